//
// Generated by NVIDIA NVVM Compiler
//
// Compiler Build ID: CL-36424714
// Cuda compilation tools, release 13.0, V13.0.88
// Based on NVVM 20.0.0
//

.version 9.0
.target sm_100
.address_size 64

	// .globl	_Z15c_resids_kerneliiPK6float2iS1_iPfS2_b
.global .align 4 .b8 precalc_xorwow_matrix[102400];
.global .align 4 .b8 precalc_xorwow_offset_matrix[102400];
.global .align 4 .b8 mrg32k3aM1[2304];
.global .align 4 .b8 mrg32k3aM2[2304];
.global .align 4 .b8 mrg32k3aM1SubSeq[2016];
.global .align 4 .b8 mrg32k3aM2SubSeq[2016];
.global .align 4 .b8 mrg32k3aM1Seq[2304];
.global .align 4 .b8 mrg32k3aM2Seq[2304];
.const .align 8 .b8 __cr_lgamma_table[72];
// _ZZ15c_resids_kerneliiPK6float2iS1_iPfS2_bE4ssum has been demoted
// _ZZ15z_resids_kerneliiPK7double2iS1_iPdS2_bE4ssum has been demoted
// _ZZ15d_resids_kerneliiPKdiS0_iPdS1_bE4ssum has been demoted
// _ZZ15s_resids_kerneliiPKfiS0_iPfS1_bE4ssum has been demoted

.visible .entry _Z15c_resids_kerneliiPK6float2iS1_iPfS2_b(
	.param .u32 _Z15c_resids_kerneliiPK6float2iS1_iPfS2_b_param_0,
	.param .u32 _Z15c_resids_kerneliiPK6float2iS1_iPfS2_b_param_1,
	.param .u64 .ptr .align 1 _Z15c_resids_kerneliiPK6float2iS1_iPfS2_b_param_2,
	.param .u32 _Z15c_resids_kerneliiPK6float2iS1_iPfS2_b_param_3,
	.param .u64 .ptr .align 1 _Z15c_resids_kerneliiPK6float2iS1_iPfS2_b_param_4,
	.param .u32 _Z15c_resids_kerneliiPK6float2iS1_iPfS2_b_param_5,
	.param .u64 .ptr .align 1 _Z15c_resids_kerneliiPK6float2iS1_iPfS2_b_param_6,
	.param .u64 .ptr .align 1 _Z15c_resids_kerneliiPK6float2iS1_iPfS2_b_param_7,
	.param .u8 _Z15c_resids_kerneliiPK6float2iS1_iPfS2_b_param_8
)
{
	.reg .pred 	%p<36>;
	.reg .b16 	%rs<2>;
	.reg .b32 	%r<29>;
	.reg .b32 	%f<214>;
	.reg .b64 	%rd<38>;
	// demoted variable
	.shared .align 4 .b8 _ZZ15c_resids_kerneliiPK6float2iS1_iPfS2_bE4ssum[256];
	ld.param.u32 	%r14, [_Z15c_resids_kerneliiPK6float2iS1_iPfS2_b_param_0];
	ld.param.u64 	%rd12, [_Z15c_resids_kerneliiPK6float2iS1_iPfS2_b_param_2];
	ld.param.u32 	%r15, [_Z15c_resids_kerneliiPK6float2iS1_iPfS2_b_param_3];
	ld.param.u64 	%rd13, [_Z15c_resids_kerneliiPK6float2iS1_iPfS2_b_param_4];
	ld.param.u64 	%rd11, [_Z15c_resids_kerneliiPK6float2iS1_iPfS2_b_param_6];
	ld.param.u64 	%rd14, [_Z15c_resids_kerneliiPK6float2iS1_iPfS2_b_param_7];
	ld.param.s8 	%rs1, [_Z15c_resids_kerneliiPK6float2iS1_iPfS2_b_param_8];
	cvta.to.global.u64 	%rd1, %rd12;
	cvta.to.global.u64 	%rd2, %rd13;
	cvta.to.global.u64 	%rd3, %rd14;
	mov.u32 	%r1, %tid.x;
	mov.u32 	%r2, %ctaid.x;
	mul.lo.s32 	%r16, %r15, %r2;
	cvt.u64.u32 	%rd4, %r16;
	shl.b32 	%r17, %r1, 2;
	mov.u32 	%r18, _ZZ15c_resids_kerneliiPK6float2iS1_iPfS2_bE4ssum;
	add.s32 	%r3, %r18, %r17;
	mov.b32 	%r19, 0;
	st.shared.u32 	[%r3], %r19;
	setp.ge.s32 	%p1, %r1, %r14;
	@%p1 bra 	$L__BB0_10;
	cvta.to.global.u64 	%rd15, %rd11;
	mul.wide.u32 	%rd16, %r2, 4;
	add.s64 	%rd17, %rd15, %rd16;
	ld.global.f32 	%f1, [%rd17];
	not.b32 	%r20, %r1;
	add.s32 	%r4, %r14, %r20;
	shr.u32 	%r21, %r4, 6;
	add.s32 	%r5, %r21, 1;
	setp.lt.u32 	%p2, %r4, 192;
	mov.f32 	%f209, 0f00000000;
	mov.u32 	%r27, %r1;
	@%p2 bra 	$L__BB0_4;
	and.b32  	%r22, %r5, 134217724;
	neg.s32 	%r25, %r22;
	cvt.u64.u32 	%rd18, %r1;
	add.s64 	%rd19, %rd18, %rd4;
	shl.b64 	%rd20, %rd19, 3;
	add.s64 	%rd21, %rd20, 1024;
	add.s64 	%rd37, %rd2, %rd21;
	add.s64 	%rd36, %rd1, %rd21;
	mov.f32 	%f209, 0f00000000;
	mov.u32 	%r27, %r1;
$L__BB0_3:
	.pragma "nounroll";
	ld.global.v2.f32 	{%f14, %f15}, [%rd37+-1024];
	mul.f32 	%f16, %f1, %f14;
	mul.f32 	%f17, %f15, 0f00000000;
	sub.f32 	%f18, %f16, %f17;
	mul.f32 	%f19, %f1, %f15;
	fma.rn.f32 	%f20, %f14, 0f00000000, %f19;
	ld.global.v2.f32 	{%f21, %f22}, [%rd36+-1024];
	sub.f32 	%f23, %f21, %f18;
	sub.f32 	%f24, %f22, %f20;
	abs.f32 	%f25, %f23;
	abs.f32 	%f26, %f24;
	setp.gt.f32 	%p3, %f25, %f26;
	selp.f32 	%f27, %f25, %f26, %p3;
	selp.f32 	%f28, %f26, %f25, %p3;
	div.rn.f32 	%f30, %f28, %f27;
	fma.rn.f32 	%f31, %f30, %f30, 0f3F800000;
	sqrt.rn.f32 	%f32, %f31;
	mul.f32 	%f33, %f32, %f27;
	setp.eq.f32 	%p4, %f27, 0f00000000;
	max.f32 	%f34, %f27, %f28;
	setp.gt.f32 	%p5, %f34, 0f7F7FFFFF;
	add.f32 	%f35, %f25, %f26;
	selp.f32 	%f36, %f35, %f33, %p4;
	selp.f32 	%f37, %f35, %f36, %p5;
	fma.rn.f32 	%f38, %f37, %f37, %f209;
	ld.global.v2.f32 	{%f39, %f40}, [%rd37+-512];
	mul.f32 	%f41, %f1, %f39;
	mul.f32 	%f42, %f40, 0f00000000;
	sub.f32 	%f43, %f41, %f42;
	mul.f32 	%f44, %f1, %f40;
	fma.rn.f32 	%f45, %f39, 0f00000000, %f44;
	ld.global.v2.f32 	{%f46, %f47}, [%rd36+-512];
	sub.f32 	%f48, %f46, %f43;
	sub.f32 	%f49, %f47, %f45;
	abs.f32 	%f50, %f48;
	abs.f32 	%f51, %f49;
	setp.gt.f32 	%p6, %f50, %f51;
	selp.f32 	%f52, %f50, %f51, %p6;
	selp.f32 	%f53, %f51, %f50, %p6;
	div.rn.f32 	%f55, %f53, %f52;
	fma.rn.f32 	%f56, %f55, %f55, 0f3F800000;
	sqrt.rn.f32 	%f57, %f56;
	mul.f32 	%f58, %f57, %f52;
	setp.eq.f32 	%p7, %f52, 0f00000000;
	max.f32 	%f59, %f52, %f53;
	setp.gt.f32 	%p8, %f59, 0f7F7FFFFF;
	add.f32 	%f60, %f50, %f51;
	selp.f32 	%f61, %f60, %f58, %p7;
	selp.f32 	%f62, %f60, %f61, %p8;
	fma.rn.f32 	%f63, %f62, %f62, %f38;
	ld.global.v2.f32 	{%f64, %f65}, [%rd37];
	mul.f32 	%f66, %f1, %f64;
	mul.f32 	%f67, %f65, 0f00000000;
	sub.f32 	%f68, %f66, %f67;
	mul.f32 	%f69, %f1, %f65;
	fma.rn.f32 	%f70, %f64, 0f00000000, %f69;
	ld.global.v2.f32 	{%f71, %f72}, [%rd36];
	sub.f32 	%f73, %f71, %f68;
	sub.f32 	%f74, %f72, %f70;
	abs.f32 	%f75, %f73;
	abs.f32 	%f76, %f74;
	setp.gt.f32 	%p9, %f75, %f76;
	selp.f32 	%f77, %f75, %f76, %p9;
	selp.f32 	%f78, %f76, %f75, %p9;
	div.rn.f32 	%f80, %f78, %f77;
	fma.rn.f32 	%f81, %f80, %f80, 0f3F800000;
	sqrt.rn.f32 	%f82, %f81;
	mul.f32 	%f83, %f82, %f77;
	setp.eq.f32 	%p10, %f77, 0f00000000;
	max.f32 	%f84, %f77, %f78;
	setp.gt.f32 	%p11, %f84, 0f7F7FFFFF;
	add.f32 	%f85, %f75, %f76;
	selp.f32 	%f86, %f85, %f83, %p10;
	selp.f32 	%f87, %f85, %f86, %p11;
	fma.rn.f32 	%f88, %f87, %f87, %f63;
	ld.global.v2.f32 	{%f89, %f90}, [%rd37+512];
	mul.f32 	%f91, %f1, %f89;
	mul.f32 	%f92, %f90, 0f00000000;
	sub.f32 	%f93, %f91, %f92;
	mul.f32 	%f94, %f1, %f90;
	fma.rn.f32 	%f95, %f89, 0f00000000, %f94;
	ld.global.v2.f32 	{%f96, %f97}, [%rd36+512];
	sub.f32 	%f98, %f96, %f93;
	sub.f32 	%f99, %f97, %f95;
	abs.f32 	%f100, %f98;
	abs.f32 	%f101, %f99;
	setp.gt.f32 	%p12, %f100, %f101;
	selp.f32 	%f102, %f100, %f101, %p12;
	selp.f32 	%f103, %f101, %f100, %p12;
	div.rn.f32 	%f105, %f103, %f102;
	fma.rn.f32 	%f106, %f105, %f105, 0f3F800000;
	sqrt.rn.f32 	%f107, %f106;
	mul.f32 	%f108, %f107, %f102;
	setp.eq.f32 	%p13, %f102, 0f00000000;
	max.f32 	%f109, %f102, %f103;
	setp.gt.f32 	%p14, %f109, 0f7F7FFFFF;
	add.f32 	%f110, %f100, %f101;
	selp.f32 	%f111, %f110, %f108, %p13;
	selp.f32 	%f112, %f110, %f111, %p14;
	fma.rn.f32 	%f209, %f112, %f112, %f88;
	add.s32 	%r27, %r27, 256;
	add.s32 	%r25, %r25, 4;
	add.s64 	%rd37, %rd37, 2048;
	add.s64 	%rd36, %rd36, 2048;
	setp.ne.s32 	%p15, %r25, 0;
	@%p15 bra 	$L__BB0_3;
$L__BB0_4:
	and.b32  	%r23, %r5, 3;
	setp.eq.s32 	%p16, %r23, 0;
	@%p16 bra 	$L__BB0_9;
	setp.eq.s32 	%p17, %r23, 1;
	@%p17 bra 	$L__BB0_7;
	cvt.u64.u32 	%rd22, %r27;
	add.s64 	%rd23, %rd22, %rd4;
	shl.b64 	%rd24, %rd23, 3;
	add.s64 	%rd25, %rd2, %rd24;
	ld.global.v2.f32 	{%f114, %f115}, [%rd25];
	mul.f32 	%f116, %f1, %f114;
	mul.f32 	%f117, %f115, 0f00000000;
	sub.f32 	%f118, %f116, %f117;
	mul.f32 	%f119, %f1, %f115;
	fma.rn.f32 	%f120, %f114, 0f00000000, %f119;
	add.s64 	%rd26, %rd1, %rd24;
	ld.global.v2.f32 	{%f121, %f122}, [%rd26];
	sub.f32 	%f123, %f121, %f118;
	sub.f32 	%f124, %f122, %f120;
	abs.f32 	%f125, %f123;
	abs.f32 	%f126, %f124;
	setp.gt.f32 	%p18, %f125, %f126;
	selp.f32 	%f127, %f125, %f126, %p18;
	selp.f32 	%f128, %f126, %f125, %p18;
	div.rn.f32 	%f130, %f128, %f127;
	fma.rn.f32 	%f131, %f130, %f130, 0f3F800000;
	sqrt.rn.f32 	%f132, %f131;
	mul.f32 	%f133, %f132, %f127;
	setp.eq.f32 	%p19, %f127, 0f00000000;
	max.f32 	%f134, %f127, %f128;
	setp.gt.f32 	%p20, %f134, 0f7F7FFFFF;
	add.f32 	%f135, %f125, %f126;
	selp.f32 	%f136, %f135, %f133, %p19;
	selp.f32 	%f137, %f135, %f136, %p20;
	fma.rn.f32 	%f138, %f137, %f137, %f209;
	ld.global.v2.f32 	{%f139, %f140}, [%rd25+512];
	mul.f32 	%f141, %f1, %f139;
	mul.f32 	%f142, %f140, 0f00000000;
	sub.f32 	%f143, %f141, %f142;
	mul.f32 	%f144, %f1, %f140;
	fma.rn.f32 	%f145, %f139, 0f00000000, %f144;
	ld.global.v2.f32 	{%f146, %f147}, [%rd26+512];
	sub.f32 	%f148, %f146, %f143;
	sub.f32 	%f149, %f147, %f145;
	abs.f32 	%f150, %f148;
	abs.f32 	%f151, %f149;
	setp.gt.f32 	%p21, %f150, %f151;
	selp.f32 	%f152, %f150, %f151, %p21;
	selp.f32 	%f153, %f151, %f150, %p21;
	div.rn.f32 	%f155, %f153, %f152;
	fma.rn.f32 	%f156, %f155, %f155, 0f3F800000;
	sqrt.rn.f32 	%f157, %f156;
	mul.f32 	%f158, %f157, %f152;
	setp.eq.f32 	%p22, %f152, 0f00000000;
	max.f32 	%f159, %f152, %f153;
	setp.gt.f32 	%p23, %f159, 0f7F7FFFFF;
	add.f32 	%f160, %f150, %f151;
	selp.f32 	%f161, %f160, %f158, %p22;
	selp.f32 	%f162, %f160, %f161, %p23;
	fma.rn.f32 	%f209, %f162, %f162, %f138;
	add.s32 	%r27, %r27, 128;
$L__BB0_7:
	and.b32  	%r24, %r4, 64;
	setp.ne.s32 	%p24, %r24, 0;
	@%p24 bra 	$L__BB0_9;
	cvt.u64.u32 	%rd27, %r27;
	add.s64 	%rd28, %rd27, %rd4;
	shl.b64 	%rd29, %rd28, 3;
	add.s64 	%rd30, %rd2, %rd29;
	ld.global.v2.f32 	{%f163, %f164}, [%rd30];
	mul.f32 	%f165, %f1, %f163;
	mul.f32 	%f166, %f164, 0f00000000;
	sub.f32 	%f167, %f165, %f166;
	mul.f32 	%f168, %f1, %f164;
	fma.rn.f32 	%f169, %f163, 0f00000000, %f168;
	add.s64 	%rd31, %rd1, %rd29;
	ld.global.v2.f32 	{%f170, %f171}, [%rd31];
	sub.f32 	%f172, %f170, %f167;
	sub.f32 	%f173, %f171, %f169;
	abs.f32 	%f174, %f172;
	abs.f32 	%f175, %f173;
	setp.gt.f32 	%p25, %f174, %f175;
	selp.f32 	%f176, %f174, %f175, %p25;
	selp.f32 	%f177, %f175, %f174, %p25;
	div.rn.f32 	%f179, %f177, %f176;
	fma.rn.f32 	%f180, %f179, %f179, 0f3F800000;
	sqrt.rn.f32 	%f181, %f180;
	mul.f32 	%f182, %f181, %f176;
	setp.eq.f32 	%p26, %f176, 0f00000000;
	max.f32 	%f183, %f176, %f177;
	setp.gt.f32 	%p27, %f183, 0f7F7FFFFF;
	add.f32 	%f184, %f174, %f175;
	selp.f32 	%f185, %f184, %f182, %p26;
	selp.f32 	%f186, %f184, %f185, %p27;
	fma.rn.f32 	%f209, %f186, %f186, %f209;
$L__BB0_9:
	st.shared.f32 	[%r3], %f209;
$L__BB0_10:
	bar.sync 	0;
	setp.gt.u32 	%p28, %r1, 31;
	@%p28 bra 	$L__BB0_12;
	ld.shared.f32 	%f187, [%r3+128];
	ld.shared.f32 	%f188, [%r3];
	add.f32 	%f189, %f187, %f188;
	st.shared.f32 	[%r3], %f189;
$L__BB0_12:
	bar.sync 	0;
	setp.gt.u32 	%p29, %r1, 15;
	@%p29 bra 	$L__BB0_14;
	ld.shared.f32 	%f190, [%r3+64];
	ld.shared.f32 	%f191, [%r3];
	add.f32 	%f192, %f190, %f191;
	st.shared.f32 	[%r3], %f192;
$L__BB0_14:
	bar.sync 	0;
	setp.gt.u32 	%p30, %r1, 7;
	@%p30 bra 	$L__BB0_16;
	ld.shared.f32 	%f193, [%r3+32];
	ld.shared.f32 	%f194, [%r3];
	add.f32 	%f195, %f193, %f194;
	st.shared.f32 	[%r3], %f195;
$L__BB0_16:
	bar.sync 	0;
	setp.gt.u32 	%p31, %r1, 3;
	@%p31 bra 	$L__BB0_18;
	ld.shared.f32 	%f196, [%r3+16];
	ld.shared.f32 	%f197, [%r3];
	add.f32 	%f198, %f196, %f197;
	st.shared.f32 	[%r3], %f198;
$L__BB0_18:
	bar.sync 	0;
	setp.gt.u32 	%p32, %r1, 1;
	@%p32 bra 	$L__BB0_20;
	ld.shared.f32 	%f199, [%r3+8];
	ld.shared.f32 	%f200, [%r3];
	add.f32 	%f201, %f199, %f200;
	st.shared.f32 	[%r3], %f201;
$L__BB0_20:
	bar.sync 	0;
	setp.ne.s32 	%p33, %r1, 0;
	@%p33 bra 	$L__BB0_22;
	ld.shared.f32 	%f202, [_ZZ15c_resids_kerneliiPK6float2iS1_iPfS2_bE4ssum+4];
	ld.shared.f32 	%f203, [_ZZ15c_resids_kerneliiPK6float2iS1_iPfS2_bE4ssum];
	add.f32 	%f204, %f202, %f203;
	st.shared.f32 	[_ZZ15c_resids_kerneliiPK6float2iS1_iPfS2_bE4ssum], %f204;
$L__BB0_22:
	setp.ne.s32 	%p34, %r1, 0;
	bar.sync 	0;
	@%p34 bra 	$L__BB0_26;
	setp.eq.s16 	%p35, %rs1, 0;
	@%p35 bra 	$L__BB0_25;
	ld.shared.f32 	%f205, [_ZZ15c_resids_kerneliiPK6float2iS1_iPfS2_bE4ssum];
	sqrt.rn.f32 	%f206, %f205;
	mul.wide.u32 	%rd32, %r2, 4;
	add.s64 	%rd33, %rd3, %rd32;
	st.global.f32 	[%rd33], %f206;
	bra.uni 	$L__BB0_26;
$L__BB0_25:
	ld.shared.f32 	%f207, [_ZZ15c_resids_kerneliiPK6float2iS1_iPfS2_bE4ssum];
	mul.wide.u32 	%rd34, %r2, 4;
	add.s64 	%rd35, %rd3, %rd34;
	st.global.f32 	[%rd35], %f207;
$L__BB0_26:
	ret;

}
	// .globl	_Z15z_resids_kerneliiPK7double2iS1_iPdS2_b
.visible .entry _Z15z_resids_kerneliiPK7double2iS1_iPdS2_b(
	.param .u32 _Z15z_resids_kerneliiPK7double2iS1_iPdS2_b_param_0,
	.param .u32 _Z15z_resids_kerneliiPK7double2iS1_iPdS2_b_param_1,
	.param .u64 .ptr .align 1 _Z15z_resids_kerneliiPK7double2iS1_iPdS2_b_param_2,
	.param .u32 _Z15z_resids_kerneliiPK7double2iS1_iPdS2_b_param_3,
	.param .u64 .ptr .align 1 _Z15z_resids_kerneliiPK7double2iS1_iPdS2_b_param_4,
	.param .u32 _Z15z_resids_kerneliiPK7double2iS1_iPdS2_b_param_5,
	.param .u64 .ptr .align 1 _Z15z_resids_kerneliiPK7double2iS1_iPdS2_b_param_6,
	.param .u64 .ptr .align 1 _Z15z_resids_kerneliiPK7double2iS1_iPdS2_b_param_7,
	.param .u8 _Z15z_resids_kerneliiPK7double2iS1_iPdS2_b_param_8
)
{
	.reg .pred 	%p<36>;
	.reg .b16 	%rs<3>;
	.reg .b32 	%r<30>;
	.reg .b64 	%rd<40>;
	.reg .b64 	%fd<214>;
	// demoted variable
	.shared .align 8 .b8 _ZZ15z_resids_kerneliiPK7double2iS1_iPdS2_bE4ssum[512];
	ld.param.u32 	%r14, [_Z15z_resids_kerneliiPK7double2iS1_iPdS2_b_param_0];
	ld.param.u64 	%rd13, [_Z15z_resids_kerneliiPK7double2iS1_iPdS2_b_param_2];
	ld.param.u32 	%r15, [_Z15z_resids_kerneliiPK7double2iS1_iPdS2_b_param_3];
	ld.param.u64 	%rd14, [_Z15z_resids_kerneliiPK7double2iS1_iPdS2_b_param_4];
	ld.param.u64 	%rd11, [_Z15z_resids_kerneliiPK7double2iS1_iPdS2_b_param_6];
	cvta.to.global.u64 	%rd1, %rd13;
	cvta.to.global.u64 	%rd2, %rd14;
	mov.u32 	%r1, %tid.x;
	mov.u32 	%r2, %ctaid.x;
	mul.lo.s32 	%r16, %r15, %r2;
	cvt.u64.u32 	%rd3, %r16;
	shl.b32 	%r17, %r1, 3;
	mov.u32 	%r18, _ZZ15z_resids_kerneliiPK7double2iS1_iPdS2_bE4ssum;
	add.s32 	%r3, %r18, %r17;
	mov.b64 	%rd15, 0;
	st.shared.u64 	[%r3], %rd15;
	setp.ge.s32 	%p1, %r1, %r14;
	@%p1 bra 	$L__BB1_10;
	cvta.to.global.u64 	%rd16, %rd11;
	mul.wide.u32 	%rd17, %r2, 8;
	add.s64 	%rd18, %rd16, %rd17;
	ld.global.f64 	%fd1, [%rd18];
	not.b32 	%r19, %r1;
	add.s32 	%r4, %r14, %r19;
	shr.u32 	%r20, %r4, 6;
	add.s32 	%r5, %r20, 1;
	setp.lt.u32 	%p2, %r4, 192;
	mov.f64 	%fd209, 0d0000000000000000;
	mov.u32 	%r28, %r1;
	@%p2 bra 	$L__BB1_4;
	and.b32  	%r21, %r5, 134217724;
	neg.s32 	%r26, %r21;
	cvt.u64.u32 	%rd19, %r1;
	add.s64 	%rd20, %rd19, %rd3;
	shl.b64 	%rd21, %rd20, 4;
	add.s64 	%rd22, %rd21, 2048;
	add.s64 	%rd39, %rd2, %rd22;
	add.s64 	%rd38, %rd1, %rd22;
	mov.f64 	%fd209, 0d0000000000000000;
	mov.u32 	%r28, %r1;
$L__BB1_3:
	.pragma "nounroll";
	ld.global.v2.f64 	{%fd14, %fd15}, [%rd39+-2048];
	mul.f64 	%fd16, %fd1, %fd14;
	mul.f64 	%fd17, %fd15, 0d0000000000000000;
	sub.f64 	%fd18, %fd16, %fd17;
	mul.f64 	%fd19, %fd1, %fd15;
	fma.rn.f64 	%fd20, %fd14, 0d0000000000000000, %fd19;
	ld.global.v2.f64 	{%fd21, %fd22}, [%rd38+-2048];
	sub.f64 	%fd23, %fd21, %fd18;
	sub.f64 	%fd24, %fd22, %fd20;
	abs.f64 	%fd25, %fd23;
	abs.f64 	%fd26, %fd24;
	setp.gt.f64 	%p3, %fd25, %fd26;
	selp.f64 	%fd27, %fd25, %fd26, %p3;
	selp.f64 	%fd28, %fd26, %fd25, %p3;
	div.rn.f64 	%fd30, %fd28, %fd27;
	fma.rn.f64 	%fd31, %fd30, %fd30, 0d3FF0000000000000;
	sqrt.rn.f64 	%fd32, %fd31;
	mul.f64 	%fd33, %fd27, %fd32;
	setp.eq.f64 	%p4, %fd27, 0d0000000000000000;
	max.f64 	%fd34, %fd27, %fd28;
	setp.gt.f64 	%p5, %fd34, 0d7FEFFFFFFFFFFFFF;
	add.f64 	%fd35, %fd25, %fd26;
	selp.f64 	%fd36, %fd35, %fd33, %p4;
	selp.f64 	%fd37, %fd35, %fd36, %p5;
	fma.rn.f64 	%fd38, %fd37, %fd37, %fd209;
	ld.global.v2.f64 	{%fd39, %fd40}, [%rd39+-1024];
	mul.f64 	%fd41, %fd1, %fd39;
	mul.f64 	%fd42, %fd40, 0d0000000000000000;
	sub.f64 	%fd43, %fd41, %fd42;
	mul.f64 	%fd44, %fd1, %fd40;
	fma.rn.f64 	%fd45, %fd39, 0d0000000000000000, %fd44;
	ld.global.v2.f64 	{%fd46, %fd47}, [%rd38+-1024];
	sub.f64 	%fd48, %fd46, %fd43;
	sub.f64 	%fd49, %fd47, %fd45;
	abs.f64 	%fd50, %fd48;
	abs.f64 	%fd51, %fd49;
	setp.gt.f64 	%p6, %fd50, %fd51;
	selp.f64 	%fd52, %fd50, %fd51, %p6;
	selp.f64 	%fd53, %fd51, %fd50, %p6;
	div.rn.f64 	%fd55, %fd53, %fd52;
	fma.rn.f64 	%fd56, %fd55, %fd55, 0d3FF0000000000000;
	sqrt.rn.f64 	%fd57, %fd56;
	mul.f64 	%fd58, %fd52, %fd57;
	setp.eq.f64 	%p7, %fd52, 0d0000000000000000;
	max.f64 	%fd59, %fd52, %fd53;
	setp.gt.f64 	%p8, %fd59, 0d7FEFFFFFFFFFFFFF;
	add.f64 	%fd60, %fd50, %fd51;
	selp.f64 	%fd61, %fd60, %fd58, %p7;
	selp.f64 	%fd62, %fd60, %fd61, %p8;
	fma.rn.f64 	%fd63, %fd62, %fd62, %fd38;
	ld.global.v2.f64 	{%fd64, %fd65}, [%rd39];
	mul.f64 	%fd66, %fd1, %fd64;
	mul.f64 	%fd67, %fd65, 0d0000000000000000;
	sub.f64 	%fd68, %fd66, %fd67;
	mul.f64 	%fd69, %fd1, %fd65;
	fma.rn.f64 	%fd70, %fd64, 0d0000000000000000, %fd69;
	ld.global.v2.f64 	{%fd71, %fd72}, [%rd38];
	sub.f64 	%fd73, %fd71, %fd68;
	sub.f64 	%fd74, %fd72, %fd70;
	abs.f64 	%fd75, %fd73;
	abs.f64 	%fd76, %fd74;
	setp.gt.f64 	%p9, %fd75, %fd76;
	selp.f64 	%fd77, %fd75, %fd76, %p9;
	selp.f64 	%fd78, %fd76, %fd75, %p9;
	div.rn.f64 	%fd80, %fd78, %fd77;
	fma.rn.f64 	%fd81, %fd80, %fd80, 0d3FF0000000000000;
	sqrt.rn.f64 	%fd82, %fd81;
	mul.f64 	%fd83, %fd77, %fd82;
	setp.eq.f64 	%p10, %fd77, 0d0000000000000000;
	max.f64 	%fd84, %fd77, %fd78;
	setp.gt.f64 	%p11, %fd84, 0d7FEFFFFFFFFFFFFF;
	add.f64 	%fd85, %fd75, %fd76;
	selp.f64 	%fd86, %fd85, %fd83, %p10;
	selp.f64 	%fd87, %fd85, %fd86, %p11;
	fma.rn.f64 	%fd88, %fd87, %fd87, %fd63;
	ld.global.v2.f64 	{%fd89, %fd90}, [%rd39+1024];
	mul.f64 	%fd91, %fd1, %fd89;
	mul.f64 	%fd92, %fd90, 0d0000000000000000;
	sub.f64 	%fd93, %fd91, %fd92;
	mul.f64 	%fd94, %fd1, %fd90;
	fma.rn.f64 	%fd95, %fd89, 0d0000000000000000, %fd94;
	ld.global.v2.f64 	{%fd96, %fd97}, [%rd38+1024];
	sub.f64 	%fd98, %fd96, %fd93;
	sub.f64 	%fd99, %fd97, %fd95;
	abs.f64 	%fd100, %fd98;
	abs.f64 	%fd101, %fd99;
	setp.gt.f64 	%p12, %fd100, %fd101;
	selp.f64 	%fd102, %fd100, %fd101, %p12;
	selp.f64 	%fd103, %fd101, %fd100, %p12;
	div.rn.f64 	%fd105, %fd103, %fd102;
	fma.rn.f64 	%fd106, %fd105, %fd105, 0d3FF0000000000000;
	sqrt.rn.f64 	%fd107, %fd106;
	mul.f64 	%fd108, %fd102, %fd107;
	setp.eq.f64 	%p13, %fd102, 0d0000000000000000;
	max.f64 	%fd109, %fd102, %fd103;
	setp.gt.f64 	%p14, %fd109, 0d7FEFFFFFFFFFFFFF;
	add.f64 	%fd110, %fd100, %fd101;
	selp.f64 	%fd111, %fd110, %fd108, %p13;
	selp.f64 	%fd112, %fd110, %fd111, %p14;
	fma.rn.f64 	%fd209, %fd112, %fd112, %fd88;
	add.s32 	%r28, %r28, 256;
	add.s32 	%r26, %r26, 4;
	add.s64 	%rd39, %rd39, 4096;
	add.s64 	%rd38, %rd38, 4096;
	setp.ne.s32 	%p15, %r26, 0;
	@%p15 bra 	$L__BB1_3;
$L__BB1_4:
	shr.u32 	%r23, %r4, 6;
	add.s32 	%r24, %r23, 1;
	and.b32  	%r22, %r24, 3;
	setp.eq.s32 	%p16, %r22, 0;
	@%p16 bra 	$L__BB1_9;
	setp.eq.s32 	%p17, %r22, 1;
	@%p17 bra 	$L__BB1_7;
	cvt.u64.u32 	%rd23, %r28;
	add.s64 	%rd24, %rd23, %rd3;
	shl.b64 	%rd25, %rd24, 4;
	add.s64 	%rd26, %rd2, %rd25;
	ld.global.v2.f64 	{%fd114, %fd115}, [%rd26];
	mul.f64 	%fd116, %fd1, %fd114;
	mul.f64 	%fd117, %fd115, 0d0000000000000000;
	sub.f64 	%fd118, %fd116, %fd117;
	mul.f64 	%fd119, %fd1, %fd115;
	fma.rn.f64 	%fd120, %fd114, 0d0000000000000000, %fd119;
	add.s64 	%rd27, %rd1, %rd25;
	ld.global.v2.f64 	{%fd121, %fd122}, [%rd27];
	sub.f64 	%fd123, %fd121, %fd118;
	sub.f64 	%fd124, %fd122, %fd120;
	abs.f64 	%fd125, %fd123;
	abs.f64 	%fd126, %fd124;
	setp.gt.f64 	%p18, %fd125, %fd126;
	selp.f64 	%fd127, %fd125, %fd126, %p18;
	selp.f64 	%fd128, %fd126, %fd125, %p18;
	div.rn.f64 	%fd130, %fd128, %fd127;
	fma.rn.f64 	%fd131, %fd130, %fd130, 0d3FF0000000000000;
	sqrt.rn.f64 	%fd132, %fd131;
	mul.f64 	%fd133, %fd127, %fd132;
	setp.eq.f64 	%p19, %fd127, 0d0000000000000000;
	max.f64 	%fd134, %fd127, %fd128;
	setp.gt.f64 	%p20, %fd134, 0d7FEFFFFFFFFFFFFF;
	add.f64 	%fd135, %fd125, %fd126;
	selp.f64 	%fd136, %fd135, %fd133, %p19;
	selp.f64 	%fd137, %fd135, %fd136, %p20;
	fma.rn.f64 	%fd138, %fd137, %fd137, %fd209;
	ld.global.v2.f64 	{%fd139, %fd140}, [%rd26+1024];
	mul.f64 	%fd141, %fd1, %fd139;
	mul.f64 	%fd142, %fd140, 0d0000000000000000;
	sub.f64 	%fd143, %fd141, %fd142;
	mul.f64 	%fd144, %fd1, %fd140;
	fma.rn.f64 	%fd145, %fd139, 0d0000000000000000, %fd144;
	ld.global.v2.f64 	{%fd146, %fd147}, [%rd27+1024];
	sub.f64 	%fd148, %fd146, %fd143;
	sub.f64 	%fd149, %fd147, %fd145;
	abs.f64 	%fd150, %fd148;
	abs.f64 	%fd151, %fd149;
	setp.gt.f64 	%p21, %fd150, %fd151;
	selp.f64 	%fd152, %fd150, %fd151, %p21;
	selp.f64 	%fd153, %fd151, %fd150, %p21;
	div.rn.f64 	%fd155, %fd153, %fd152;
	fma.rn.f64 	%fd156, %fd155, %fd155, 0d3FF0000000000000;
	sqrt.rn.f64 	%fd157, %fd156;
	mul.f64 	%fd158, %fd152, %fd157;
	setp.eq.f64 	%p22, %fd152, 0d0000000000000000;
	max.f64 	%fd159, %fd152, %fd153;
	setp.gt.f64 	%p23, %fd159, 0d7FEFFFFFFFFFFFFF;
	add.f64 	%fd160, %fd150, %fd151;
	selp.f64 	%fd161, %fd160, %fd158, %p22;
	selp.f64 	%fd162, %fd160, %fd161, %p23;
	fma.rn.f64 	%fd209, %fd162, %fd162, %fd138;
	add.s32 	%r28, %r28, 128;
$L__BB1_7:
	and.b32  	%r25, %r4, 64;
	setp.ne.s32 	%p24, %r25, 0;
	@%p24 bra 	$L__BB1_9;
	cvt.u64.u32 	%rd28, %r28;
	add.s64 	%rd29, %rd28, %rd3;
	shl.b64 	%rd30, %rd29, 4;
	add.s64 	%rd31, %rd2, %rd30;
	ld.global.v2.f64 	{%fd163, %fd164}, [%rd31];
	mul.f64 	%fd165, %fd1, %fd163;
	mul.f64 	%fd166, %fd164, 0d0000000000000000;
	sub.f64 	%fd167, %fd165, %fd166;
	mul.f64 	%fd168, %fd1, %fd164;
	fma.rn.f64 	%fd169, %fd163, 0d0000000000000000, %fd168;
	add.s64 	%rd32, %rd1, %rd30;
	ld.global.v2.f64 	{%fd170, %fd171}, [%rd32];
	sub.f64 	%fd172, %fd170, %fd167;
	sub.f64 	%fd173, %fd171, %fd169;
	abs.f64 	%fd174, %fd172;
	abs.f64 	%fd175, %fd173;
	setp.gt.f64 	%p25, %fd174, %fd175;
	selp.f64 	%fd176, %fd174, %fd175, %p25;
	selp.f64 	%fd177, %fd175, %fd174, %p25;
	div.rn.f64 	%fd179, %fd177, %fd176;
	fma.rn.f64 	%fd180, %fd179, %fd179, 0d3FF0000000000000;
	sqrt.rn.f64 	%fd181, %fd180;
	mul.f64 	%fd182, %fd176, %fd181;
	setp.eq.f64 	%p26, %fd176, 0d0000000000000000;
	max.f64 	%fd183, %fd176, %fd177;
	setp.gt.f64 	%p27, %fd183, 0d7FEFFFFFFFFFFFFF;
	add.f64 	%fd184, %fd174, %fd175;
	selp.f64 	%fd185, %fd184, %fd182, %p26;
	selp.f64 	%fd186, %fd184, %fd185, %p27;
	fma.rn.f64 	%fd209, %fd186, %fd186, %fd209;
$L__BB1_9:
	st.shared.f64 	[%r3], %fd209;
$L__BB1_10:
	bar.sync 	0;
	setp.gt.u32 	%p28, %r1, 31;
	@%p28 bra 	$L__BB1_12;
	ld.shared.f64 	%fd187, [%r3+256];
	ld.shared.f64 	%fd188, [%r3];
	add.f64 	%fd189, %fd187, %fd188;
	st.shared.f64 	[%r3], %fd189;
$L__BB1_12:
	bar.sync 	0;
	setp.gt.u32 	%p29, %r1, 15;
	@%p29 bra 	$L__BB1_14;
	ld.shared.f64 	%fd190, [%r3+128];
	ld.shared.f64 	%fd191, [%r3];
	add.f64 	%fd192, %fd190, %fd191;
	st.shared.f64 	[%r3], %fd192;
$L__BB1_14:
	bar.sync 	0;
	setp.gt.u32 	%p30, %r1, 7;
	@%p30 bra 	$L__BB1_16;
	ld.shared.f64 	%fd193, [%r3+64];
	ld.shared.f64 	%fd194, [%r3];
	add.f64 	%fd195, %fd193, %fd194;
	st.shared.f64 	[%r3], %fd195;
$L__BB1_16:
	bar.sync 	0;
	setp.gt.u32 	%p31, %r1, 3;
	@%p31 bra 	$L__BB1_18;
	ld.shared.f64 	%fd196, [%r3+32];
	ld.shared.f64 	%fd197, [%r3];
	add.f64 	%fd198, %fd196, %fd197;
	st.shared.f64 	[%r3], %fd198;
$L__BB1_18:
	bar.sync 	0;
	setp.gt.u32 	%p32, %r1, 1;
	@%p32 bra 	$L__BB1_20;
	ld.shared.f64 	%fd199, [%r3+16];
	ld.shared.f64 	%fd200, [%r3];
	add.f64 	%fd201, %fd199, %fd200;
	st.shared.f64 	[%r3], %fd201;
$L__BB1_20:
	bar.sync 	0;
	setp.ne.s32 	%p33, %r1, 0;
	@%p33 bra 	$L__BB1_22;
	ld.shared.f64 	%fd202, [_ZZ15z_resids_kerneliiPK7double2iS1_iPdS2_bE4ssum+8];
	ld.shared.f64 	%fd203, [_ZZ15z_resids_kerneliiPK7double2iS1_iPdS2_bE4ssum];
	add.f64 	%fd204, %fd202, %fd203;
	st.shared.f64 	[_ZZ15z_resids_kerneliiPK7double2iS1_iPdS2_bE4ssum], %fd204;
$L__BB1_22:
	setp.ne.s32 	%p34, %r1, 0;
	bar.sync 	0;
	@%p34 bra 	$L__BB1_26;
	ld.param.s8 	%rs2, [_Z15z_resids_kerneliiPK7double2iS1_iPdS2_b_param_8];
	ld.param.u64 	%rd37, [_Z15z_resids_kerneliiPK7double2iS1_iPdS2_b_param_7];
	cvta.to.global.u64 	%rd10, %rd37;
	setp.eq.s16 	%p35, %rs2, 0;
	@%p35 bra 	$L__BB1_25;
	ld.shared.f64 	%fd205, [_ZZ15z_resids_kerneliiPK7double2iS1_iPdS2_bE4ssum];
	sqrt.rn.f64 	%fd206, %fd205;
	mul.wide.u32 	%rd33, %r2, 8;
	add.s64 	%rd34, %rd10, %rd33;
	st.global.f64 	[%rd34], %fd206;
	bra.uni 	$L__BB1_26;
$L__BB1_25:
	ld.shared.f64 	%fd207, [_ZZ15z_resids_kerneliiPK7double2iS1_iPdS2_bE4ssum];
	mul.wide.u32 	%rd35, %r2, 8;
	add.s64 	%rd36, %rd10, %rd35;
	st.global.f64 	[%rd36], %fd207;
$L__BB1_26:
	ret;

}
	// .globl	_Z15d_resids_kerneliiPKdiS0_iPdS1_b
.visible .entry _Z15d_resids_kerneliiPKdiS0_iPdS1_b(
	.param .u32 _Z15d_resids_kerneliiPKdiS0_iPdS1_b_param_0,
	.param .u32 _Z15d_resids_kerneliiPKdiS0_iPdS1_b_param_1,
	.param .u64 .ptr .align 1 _Z15d_resids_kerneliiPKdiS0_iPdS1_b_param_2,
	.param .u32 _Z15d_resids_kerneliiPKdiS0_iPdS1_b_param_3,
	.param .u64 .ptr .align 1 _Z15d_resids_kerneliiPKdiS0_iPdS1_b_param_4,
	.param .u32 _Z15d_resids_kerneliiPKdiS0_iPdS1_b_param_5,
	.param .u64 .ptr .align 1 _Z15d_resids_kerneliiPKdiS0_iPdS1_b_param_6,
	.param .u64 .ptr .align 1 _Z15d_resids_kerneliiPKdiS0_iPdS1_b_param_7,
	.param .u8 _Z15d_resids_kerneliiPKdiS0_iPdS1_b_param_8
)
{
	.reg .pred 	%p<17>;
	.reg .b16 	%rs<2>;
	.reg .b32 	%r<32>;
	.reg .b64 	%rd<44>;
	.reg .b64 	%fd<119>;
	// demoted variable
	.shared .align 8 .b8 _ZZ15d_resids_kerneliiPKdiS0_iPdS1_bE4ssum[512];
	ld.param.u32 	%r17, [_Z15d_resids_kerneliiPKdiS0_iPdS1_b_param_0];
	ld.param.u64 	%rd12, [_Z15d_resids_kerneliiPKdiS0_iPdS1_b_param_2];
	ld.param.u32 	%r18, [_Z15d_resids_kerneliiPKdiS0_iPdS1_b_param_3];
	ld.param.u64 	%rd13, [_Z15d_resids_kerneliiPKdiS0_iPdS1_b_param_4];
	ld.param.u64 	%rd11, [_Z15d_resids_kerneliiPKdiS0_iPdS1_b_param_6];
	ld.param.u64 	%rd14, [_Z15d_resids_kerneliiPKdiS0_iPdS1_b_param_7];
	ld.param.s8 	%rs1, [_Z15d_resids_kerneliiPKdiS0_iPdS1_b_param_8];
	cvta.to.global.u64 	%rd1, %rd12;
	cvta.to.global.u64 	%rd2, %rd13;
	cvta.to.global.u64 	%rd3, %rd14;
	mov.u32 	%r1, %tid.x;
	mov.u32 	%r2, %ctaid.x;
	mul.lo.s32 	%r19, %r18, %r2;
	cvt.u64.u32 	%rd4, %r19;
	shl.b32 	%r20, %r1, 3;
	mov.u32 	%r21, _ZZ15d_resids_kerneliiPKdiS0_iPdS1_bE4ssum;
	add.s32 	%r3, %r21, %r20;
	mov.b64 	%rd15, 0;
	st.shared.u64 	[%r3], %rd15;
	setp.ge.s32 	%p1, %r1, %r17;
	@%p1 bra 	$L__BB2_13;
	cvta.to.global.u64 	%rd16, %rd11;
	mul.wide.u32 	%rd17, %r2, 8;
	add.s64 	%rd18, %rd16, %rd17;
	ld.global.f64 	%fd1, [%rd18];
	not.b32 	%r22, %r1;
	add.s32 	%r4, %r17, %r22;
	shr.u32 	%r23, %r4, 6;
	add.s32 	%r5, %r23, 1;
	and.b32  	%r6, %r5, 7;
	setp.lt.u32 	%p2, %r4, 448;
	mov.f64 	%fd118, 0d0000000000000000;
	mov.u32 	%r29, %r1;
	@%p2 bra 	$L__BB2_4;
	and.b32  	%r24, %r5, 134217720;
	neg.s32 	%r27, %r24;
	cvt.u64.u32 	%rd19, %r1;
	add.s64 	%rd20, %rd19, %rd4;
	shl.b64 	%rd21, %rd20, 3;
	add.s64 	%rd22, %rd21, 2048;
	add.s64 	%rd43, %rd2, %rd22;
	add.s64 	%rd42, %rd1, %rd22;
	mov.f64 	%fd118, 0d0000000000000000;
	mov.u32 	%r29, %r1;
$L__BB2_3:
	.pragma "nounroll";
	ld.global.f64 	%fd17, [%rd43+-2048];
	mul.f64 	%fd18, %fd1, %fd17;
	ld.global.f64 	%fd19, [%rd42+-2048];
	sub.f64 	%fd20, %fd19, %fd18;
	fma.rn.f64 	%fd21, %fd20, %fd20, %fd118;
	ld.global.f64 	%fd22, [%rd43+-1536];
	mul.f64 	%fd23, %fd1, %fd22;
	ld.global.f64 	%fd24, [%rd42+-1536];
	sub.f64 	%fd25, %fd24, %fd23;
	fma.rn.f64 	%fd26, %fd25, %fd25, %fd21;
	ld.global.f64 	%fd27, [%rd43+-1024];
	mul.f64 	%fd28, %fd1, %fd27;
	ld.global.f64 	%fd29, [%rd42+-1024];
	sub.f64 	%fd30, %fd29, %fd28;
	fma.rn.f64 	%fd31, %fd30, %fd30, %fd26;
	ld.global.f64 	%fd32, [%rd43+-512];
	mul.f64 	%fd33, %fd1, %fd32;
	ld.global.f64 	%fd34, [%rd42+-512];
	sub.f64 	%fd35, %fd34, %fd33;
	fma.rn.f64 	%fd36, %fd35, %fd35, %fd31;
	ld.global.f64 	%fd37, [%rd43];
	mul.f64 	%fd38, %fd1, %fd37;
	ld.global.f64 	%fd39, [%rd42];
	sub.f64 	%fd40, %fd39, %fd38;
	fma.rn.f64 	%fd41, %fd40, %fd40, %fd36;
	ld.global.f64 	%fd42, [%rd43+512];
	mul.f64 	%fd43, %fd1, %fd42;
	ld.global.f64 	%fd44, [%rd42+512];
	sub.f64 	%fd45, %fd44, %fd43;
	fma.rn.f64 	%fd46, %fd45, %fd45, %fd41;
	ld.global.f64 	%fd47, [%rd43+1024];
	mul.f64 	%fd48, %fd1, %fd47;
	ld.global.f64 	%fd49, [%rd42+1024];
	sub.f64 	%fd50, %fd49, %fd48;
	fma.rn.f64 	%fd51, %fd50, %fd50, %fd46;
	ld.global.f64 	%fd52, [%rd43+1536];
	mul.f64 	%fd53, %fd1, %fd52;
	ld.global.f64 	%fd54, [%rd42+1536];
	sub.f64 	%fd55, %fd54, %fd53;
	fma.rn.f64 	%fd118, %fd55, %fd55, %fd51;
	add.s32 	%r29, %r29, 512;
	add.s32 	%r27, %r27, 8;
	add.s64 	%rd43, %rd43, 4096;
	add.s64 	%rd42, %rd42, 4096;
	setp.ne.s32 	%p3, %r27, 0;
	@%p3 bra 	$L__BB2_3;
$L__BB2_4:
	setp.eq.s32 	%p4, %r6, 0;
	@%p4 bra 	$L__BB2_12;
	setp.lt.u32 	%p5, %r6, 4;
	@%p5 bra 	$L__BB2_7;
	cvt.u64.u32 	%rd23, %r29;
	add.s64 	%rd24, %rd23, %rd4;
	shl.b64 	%rd25, %rd24, 3;
	add.s64 	%rd26, %rd2, %rd25;
	ld.global.f64 	%fd57, [%rd26];
	mul.f64 	%fd58, %fd1, %fd57;
	add.s64 	%rd27, %rd1, %rd25;
	ld.global.f64 	%fd59, [%rd27];
	sub.f64 	%fd60, %fd59, %fd58;
	fma.rn.f64 	%fd61, %fd60, %fd60, %fd118;
	ld.global.f64 	%fd62, [%rd26+512];
	mul.f64 	%fd63, %fd1, %fd62;
	ld.global.f64 	%fd64, [%rd27+512];
	sub.f64 	%fd65, %fd64, %fd63;
	fma.rn.f64 	%fd66, %fd65, %fd65, %fd61;
	ld.global.f64 	%fd67, [%rd26+1024];
	mul.f64 	%fd68, %fd1, %fd67;
	ld.global.f64 	%fd69, [%rd27+1024];
	sub.f64 	%fd70, %fd69, %fd68;
	fma.rn.f64 	%fd71, %fd70, %fd70, %fd66;
	ld.global.f64 	%fd72, [%rd26+1536];
	mul.f64 	%fd73, %fd1, %fd72;
	ld.global.f64 	%fd74, [%rd27+1536];
	sub.f64 	%fd75, %fd74, %fd73;
	fma.rn.f64 	%fd118, %fd75, %fd75, %fd71;
	add.s32 	%r29, %r29, 256;
$L__BB2_7:
	and.b32  	%r25, %r5, 3;
	setp.eq.s32 	%p6, %r25, 0;
	@%p6 bra 	$L__BB2_12;
	setp.eq.s32 	%p7, %r25, 1;
	@%p7 bra 	$L__BB2_10;
	cvt.u64.u32 	%rd28, %r29;
	add.s64 	%rd29, %rd28, %rd4;
	shl.b64 	%rd30, %rd29, 3;
	add.s64 	%rd31, %rd2, %rd30;
	ld.global.f64 	%fd77, [%rd31];
	mul.f64 	%fd78, %fd1, %fd77;
	add.s64 	%rd32, %rd1, %rd30;
	ld.global.f64 	%fd79, [%rd32];
	sub.f64 	%fd80, %fd79, %fd78;
	fma.rn.f64 	%fd81, %fd80, %fd80, %fd118;
	ld.global.f64 	%fd82, [%rd31+512];
	mul.f64 	%fd83, %fd1, %fd82;
	ld.global.f64 	%fd84, [%rd32+512];
	sub.f64 	%fd85, %fd84, %fd83;
	fma.rn.f64 	%fd118, %fd85, %fd85, %fd81;
	add.s32 	%r29, %r29, 128;
$L__BB2_10:
	and.b32  	%r26, %r4, 64;
	setp.ne.s32 	%p8, %r26, 0;
	@%p8 bra 	$L__BB2_12;
	cvt.u64.u32 	%rd33, %r29;
	add.s64 	%rd34, %rd33, %rd4;
	shl.b64 	%rd35, %rd34, 3;
	add.s64 	%rd36, %rd2, %rd35;
	ld.global.f64 	%fd86, [%rd36];
	mul.f64 	%fd87, %fd1, %fd86;
	add.s64 	%rd37, %rd1, %rd35;
	ld.global.f64 	%fd88, [%rd37];
	sub.f64 	%fd89, %fd88, %fd87;
	fma.rn.f64 	%fd118, %fd89, %fd89, %fd118;
$L__BB2_12:
	st.shared.f64 	[%r3], %fd118;
$L__BB2_13:
	bar.sync 	0;
	setp.gt.u32 	%p9, %r1, 31;
	@%p9 bra 	$L__BB2_15;
	ld.shared.f64 	%fd90, [%r3+256];
	ld.shared.f64 	%fd91, [%r3];
	add.f64 	%fd92, %fd90, %fd91;
	st.shared.f64 	[%r3], %fd92;
$L__BB2_15:
	bar.sync 	0;
	setp.gt.u32 	%p10, %r1, 15;
	@%p10 bra 	$L__BB2_17;
	ld.shared.f64 	%fd93, [%r3+128];
	ld.shared.f64 	%fd94, [%r3];
	add.f64 	%fd95, %fd93, %fd94;
	st.shared.f64 	[%r3], %fd95;
$L__BB2_17:
	bar.sync 	0;
	setp.gt.u32 	%p11, %r1, 7;
	@%p11 bra 	$L__BB2_19;
	ld.shared.f64 	%fd96, [%r3+64];
	ld.shared.f64 	%fd97, [%r3];
	add.f64 	%fd98, %fd96, %fd97;
	st.shared.f64 	[%r3], %fd98;
$L__BB2_19:
	bar.sync 	0;
	setp.gt.u32 	%p12, %r1, 3;
	@%p12 bra 	$L__BB2_21;
	ld.shared.f64 	%fd99, [%r3+32];
	ld.shared.f64 	%fd100, [%r3];
	add.f64 	%fd101, %fd99, %fd100;
	st.shared.f64 	[%r3], %fd101;
$L__BB2_21:
	bar.sync 	0;
	setp.gt.u32 	%p13, %r1, 1;
	@%p13 bra 	$L__BB2_23;
	ld.shared.f64 	%fd102, [%r3+16];
	ld.shared.f64 	%fd103, [%r3];
	add.f64 	%fd104, %fd102, %fd103;
	st.shared.f64 	[%r3], %fd104;
$L__BB2_23:
	bar.sync 	0;
	setp.ne.s32 	%p14, %r1, 0;
	@%p14 bra 	$L__BB2_25;
	ld.shared.f64 	%fd105, [_ZZ15d_resids_kerneliiPKdiS0_iPdS1_bE4ssum+8];
	ld.shared.f64 	%fd106, [_ZZ15d_resids_kerneliiPKdiS0_iPdS1_bE4ssum];
	add.f64 	%fd107, %fd105, %fd106;
	st.shared.f64 	[_ZZ15d_resids_kerneliiPKdiS0_iPdS1_bE4ssum], %fd107;
$L__BB2_25:
	setp.ne.s32 	%p15, %r1, 0;
	bar.sync 	0;
	@%p15 bra 	$L__BB2_29;
	setp.eq.s16 	%p16, %rs1, 0;
	@%p16 bra 	$L__BB2_28;
	ld.shared.f64 	%fd108, [_ZZ15d_resids_kerneliiPKdiS0_iPdS1_bE4ssum];
	sqrt.rn.f64 	%fd109, %fd108;
	mul.wide.u32 	%rd38, %r2, 8;
	add.s64 	%rd39, %rd3, %rd38;
	st.global.f64 	[%rd39], %fd109;
	bra.uni 	$L__BB2_29;
$L__BB2_28:
	ld.shared.f64 	%fd110, [_ZZ15d_resids_kerneliiPKdiS0_iPdS1_bE4ssum];
	mul.wide.u32 	%rd40, %r2, 8;
	add.s64 	%rd41, %rd3, %rd40;
	st.global.f64 	[%rd41], %fd110;
$L__BB2_29:
	ret;

}
	// .globl	_Z15s_resids_kerneliiPKfiS0_iPfS1_b
.visible .entry _Z15s_resids_kerneliiPKfiS0_iPfS1_b(
	.param .u32 _Z15s_resids_kerneliiPKfiS0_iPfS1_b_param_0,
	.param .u32 _Z15s_resids_kerneliiPKfiS0_iPfS1_b_param_1,
	.param .u64 .ptr .align 1 _Z15s_resids_kerneliiPKfiS0_iPfS1_b_param_2,
	.param .u32 _Z15s_resids_kerneliiPKfiS0_iPfS1_b_param_3,
	.param .u64 .ptr .align 1 _Z15s_resids_kerneliiPKfiS0_iPfS1_b_param_4,
	.param .u32 _Z15s_resids_kerneliiPKfiS0_iPfS1_b_param_5,
	.param .u64 .ptr .align 1 _Z15s_resids_kerneliiPKfiS0_iPfS1_b_param_6,
	.param .u64 .ptr .align 1 _Z15s_resids_kerneliiPKfiS0_iPfS1_b_param_7,
	.param .u8 _Z15s_resids_kerneliiPKfiS0_iPfS1_b_param_8
)
{
	.reg .pred 	%p<17>;
	.reg .b16 	%rs<2>;
	.reg .b32 	%r<33>;
	.reg .b32 	%f<119>;
	.reg .b64 	%rd<43>;
	// demoted variable
	.shared .align 4 .b8 _ZZ15s_resids_kerneliiPKfiS0_iPfS1_bE4ssum[256];
	ld.param.u32 	%r17, [_Z15s_resids_kerneliiPKfiS0_iPfS1_b_param_0];
	ld.param.u64 	%rd12, [_Z15s_resids_kerneliiPKfiS0_iPfS1_b_param_2];
	ld.param.u32 	%r18, [_Z15s_resids_kerneliiPKfiS0_iPfS1_b_param_3];
	ld.param.u64 	%rd13, [_Z15s_resids_kerneliiPKfiS0_iPfS1_b_param_4];
	ld.param.u64 	%rd11, [_Z15s_resids_kerneliiPKfiS0_iPfS1_b_param_6];
	ld.param.u64 	%rd14, [_Z15s_resids_kerneliiPKfiS0_iPfS1_b_param_7];
	ld.param.s8 	%rs1, [_Z15s_resids_kerneliiPKfiS0_iPfS1_b_param_8];
	cvta.to.global.u64 	%rd1, %rd12;
	cvta.to.global.u64 	%rd2, %rd13;
	cvta.to.global.u64 	%rd3, %rd14;
	mov.u32 	%r1, %tid.x;
	mov.u32 	%r2, %ctaid.x;
	mul.lo.s32 	%r19, %r18, %r2;
	cvt.u64.u32 	%rd4, %r19;
	shl.b32 	%r20, %r1, 2;
	mov.u32 	%r21, _ZZ15s_resids_kerneliiPKfiS0_iPfS1_bE4ssum;
	add.s32 	%r3, %r21, %r20;
	mov.b32 	%r22, 0;
	st.shared.u32 	[%r3], %r22;
	setp.ge.s32 	%p1, %r1, %r17;
	@%p1 bra 	$L__BB3_13;
	cvta.to.global.u64 	%rd15, %rd11;
	mul.wide.u32 	%rd16, %r2, 4;
	add.s64 	%rd17, %rd15, %rd16;
	ld.global.f32 	%f1, [%rd17];
	not.b32 	%r23, %r1;
	add.s32 	%r4, %r17, %r23;
	shr.u32 	%r24, %r4, 6;
	add.s32 	%r5, %r24, 1;
	and.b32  	%r6, %r5, 7;
	setp.lt.u32 	%p2, %r4, 448;
	mov.f32 	%f118, 0f00000000;
	mov.u32 	%r30, %r1;
	@%p2 bra 	$L__BB3_4;
	and.b32  	%r25, %r5, 134217720;
	neg.s32 	%r28, %r25;
	cvt.u64.u32 	%rd18, %r1;
	add.s64 	%rd19, %rd18, %rd4;
	shl.b64 	%rd20, %rd19, 2;
	add.s64 	%rd21, %rd20, 1024;
	add.s64 	%rd42, %rd2, %rd21;
	add.s64 	%rd41, %rd1, %rd21;
	mov.f32 	%f118, 0f00000000;
	mov.u32 	%r30, %r1;
$L__BB3_3:
	.pragma "nounroll";
	ld.global.f32 	%f17, [%rd42+-1024];
	mul.f32 	%f18, %f1, %f17;
	ld.global.f32 	%f19, [%rd41+-1024];
	sub.f32 	%f20, %f19, %f18;
	fma.rn.f32 	%f21, %f20, %f20, %f118;
	ld.global.f32 	%f22, [%rd42+-768];
	mul.f32 	%f23, %f1, %f22;
	ld.global.f32 	%f24, [%rd41+-768];
	sub.f32 	%f25, %f24, %f23;
	fma.rn.f32 	%f26, %f25, %f25, %f21;
	ld.global.f32 	%f27, [%rd42+-512];
	mul.f32 	%f28, %f1, %f27;
	ld.global.f32 	%f29, [%rd41+-512];
	sub.f32 	%f30, %f29, %f28;
	fma.rn.f32 	%f31, %f30, %f30, %f26;
	ld.global.f32 	%f32, [%rd42+-256];
	mul.f32 	%f33, %f1, %f32;
	ld.global.f32 	%f34, [%rd41+-256];
	sub.f32 	%f35, %f34, %f33;
	fma.rn.f32 	%f36, %f35, %f35, %f31;
	ld.global.f32 	%f37, [%rd42];
	mul.f32 	%f38, %f1, %f37;
	ld.global.f32 	%f39, [%rd41];
	sub.f32 	%f40, %f39, %f38;
	fma.rn.f32 	%f41, %f40, %f40, %f36;
	ld.global.f32 	%f42, [%rd42+256];
	mul.f32 	%f43, %f1, %f42;
	ld.global.f32 	%f44, [%rd41+256];
	sub.f32 	%f45, %f44, %f43;
	fma.rn.f32 	%f46, %f45, %f45, %f41;
	ld.global.f32 	%f47, [%rd42+512];
	mul.f32 	%f48, %f1, %f47;
	ld.global.f32 	%f49, [%rd41+512];
	sub.f32 	%f50, %f49, %f48;
	fma.rn.f32 	%f51, %f50, %f50, %f46;
	ld.global.f32 	%f52, [%rd42+768];
	mul.f32 	%f53, %f1, %f52;
	ld.global.f32 	%f54, [%rd41+768];
	sub.f32 	%f55, %f54, %f53;
	fma.rn.f32 	%f118, %f55, %f55, %f51;
	add.s32 	%r30, %r30, 512;
	add.s32 	%r28, %r28, 8;
	add.s64 	%rd42, %rd42, 2048;
	add.s64 	%rd41, %rd41, 2048;
	setp.ne.s32 	%p3, %r28, 0;
	@%p3 bra 	$L__BB3_3;
$L__BB3_4:
	setp.eq.s32 	%p4, %r6, 0;
	@%p4 bra 	$L__BB3_12;
	setp.lt.u32 	%p5, %r6, 4;
	@%p5 bra 	$L__BB3_7;
	cvt.u64.u32 	%rd22, %r30;
	add.s64 	%rd23, %rd22, %rd4;
	shl.b64 	%rd24, %rd23, 2;
	add.s64 	%rd25, %rd2, %rd24;
	ld.global.f32 	%f57, [%rd25];
	mul.f32 	%f58, %f1, %f57;
	add.s64 	%rd26, %rd1, %rd24;
	ld.global.f32 	%f59, [%rd26];
	sub.f32 	%f60, %f59, %f58;
	fma.rn.f32 	%f61, %f60, %f60, %f118;
	ld.global.f32 	%f62, [%rd25+256];
	mul.f32 	%f63, %f1, %f62;
	ld.global.f32 	%f64, [%rd26+256];
	sub.f32 	%f65, %f64, %f63;
	fma.rn.f32 	%f66, %f65, %f65, %f61;
	ld.global.f32 	%f67, [%rd25+512];
	mul.f32 	%f68, %f1, %f67;
	ld.global.f32 	%f69, [%rd26+512];
	sub.f32 	%f70, %f69, %f68;
	fma.rn.f32 	%f71, %f70, %f70, %f66;
	ld.global.f32 	%f72, [%rd25+768];
	mul.f32 	%f73, %f1, %f72;
	ld.global.f32 	%f74, [%rd26+768];
	sub.f32 	%f75, %f74, %f73;
	fma.rn.f32 	%f118, %f75, %f75, %f71;
	add.s32 	%r30, %r30, 256;
$L__BB3_7:
	and.b32  	%r26, %r5, 3;
	setp.eq.s32 	%p6, %r26, 0;
	@%p6 bra 	$L__BB3_12;
	setp.eq.s32 	%p7, %r26, 1;
	@%p7 bra 	$L__BB3_10;
	cvt.u64.u32 	%rd27, %r30;
	add.s64 	%rd28, %rd27, %rd4;
	shl.b64 	%rd29, %rd28, 2;
	add.s64 	%rd30, %rd2, %rd29;
	ld.global.f32 	%f77, [%rd30];
	mul.f32 	%f78, %f1, %f77;
	add.s64 	%rd31, %rd1, %rd29;
	ld.global.f32 	%f79, [%rd31];
	sub.f32 	%f80, %f79, %f78;
	fma.rn.f32 	%f81, %f80, %f80, %f118;
	ld.global.f32 	%f82, [%rd30+256];
	mul.f32 	%f83, %f1, %f82;
	ld.global.f32 	%f84, [%rd31+256];
	sub.f32 	%f85, %f84, %f83;
	fma.rn.f32 	%f118, %f85, %f85, %f81;
	add.s32 	%r30, %r30, 128;
$L__BB3_10:
	and.b32  	%r27, %r4, 64;
	setp.ne.s32 	%p8, %r27, 0;
	@%p8 bra 	$L__BB3_12;
	cvt.u64.u32 	%rd32, %r30;
	add.s64 	%rd33, %rd32, %rd4;
	shl.b64 	%rd34, %rd33, 2;
	add.s64 	%rd35, %rd2, %rd34;
	ld.global.f32 	%f86, [%rd35];
	mul.f32 	%f87, %f1, %f86;
	add.s64 	%rd36, %rd1, %rd34;
	ld.global.f32 	%f88, [%rd36];
	sub.f32 	%f89, %f88, %f87;
	fma.rn.f32 	%f118, %f89, %f89, %f118;
$L__BB3_12:
	st.shared.f32 	[%r3], %f118;
$L__BB3_13:
	bar.sync 	0;
	setp.gt.u32 	%p9, %r1, 31;
	@%p9 bra 	$L__BB3_15;
	ld.shared.f32 	%f90, [%r3+128];
	ld.shared.f32 	%f91, [%r3];
	add.f32 	%f92, %f90, %f91;
	st.shared.f32 	[%r3], %f92;
$L__BB3_15:
	bar.sync 	0;
	setp.gt.u32 	%p10, %r1, 15;
	@%p10 bra 	$L__BB3_17;
	ld.shared.f32 	%f93, [%r3+64];
	ld.shared.f32 	%f94, [%r3];
	add.f32 	%f95, %f93, %f94;
	st.shared.f32 	[%r3], %f95;
$L__BB3_17:
	bar.sync 	0;
	setp.gt.u32 	%p11, %r1, 7;
	@%p11 bra 	$L__BB3_19;
	ld.shared.f32 	%f96, [%r3+32];
	ld.shared.f32 	%f97, [%r3];
	add.f32 	%f98, %f96, %f97;
	st.shared.f32 	[%r3], %f98;
$L__BB3_19:
	bar.sync 	0;
	setp.gt.u32 	%p12, %r1, 3;
	@%p12 bra 	$L__BB3_21;
	ld.shared.f32 	%f99, [%r3+16];
	ld.shared.f32 	%f100, [%r3];
	add.f32 	%f101, %f99, %f100;
	st.shared.f32 	[%r3], %f101;
$L__BB3_21:
	bar.sync 	0;
	setp.gt.u32 	%p13, %r1, 1;
	@%p13 bra 	$L__BB3_23;
	ld.shared.f32 	%f102, [%r3+8];
	ld.shared.f32 	%f103, [%r3];
	add.f32 	%f104, %f102, %f103;
	st.shared.f32 	[%r3], %f104;
$L__BB3_23:
	bar.sync 	0;
	setp.ne.s32 	%p14, %r1, 0;
	@%p14 bra 	$L__BB3_25;
	ld.shared.f32 	%f105, [_ZZ15s_resids_kerneliiPKfiS0_iPfS1_bE4ssum+4];
	ld.shared.f32 	%f106, [_ZZ15s_resids_kerneliiPKfiS0_iPfS1_bE4ssum];
	add.f32 	%f107, %f105, %f106;
	st.shared.f32 	[_ZZ15s_resids_kerneliiPKfiS0_iPfS1_bE4ssum], %f107;
$L__BB3_25:
	setp.ne.s32 	%p15, %r1, 0;
	bar.sync 	0;
	@%p15 bra 	$L__BB3_29;
	setp.eq.s16 	%p16, %rs1, 0;
	@%p16 bra 	$L__BB3_28;
	ld.shared.f32 	%f108, [_ZZ15s_resids_kerneliiPKfiS0_iPfS1_bE4ssum];
	sqrt.rn.f32 	%f109, %f108;
	mul.wide.u32 	%rd37, %r2, 4;
	add.s64 	%rd38, %rd3, %rd37;
	st.global.f32 	[%rd38], %f109;
	bra.uni 	$L__BB3_29;
$L__BB3_28:
	ld.shared.f32 	%f110, [_ZZ15s_resids_kerneliiPKfiS0_iPfS1_bE4ssum];
	mul.wide.u32 	%rd39, %r2, 4;
	add.s64 	%rd40, %rd3, %rd39;
	st.global.f32 	[%rd40], %f110;
$L__BB3_29:
	ret;

}
	// .globl	_Z18dlacpy_full_kerneliiPKdiPdi
.visible .entry _Z18dlacpy_full_kerneliiPKdiPdi(
	.param .u32 _Z18dlacpy_full_kerneliiPKdiPdi_param_0,
	.param .u32 _Z18dlacpy_full_kerneliiPKdiPdi_param_1,
	.param .u64 .ptr .align 1 _Z18dlacpy_full_kerneliiPKdiPdi_param_2,
	.param .u32 _Z18dlacpy_full_kerneliiPKdiPdi_param_3,
	.param .u64 .ptr .align 1 _Z18dlacpy_full_kerneliiPKdiPdi_param_4,
	.param .u32 _Z18dlacpy_full_kerneliiPKdiPdi_param_5
)
{
	.reg .pred 	%p<8>;
	.reg .b32 	%r<48>;
	.reg .b64 	%rd<153>;
	.reg .b64 	%fd<70>;

	ld.param.u32 	%r28, [_Z18dlacpy_full_kerneliiPKdiPdi_param_0];
	ld.param.u32 	%r25, [_Z18dlacpy_full_kerneliiPKdiPdi_param_1];
	ld.param.u64 	%rd3, [_Z18dlacpy_full_kerneliiPKdiPdi_param_2];
	ld.param.u32 	%r26, [_Z18dlacpy_full_kerneliiPKdiPdi_param_3];
	ld.param.u64 	%rd4, [_Z18dlacpy_full_kerneliiPKdiPdi_param_4];
	ld.param.u32 	%r27, [_Z18dlacpy_full_kerneliiPKdiPdi_param_5];
	mov.u32 	%r29, %ctaid.x;
	shl.b32 	%r30, %r29, 6;
	mov.u32 	%r31, %tid.x;
	add.s32 	%r1, %r30, %r31;
	mov.u32 	%r32, %ctaid.y;
	shl.b32 	%r2, %r32, 6;
	setp.ge.s32 	%p1, %r1, %r28;
	@%p1 bra 	$L__BB4_9;
	add.s32 	%r33, %r2, 64;
	setp.le.s32 	%p2, %r33, %r25;
	cvta.to.global.u64 	%rd5, %rd3;
	cvta.to.global.u64 	%rd6, %rd4;
	mad.lo.s32 	%r34, %r26, %r2, %r1;
	mul.wide.s32 	%rd7, %r34, 8;
	add.s64 	%rd1, %rd5, %rd7;
	mad.lo.s32 	%r35, %r27, %r2, %r1;
	mul.wide.s32 	%rd8, %r35, 8;
	add.s64 	%rd2, %rd6, %rd8;
	@%p2 bra 	$L__BB4_10;
	setp.ge.s32 	%p3, %r2, %r25;
	@%p3 bra 	$L__BB4_9;
	not.b32 	%r37, %r2;
	add.s32 	%r38, %r25, %r37;
	min.u32 	%r39, %r38, 63;
	add.s32 	%r3, %r39, 1;
	and.b32  	%r4, %r3, 3;
	setp.lt.u32 	%p4, %r38, 3;
	mov.b32 	%r44, 0;
	@%p4 bra 	$L__BB4_6;
	and.b32  	%r44, %r3, 124;
	neg.s32 	%r43, %r44;
	shl.b32 	%r7, %r27, 2;
	shl.b32 	%r8, %r26, 2;
	mov.b32 	%r41, 0;
	mul.wide.s32 	%rd141, %r26, 8;
	mul.wide.s32 	%rd143, %r27, 8;
	mov.u32 	%r42, %r41;
$L__BB4_5:
	mul.wide.s32 	%rd137, %r41, 8;
	add.s64 	%rd138, %rd1, %rd137;
	ld.global.f64 	%fd65, [%rd138];
	mul.wide.s32 	%rd139, %r42, 8;
	add.s64 	%rd140, %rd2, %rd139;
	st.global.f64 	[%rd140], %fd65;
	add.s64 	%rd142, %rd138, %rd141;
	ld.global.f64 	%fd66, [%rd142];
	add.s64 	%rd144, %rd140, %rd143;
	st.global.f64 	[%rd144], %fd66;
	add.s64 	%rd145, %rd142, %rd141;
	ld.global.f64 	%fd67, [%rd145];
	add.s64 	%rd146, %rd144, %rd143;
	st.global.f64 	[%rd146], %fd67;
	add.s64 	%rd147, %rd145, %rd141;
	ld.global.f64 	%fd68, [%rd147];
	add.s64 	%rd148, %rd146, %rd143;
	st.global.f64 	[%rd148], %fd68;
	add.s32 	%r43, %r43, 4;
	add.s32 	%r42, %r42, %r7;
	add.s32 	%r41, %r41, %r8;
	setp.ne.s32 	%p5, %r43, 0;
	@%p5 bra 	$L__BB4_5;
$L__BB4_6:
	setp.eq.s32 	%p6, %r4, 0;
	@%p6 bra 	$L__BB4_9;
	mul.lo.s32 	%r47, %r44, %r27;
	mul.lo.s32 	%r46, %r44, %r26;
	neg.s32 	%r45, %r4;
$L__BB4_8:
	.pragma "nounroll";
	mul.wide.s32 	%rd149, %r46, 8;
	add.s64 	%rd150, %rd1, %rd149;
	ld.global.f64 	%fd69, [%rd150];
	mul.wide.s32 	%rd151, %r47, 8;
	add.s64 	%rd152, %rd2, %rd151;
	st.global.f64 	[%rd152], %fd69;
	add.s32 	%r47, %r47, %r27;
	add.s32 	%r46, %r46, %r26;
	add.s32 	%r45, %r45, 1;
	setp.ne.s32 	%p7, %r45, 0;
	@%p7 bra 	$L__BB4_8;
$L__BB4_9:
	ret;
$L__BB4_10:
	ld.global.f64 	%fd1, [%rd1];
	st.global.f64 	[%rd2], %fd1;
	mul.wide.s32 	%rd9, %r26, 8;
	add.s64 	%rd10, %rd1, %rd9;
	ld.global.f64 	%fd2, [%rd10];
	mul.wide.s32 	%rd11, %r27, 8;
	add.s64 	%rd12, %rd2, %rd11;
	st.global.f64 	[%rd12], %fd2;
	add.s64 	%rd13, %rd10, %rd9;
	ld.global.f64 	%fd3, [%rd13];
	add.s64 	%rd14, %rd12, %rd11;
	st.global.f64 	[%rd14], %fd3;
	add.s64 	%rd15, %rd13, %rd9;
	ld.global.f64 	%fd4, [%rd15];
	add.s64 	%rd16, %rd14, %rd11;
	st.global.f64 	[%rd16], %fd4;
	add.s64 	%rd17, %rd15, %rd9;
	ld.global.f64 	%fd5, [%rd17];
	add.s64 	%rd18, %rd16, %rd11;
	st.global.f64 	[%rd18], %fd5;
	add.s64 	%rd19, %rd17, %rd9;
	ld.global.f64 	%fd6, [%rd19];
	add.s64 	%rd20, %rd18, %rd11;
	st.global.f64 	[%rd20], %fd6;
	add.s64 	%rd21, %rd19, %rd9;
	ld.global.f64 	%fd7, [%rd21];
	add.s64 	%rd22, %rd20, %rd11;
	st.global.f64 	[%rd22], %fd7;
	add.s64 	%rd23, %rd21, %rd9;
	ld.global.f64 	%fd8, [%rd23];
	add.s64 	%rd24, %rd22, %rd11;
	st.global.f64 	[%rd24], %fd8;
	add.s64 	%rd25, %rd23, %rd9;
	ld.global.f64 	%fd9, [%rd25];
	add.s64 	%rd26, %rd24, %rd11;
	st.global.f64 	[%rd26], %fd9;
	add.s64 	%rd27, %rd25, %rd9;
	ld.global.f64 	%fd10, [%rd27];
	add.s64 	%rd28, %rd26, %rd11;
	st.global.f64 	[%rd28], %fd10;
	add.s64 	%rd29, %rd27, %rd9;
	ld.global.f64 	%fd11, [%rd29];
	add.s64 	%rd30, %rd28, %rd11;
	st.global.f64 	[%rd30], %fd11;
	add.s64 	%rd31, %rd29, %rd9;
	ld.global.f64 	%fd12, [%rd31];
	add.s64 	%rd32, %rd30, %rd11;
	st.global.f64 	[%rd32], %fd12;
	add.s64 	%rd33, %rd31, %rd9;
	ld.global.f64 	%fd13, [%rd33];
	add.s64 	%rd34, %rd32, %rd11;
	st.global.f64 	[%rd34], %fd13;
	add.s64 	%rd35, %rd33, %rd9;
	ld.global.f64 	%fd14, [%rd35];
	add.s64 	%rd36, %rd34, %rd11;
	st.global.f64 	[%rd36], %fd14;
	add.s64 	%rd37, %rd35, %rd9;
	ld.global.f64 	%fd15, [%rd37];
	add.s64 	%rd38, %rd36, %rd11;
	st.global.f64 	[%rd38], %fd15;
	add.s64 	%rd39, %rd37, %rd9;
	ld.global.f64 	%fd16, [%rd39];
	add.s64 	%rd40, %rd38, %rd11;
	st.global.f64 	[%rd40], %fd16;
	add.s64 	%rd41, %rd39, %rd9;
	ld.global.f64 	%fd17, [%rd41];
	add.s64 	%rd42, %rd40, %rd11;
	st.global.f64 	[%rd42], %fd17;
	add.s64 	%rd43, %rd41, %rd9;
	ld.global.f64 	%fd18, [%rd43];
	add.s64 	%rd44, %rd42, %rd11;
	st.global.f64 	[%rd44], %fd18;
	add.s64 	%rd45, %rd43, %rd9;
	ld.global.f64 	%fd19, [%rd45];
	add.s64 	%rd46, %rd44, %rd11;
	st.global.f64 	[%rd46], %fd19;
	add.s64 	%rd47, %rd45, %rd9;
	ld.global.f64 	%fd20, [%rd47];
	add.s64 	%rd48, %rd46, %rd11;
	st.global.f64 	[%rd48], %fd20;
	add.s64 	%rd49, %rd47, %rd9;
	ld.global.f64 	%fd21, [%rd49];
	add.s64 	%rd50, %rd48, %rd11;
	st.global.f64 	[%rd50], %fd21;
	add.s64 	%rd51, %rd49, %rd9;
	ld.global.f64 	%fd22, [%rd51];
	add.s64 	%rd52, %rd50, %rd11;
	st.global.f64 	[%rd52], %fd22;
	add.s64 	%rd53, %rd51, %rd9;
	ld.global.f64 	%fd23, [%rd53];
	add.s64 	%rd54, %rd52, %rd11;
	st.global.f64 	[%rd54], %fd23;
	add.s64 	%rd55, %rd53, %rd9;
	ld.global.f64 	%fd24, [%rd55];
	add.s64 	%rd56, %rd54, %rd11;
	st.global.f64 	[%rd56], %fd24;
	add.s64 	%rd57, %rd55, %rd9;
	ld.global.f64 	%fd25, [%rd57];
	add.s64 	%rd58, %rd56, %rd11;
	st.global.f64 	[%rd58], %fd25;
	add.s64 	%rd59, %rd57, %rd9;
	ld.global.f64 	%fd26, [%rd59];
	add.s64 	%rd60, %rd58, %rd11;
	st.global.f64 	[%rd60], %fd26;
	add.s64 	%rd61, %rd59, %rd9;
	ld.global.f64 	%fd27, [%rd61];
	add.s64 	%rd62, %rd60, %rd11;
	st.global.f64 	[%rd62], %fd27;
	add.s64 	%rd63, %rd61, %rd9;
	ld.global.f64 	%fd28, [%rd63];
	add.s64 	%rd64, %rd62, %rd11;
	st.global.f64 	[%rd64], %fd28;
	add.s64 	%rd65, %rd63, %rd9;
	ld.global.f64 	%fd29, [%rd65];
	add.s64 	%rd66, %rd64, %rd11;
	st.global.f64 	[%rd66], %fd29;
	add.s64 	%rd67, %rd65, %rd9;
	ld.global.f64 	%fd30, [%rd67];
	add.s64 	%rd68, %rd66, %rd11;
	st.global.f64 	[%rd68], %fd30;
	add.s64 	%rd69, %rd67, %rd9;
	ld.global.f64 	%fd31, [%rd69];
	add.s64 	%rd70, %rd68, %rd11;
	st.global.f64 	[%rd70], %fd31;
	add.s64 	%rd71, %rd69, %rd9;
	ld.global.f64 	%fd32, [%rd71];
	add.s64 	%rd72, %rd70, %rd11;
	st.global.f64 	[%rd72], %fd32;
	add.s64 	%rd73, %rd71, %rd9;
	ld.global.f64 	%fd33, [%rd73];
	add.s64 	%rd74, %rd72, %rd11;
	st.global.f64 	[%rd74], %fd33;
	add.s64 	%rd75, %rd73, %rd9;
	ld.global.f64 	%fd34, [%rd75];
	add.s64 	%rd76, %rd74, %rd11;
	st.global.f64 	[%rd76], %fd34;
	add.s64 	%rd77, %rd75, %rd9;
	ld.global.f64 	%fd35, [%rd77];
	add.s64 	%rd78, %rd76, %rd11;
	st.global.f64 	[%rd78], %fd35;
	add.s64 	%rd79, %rd77, %rd9;
	ld.global.f64 	%fd36, [%rd79];
	add.s64 	%rd80, %rd78, %rd11;
	st.global.f64 	[%rd80], %fd36;
	add.s64 	%rd81, %rd79, %rd9;
	ld.global.f64 	%fd37, [%rd81];
	add.s64 	%rd82, %rd80, %rd11;
	st.global.f64 	[%rd82], %fd37;
	add.s64 	%rd83, %rd81, %rd9;
	ld.global.f64 	%fd38, [%rd83];
	add.s64 	%rd84, %rd82, %rd11;
	st.global.f64 	[%rd84], %fd38;
	add.s64 	%rd85, %rd83, %rd9;
	ld.global.f64 	%fd39, [%rd85];
	add.s64 	%rd86, %rd84, %rd11;
	st.global.f64 	[%rd86], %fd39;
	add.s64 	%rd87, %rd85, %rd9;
	ld.global.f64 	%fd40, [%rd87];
	add.s64 	%rd88, %rd86, %rd11;
	st.global.f64 	[%rd88], %fd40;
	add.s64 	%rd89, %rd87, %rd9;
	ld.global.f64 	%fd41, [%rd89];
	add.s64 	%rd90, %rd88, %rd11;
	st.global.f64 	[%rd90], %fd41;
	add.s64 	%rd91, %rd89, %rd9;
	ld.global.f64 	%fd42, [%rd91];
	add.s64 	%rd92, %rd90, %rd11;
	st.global.f64 	[%rd92], %fd42;
	add.s64 	%rd93, %rd91, %rd9;
	ld.global.f64 	%fd43, [%rd93];
	add.s64 	%rd94, %rd92, %rd11;
	st.global.f64 	[%rd94], %fd43;
	add.s64 	%rd95, %rd93, %rd9;
	ld.global.f64 	%fd44, [%rd95];
	add.s64 	%rd96, %rd94, %rd11;
	st.global.f64 	[%rd96], %fd44;
	add.s64 	%rd97, %rd95, %rd9;
	ld.global.f64 	%fd45, [%rd97];
	add.s64 	%rd98, %rd96, %rd11;
	st.global.f64 	[%rd98], %fd45;
	add.s64 	%rd99, %rd97, %rd9;
	ld.global.f64 	%fd46, [%rd99];
	add.s64 	%rd100, %rd98, %rd11;
	st.global.f64 	[%rd100], %fd46;
	add.s64 	%rd101, %rd99, %rd9;
	ld.global.f64 	%fd47, [%rd101];
	add.s64 	%rd102, %rd100, %rd11;
	st.global.f64 	[%rd102], %fd47;
	add.s64 	%rd103, %rd101, %rd9;
	ld.global.f64 	%fd48, [%rd103];
	add.s64 	%rd104, %rd102, %rd11;
	st.global.f64 	[%rd104], %fd48;
	add.s64 	%rd105, %rd103, %rd9;
	ld.global.f64 	%fd49, [%rd105];
	add.s64 	%rd106, %rd104, %rd11;
	st.global.f64 	[%rd106], %fd49;
	add.s64 	%rd107, %rd105, %rd9;
	ld.global.f64 	%fd50, [%rd107];
	add.s64 	%rd108, %rd106, %rd11;
	st.global.f64 	[%rd108], %fd50;
	add.s64 	%rd109, %rd107, %rd9;
	ld.global.f64 	%fd51, [%rd109];
	add.s64 	%rd110, %rd108, %rd11;
	st.global.f64 	[%rd110], %fd51;
	add.s64 	%rd111, %rd109, %rd9;
	ld.global.f64 	%fd52, [%rd111];
	add.s64 	%rd112, %rd110, %rd11;
	st.global.f64 	[%rd112], %fd52;
	add.s64 	%rd113, %rd111, %rd9;
	ld.global.f64 	%fd53, [%rd113];
	add.s64 	%rd114, %rd112, %rd11;
	st.global.f64 	[%rd114], %fd53;
	add.s64 	%rd115, %rd113, %rd9;
	ld.global.f64 	%fd54, [%rd115];
	add.s64 	%rd116, %rd114, %rd11;
	st.global.f64 	[%rd116], %fd54;
	add.s64 	%rd117, %rd115, %rd9;
	ld.global.f64 	%fd55, [%rd117];
	add.s64 	%rd118, %rd116, %rd11;
	st.global.f64 	[%rd118], %fd55;
	add.s64 	%rd119, %rd117, %rd9;
	ld.global.f64 	%fd56, [%rd119];
	add.s64 	%rd120, %rd118, %rd11;
	st.global.f64 	[%rd120], %fd56;
	add.s64 	%rd121, %rd119, %rd9;
	ld.global.f64 	%fd57, [%rd121];
	add.s64 	%rd122, %rd120, %rd11;
	st.global.f64 	[%rd122], %fd57;
	add.s64 	%rd123, %rd121, %rd9;
	ld.global.f64 	%fd58, [%rd123];
	add.s64 	%rd124, %rd122, %rd11;
	st.global.f64 	[%rd124], %fd58;
	add.s64 	%rd125, %rd123, %rd9;
	ld.global.f64 	%fd59, [%rd125];
	add.s64 	%rd126, %rd124, %rd11;
	st.global.f64 	[%rd126], %fd59;
	add.s64 	%rd127, %rd125, %rd9;
	ld.global.f64 	%fd60, [%rd127];
	add.s64 	%rd128, %rd126, %rd11;
	st.global.f64 	[%rd128], %fd60;
	add.s64 	%rd129, %rd127, %rd9;
	ld.global.f64 	%fd61, [%rd129];
	add.s64 	%rd130, %rd128, %rd11;
	st.global.f64 	[%rd130], %fd61;
	add.s64 	%rd131, %rd129, %rd9;
	ld.global.f64 	%fd62, [%rd131];
	add.s64 	%rd132, %rd130, %rd11;
	st.global.f64 	[%rd132], %fd62;
	add.s64 	%rd133, %rd131, %rd9;
	ld.global.f64 	%fd63, [%rd133];
	add.s64 	%rd134, %rd132, %rd11;
	st.global.f64 	[%rd134], %fd63;
	add.s64 	%rd135, %rd133, %rd9;
	ld.global.f64 	%fd64, [%rd135];
	add.s64 	%rd136, %rd134, %rd11;
	st.global.f64 	[%rd136], %fd64;
	bra.uni 	$L__BB4_9;

}
	// .globl	_Z18slacpy_full_kerneliiPKfiPfi
.visible .entry _Z18slacpy_full_kerneliiPKfiPfi(
	.param .u32 _Z18slacpy_full_kerneliiPKfiPfi_param_0,
	.param .u32 _Z18slacpy_full_kerneliiPKfiPfi_param_1,
	.param .u64 .ptr .align 1 _Z18slacpy_full_kerneliiPKfiPfi_param_2,
	.param .u32 _Z18slacpy_full_kerneliiPKfiPfi_param_3,
	.param .u64 .ptr .align 1 _Z18slacpy_full_kerneliiPKfiPfi_param_4,
	.param .u32 _Z18slacpy_full_kerneliiPKfiPfi_param_5
)
{
	.reg .pred 	%p<8>;
	.reg .b32 	%r<48>;
	.reg .b32 	%f<70>;
	.reg .b64 	%rd<153>;

	ld.param.u32 	%r28, [_Z18slacpy_full_kerneliiPKfiPfi_param_0];
	ld.param.u32 	%r25, [_Z18slacpy_full_kerneliiPKfiPfi_param_1];
	ld.param.u64 	%rd3, [_Z18slacpy_full_kerneliiPKfiPfi_param_2];
	ld.param.u32 	%r26, [_Z18slacpy_full_kerneliiPKfiPfi_param_3];
	ld.param.u64 	%rd4, [_Z18slacpy_full_kerneliiPKfiPfi_param_4];
	ld.param.u32 	%r27, [_Z18slacpy_full_kerneliiPKfiPfi_param_5];
	mov.u32 	%r29, %ctaid.x;
	shl.b32 	%r30, %r29, 6;
	mov.u32 	%r31, %tid.x;
	add.s32 	%r1, %r30, %r31;
	mov.u32 	%r32, %ctaid.y;
	shl.b32 	%r2, %r32, 6;
	setp.ge.s32 	%p1, %r1, %r28;
	@%p1 bra 	$L__BB5_9;
	add.s32 	%r33, %r2, 64;
	setp.le.s32 	%p2, %r33, %r25;
	cvta.to.global.u64 	%rd5, %rd3;
	cvta.to.global.u64 	%rd6, %rd4;
	mad.lo.s32 	%r34, %r26, %r2, %r1;
	mul.wide.s32 	%rd7, %r34, 4;
	add.s64 	%rd1, %rd5, %rd7;
	mad.lo.s32 	%r35, %r27, %r2, %r1;
	mul.wide.s32 	%rd8, %r35, 4;
	add.s64 	%rd2, %rd6, %rd8;
	@%p2 bra 	$L__BB5_10;
	setp.ge.s32 	%p3, %r2, %r25;
	@%p3 bra 	$L__BB5_9;
	not.b32 	%r37, %r2;
	add.s32 	%r38, %r25, %r37;
	min.u32 	%r39, %r38, 63;
	add.s32 	%r3, %r39, 1;
	and.b32  	%r4, %r3, 3;
	setp.lt.u32 	%p4, %r38, 3;
	mov.b32 	%r44, 0;
	@%p4 bra 	$L__BB5_6;
	and.b32  	%r44, %r3, 124;
	neg.s32 	%r43, %r44;
	shl.b32 	%r7, %r27, 2;
	shl.b32 	%r8, %r26, 2;
	mov.b32 	%r41, 0;
	mul.wide.s32 	%rd141, %r26, 4;
	mul.wide.s32 	%rd143, %r27, 4;
	mov.u32 	%r42, %r41;
$L__BB5_5:
	mul.wide.s32 	%rd137, %r41, 4;
	add.s64 	%rd138, %rd1, %rd137;
	ld.global.f32 	%f65, [%rd138];
	mul.wide.s32 	%rd139, %r42, 4;
	add.s64 	%rd140, %rd2, %rd139;
	st.global.f32 	[%rd140], %f65;
	add.s64 	%rd142, %rd138, %rd141;
	ld.global.f32 	%f66, [%rd142];
	add.s64 	%rd144, %rd140, %rd143;
	st.global.f32 	[%rd144], %f66;
	add.s64 	%rd145, %rd142, %rd141;
	ld.global.f32 	%f67, [%rd145];
	add.s64 	%rd146, %rd144, %rd143;
	st.global.f32 	[%rd146], %f67;
	add.s64 	%rd147, %rd145, %rd141;
	ld.global.f32 	%f68, [%rd147];
	add.s64 	%rd148, %rd146, %rd143;
	st.global.f32 	[%rd148], %f68;
	add.s32 	%r43, %r43, 4;
	add.s32 	%r42, %r42, %r7;
	add.s32 	%r41, %r41, %r8;
	setp.ne.s32 	%p5, %r43, 0;
	@%p5 bra 	$L__BB5_5;
$L__BB5_6:
	setp.eq.s32 	%p6, %r4, 0;
	@%p6 bra 	$L__BB5_9;
	mul.lo.s32 	%r47, %r44, %r27;
	mul.lo.s32 	%r46, %r44, %r26;
	neg.s32 	%r45, %r4;
$L__BB5_8:
	.pragma "nounroll";
	mul.wide.s32 	%rd149, %r46, 4;
	add.s64 	%rd150, %rd1, %rd149;
	ld.global.f32 	%f69, [%rd150];
	mul.wide.s32 	%rd151, %r47, 4;
	add.s64 	%rd152, %rd2, %rd151;
	st.global.f32 	[%rd152], %f69;
	add.s32 	%r47, %r47, %r27;
	add.s32 	%r46, %r46, %r26;
	add.s32 	%r45, %r45, 1;
	setp.ne.s32 	%p7, %r45, 0;
	@%p7 bra 	$L__BB5_8;
$L__BB5_9:
	ret;
$L__BB5_10:
	ld.global.f32 	%f1, [%rd1];
	st.global.f32 	[%rd2], %f1;
	mul.wide.s32 	%rd9, %r26, 4;
	add.s64 	%rd10, %rd1, %rd9;
	ld.global.f32 	%f2, [%rd10];
	mul.wide.s32 	%rd11, %r27, 4;
	add.s64 	%rd12, %rd2, %rd11;
	st.global.f32 	[%rd12], %f2;
	add.s64 	%rd13, %rd10, %rd9;
	ld.global.f32 	%f3, [%rd13];
	add.s64 	%rd14, %rd12, %rd11;
	st.global.f32 	[%rd14], %f3;
	add.s64 	%rd15, %rd13, %rd9;
	ld.global.f32 	%f4, [%rd15];
	add.s64 	%rd16, %rd14, %rd11;
	st.global.f32 	[%rd16], %f4;
	add.s64 	%rd17, %rd15, %rd9;
	ld.global.f32 	%f5, [%rd17];
	add.s64 	%rd18, %rd16, %rd11;
	st.global.f32 	[%rd18], %f5;
	add.s64 	%rd19, %rd17, %rd9;
	ld.global.f32 	%f6, [%rd19];
	add.s64 	%rd20, %rd18, %rd11;
	st.global.f32 	[%rd20], %f6;
	add.s64 	%rd21, %rd19, %rd9;
	ld.global.f32 	%f7, [%rd21];
	add.s64 	%rd22, %rd20, %rd11;
	st.global.f32 	[%rd22], %f7;
	add.s64 	%rd23, %rd21, %rd9;
	ld.global.f32 	%f8, [%rd23];
	add.s64 	%rd24, %rd22, %rd11;
	st.global.f32 	[%rd24], %f8;
	add.s64 	%rd25, %rd23, %rd9;
	ld.global.f32 	%f9, [%rd25];
	add.s64 	%rd26, %rd24, %rd11;
	st.global.f32 	[%rd26], %f9;
	add.s64 	%rd27, %rd25, %rd9;
	ld.global.f32 	%f10, [%rd27];
	add.s64 	%rd28, %rd26, %rd11;
	st.global.f32 	[%rd28], %f10;
	add.s64 	%rd29, %rd27, %rd9;
	ld.global.f32 	%f11, [%rd29];
	add.s64 	%rd30, %rd28, %rd11;
	st.global.f32 	[%rd30], %f11;
	add.s64 	%rd31, %rd29, %rd9;
	ld.global.f32 	%f12, [%rd31];
	add.s64 	%rd32, %rd30, %rd11;
	st.global.f32 	[%rd32], %f12;
	add.s64 	%rd33, %rd31, %rd9;
	ld.global.f32 	%f13, [%rd33];
	add.s64 	%rd34, %rd32, %rd11;
	st.global.f32 	[%rd34], %f13;
	add.s64 	%rd35, %rd33, %rd9;
	ld.global.f32 	%f14, [%rd35];
	add.s64 	%rd36, %rd34, %rd11;
	st.global.f32 	[%rd36], %f14;
	add.s64 	%rd37, %rd35, %rd9;
	ld.global.f32 	%f15, [%rd37];
	add.s64 	%rd38, %rd36, %rd11;
	st.global.f32 	[%rd38], %f15;
	add.s64 	%rd39, %rd37, %rd9;
	ld.global.f32 	%f16, [%rd39];
	add.s64 	%rd40, %rd38, %rd11;
	st.global.f32 	[%rd40], %f16;
	add.s64 	%rd41, %rd39, %rd9;
	ld.global.f32 	%f17, [%rd41];
	add.s64 	%rd42, %rd40, %rd11;
	st.global.f32 	[%rd42], %f17;
	add.s64 	%rd43, %rd41, %rd9;
	ld.global.f32 	%f18, [%rd43];
	add.s64 	%rd44, %rd42, %rd11;
	st.global.f32 	[%rd44], %f18;
	add.s64 	%rd45, %rd43, %rd9;
	ld.global.f32 	%f19, [%rd45];
	add.s64 	%rd46, %rd44, %rd11;
	st.global.f32 	[%rd46], %f19;
	add.s64 	%rd47, %rd45, %rd9;
	ld.global.f32 	%f20, [%rd47];
	add.s64 	%rd48, %rd46, %rd11;
	st.global.f32 	[%rd48], %f20;
	add.s64 	%rd49, %rd47, %rd9;
	ld.global.f32 	%f21, [%rd49];
	add.s64 	%rd50, %rd48, %rd11;
	st.global.f32 	[%rd50], %f21;
	add.s64 	%rd51, %rd49, %rd9;
	ld.global.f32 	%f22, [%rd51];
	add.s64 	%rd52, %rd50, %rd11;
	st.global.f32 	[%rd52], %f22;
	add.s64 	%rd53, %rd51, %rd9;
	ld.global.f32 	%f23, [%rd53];
	add.s64 	%rd54, %rd52, %rd11;
	st.global.f32 	[%rd54], %f23;
	add.s64 	%rd55, %rd53, %rd9;
	ld.global.f32 	%f24, [%rd55];
	add.s64 	%rd56, %rd54, %rd11;
	st.global.f32 	[%rd56], %f24;
	add.s64 	%rd57, %rd55, %rd9;
	ld.global.f32 	%f25, [%rd57];
	add.s64 	%rd58, %rd56, %rd11;
	st.global.f32 	[%rd58], %f25;
	add.s64 	%rd59, %rd57, %rd9;
	ld.global.f32 	%f26, [%rd59];
	add.s64 	%rd60, %rd58, %rd11;
	st.global.f32 	[%rd60], %f26;
	add.s64 	%rd61, %rd59, %rd9;
	ld.global.f32 	%f27, [%rd61];
	add.s64 	%rd62, %rd60, %rd11;
	st.global.f32 	[%rd62], %f27;
	add.s64 	%rd63, %rd61, %rd9;
	ld.global.f32 	%f28, [%rd63];
	add.s64 	%rd64, %rd62, %rd11;
	st.global.f32 	[%rd64], %f28;
	add.s64 	%rd65, %rd63, %rd9;
	ld.global.f32 	%f29, [%rd65];
	add.s64 	%rd66, %rd64, %rd11;
	st.global.f32 	[%rd66], %f29;
	add.s64 	%rd67, %rd65, %rd9;
	ld.global.f32 	%f30, [%rd67];
	add.s64 	%rd68, %rd66, %rd11;
	st.global.f32 	[%rd68], %f30;
	add.s64 	%rd69, %rd67, %rd9;
	ld.global.f32 	%f31, [%rd69];
	add.s64 	%rd70, %rd68, %rd11;
	st.global.f32 	[%rd70], %f31;
	add.s64 	%rd71, %rd69, %rd9;
	ld.global.f32 	%f32, [%rd71];
	add.s64 	%rd72, %rd70, %rd11;
	st.global.f32 	[%rd72], %f32;
	add.s64 	%rd73, %rd71, %rd9;
	ld.global.f32 	%f33, [%rd73];
	add.s64 	%rd74, %rd72, %rd11;
	st.global.f32 	[%rd74], %f33;
	add.s64 	%rd75, %rd73, %rd9;
	ld.global.f32 	%f34, [%rd75];
	add.s64 	%rd76, %rd74, %rd11;
	st.global.f32 	[%rd76], %f34;
	add.s64 	%rd77, %rd75, %rd9;
	ld.global.f32 	%f35, [%rd77];
	add.s64 	%rd78, %rd76, %rd11;
	st.global.f32 	[%rd78], %f35;
	add.s64 	%rd79, %rd77, %rd9;
	ld.global.f32 	%f36, [%rd79];
	add.s64 	%rd80, %rd78, %rd11;
	st.global.f32 	[%rd80], %f36;
	add.s64 	%rd81, %rd79, %rd9;
	ld.global.f32 	%f37, [%rd81];
	add.s64 	%rd82, %rd80, %rd11;
	st.global.f32 	[%rd82], %f37;
	add.s64 	%rd83, %rd81, %rd9;
	ld.global.f32 	%f38, [%rd83];
	add.s64 	%rd84, %rd82, %rd11;
	st.global.f32 	[%rd84], %f38;
	add.s64 	%rd85, %rd83, %rd9;
	ld.global.f32 	%f39, [%rd85];
	add.s64 	%rd86, %rd84, %rd11;
	st.global.f32 	[%rd86], %f39;
	add.s64 	%rd87, %rd85, %rd9;
	ld.global.f32 	%f40, [%rd87];
	add.s64 	%rd88, %rd86, %rd11;
	st.global.f32 	[%rd88], %f40;
	add.s64 	%rd89, %rd87, %rd9;
	ld.global.f32 	%f41, [%rd89];
	add.s64 	%rd90, %rd88, %rd11;
	st.global.f32 	[%rd90], %f41;
	add.s64 	%rd91, %rd89, %rd9;
	ld.global.f32 	%f42, [%rd91];
	add.s64 	%rd92, %rd90, %rd11;
	st.global.f32 	[%rd92], %f42;
	add.s64 	%rd93, %rd91, %rd9;
	ld.global.f32 	%f43, [%rd93];
	add.s64 	%rd94, %rd92, %rd11;
	st.global.f32 	[%rd94], %f43;
	add.s64 	%rd95, %rd93, %rd9;
	ld.global.f32 	%f44, [%rd95];
	add.s64 	%rd96, %rd94, %rd11;
	st.global.f32 	[%rd96], %f44;
	add.s64 	%rd97, %rd95, %rd9;
	ld.global.f32 	%f45, [%rd97];
	add.s64 	%rd98, %rd96, %rd11;
	st.global.f32 	[%rd98], %f45;
	add.s64 	%rd99, %rd97, %rd9;
	ld.global.f32 	%f46, [%rd99];
	add.s64 	%rd100, %rd98, %rd11;
	st.global.f32 	[%rd100], %f46;
	add.s64 	%rd101, %rd99, %rd9;
	ld.global.f32 	%f47, [%rd101];
	add.s64 	%rd102, %rd100, %rd11;
	st.global.f32 	[%rd102], %f47;
	add.s64 	%rd103, %rd101, %rd9;
	ld.global.f32 	%f48, [%rd103];
	add.s64 	%rd104, %rd102, %rd11;
	st.global.f32 	[%rd104], %f48;
	add.s64 	%rd105, %rd103, %rd9;
	ld.global.f32 	%f49, [%rd105];
	add.s64 	%rd106, %rd104, %rd11;
	st.global.f32 	[%rd106], %f49;
	add.s64 	%rd107, %rd105, %rd9;
	ld.global.f32 	%f50, [%rd107];
	add.s64 	%rd108, %rd106, %rd11;
	st.global.f32 	[%rd108], %f50;
	add.s64 	%rd109, %rd107, %rd9;
	ld.global.f32 	%f51, [%rd109];
	add.s64 	%rd110, %rd108, %rd11;
	st.global.f32 	[%rd110], %f51;
	add.s64 	%rd111, %rd109, %rd9;
	ld.global.f32 	%f52, [%rd111];
	add.s64 	%rd112, %rd110, %rd11;
	st.global.f32 	[%rd112], %f52;
	add.s64 	%rd113, %rd111, %rd9;
	ld.global.f32 	%f53, [%rd113];
	add.s64 	%rd114, %rd112, %rd11;
	st.global.f32 	[%rd114], %f53;
	add.s64 	%rd115, %rd113, %rd9;
	ld.global.f32 	%f54, [%rd115];
	add.s64 	%rd116, %rd114, %rd11;
	st.global.f32 	[%rd116], %f54;
	add.s64 	%rd117, %rd115, %rd9;
	ld.global.f32 	%f55, [%rd117];
	add.s64 	%rd118, %rd116, %rd11;
	st.global.f32 	[%rd118], %f55;
	add.s64 	%rd119, %rd117, %rd9;
	ld.global.f32 	%f56, [%rd119];
	add.s64 	%rd120, %rd118, %rd11;
	st.global.f32 	[%rd120], %f56;
	add.s64 	%rd121, %rd119, %rd9;
	ld.global.f32 	%f57, [%rd121];
	add.s64 	%rd122, %rd120, %rd11;
	st.global.f32 	[%rd122], %f57;
	add.s64 	%rd123, %rd121, %rd9;
	ld.global.f32 	%f58, [%rd123];
	add.s64 	%rd124, %rd122, %rd11;
	st.global.f32 	[%rd124], %f58;
	add.s64 	%rd125, %rd123, %rd9;
	ld.global.f32 	%f59, [%rd125];
	add.s64 	%rd126, %rd124, %rd11;
	st.global.f32 	[%rd126], %f59;
	add.s64 	%rd127, %rd125, %rd9;
	ld.global.f32 	%f60, [%rd127];
	add.s64 	%rd128, %rd126, %rd11;
	st.global.f32 	[%rd128], %f60;
	add.s64 	%rd129, %rd127, %rd9;
	ld.global.f32 	%f61, [%rd129];
	add.s64 	%rd130, %rd128, %rd11;
	st.global.f32 	[%rd130], %f61;
	add.s64 	%rd131, %rd129, %rd9;
	ld.global.f32 	%f62, [%rd131];
	add.s64 	%rd132, %rd130, %rd11;
	st.global.f32 	[%rd132], %f62;
	add.s64 	%rd133, %rd131, %rd9;
	ld.global.f32 	%f63, [%rd133];
	add.s64 	%rd134, %rd132, %rd11;
	st.global.f32 	[%rd134], %f63;
	add.s64 	%rd135, %rd133, %rd9;
	ld.global.f32 	%f64, [%rd135];
	add.s64 	%rd136, %rd134, %rd11;
	st.global.f32 	[%rd136], %f64;
	bra.uni 	$L__BB5_9;

}
	// .globl	_Z18zlacpy_full_kerneliiPK7double2iPS_i
.visible .entry _Z18zlacpy_full_kerneliiPK7double2iPS_i(
	.param .u32 _Z18zlacpy_full_kerneliiPK7double2iPS_i_param_0,
	.param .u32 _Z18zlacpy_full_kerneliiPK7double2iPS_i_param_1,
	.param .u64 .ptr .align 1 _Z18zlacpy_full_kerneliiPK7double2iPS_i_param_2,
	.param .u32 _Z18zlacpy_full_kerneliiPK7double2iPS_i_param_3,
	.param .u64 .ptr .align 1 _Z18zlacpy_full_kerneliiPK7double2iPS_i_param_4,
	.param .u32 _Z18zlacpy_full_kerneliiPK7double2iPS_i_param_5
)
{
	.reg .pred 	%p<8>;
	.reg .b32 	%r<48>;
	.reg .b64 	%rd<153>;
	.reg .b64 	%fd<139>;

	ld.param.u32 	%r28, [_Z18zlacpy_full_kerneliiPK7double2iPS_i_param_0];
	ld.param.u32 	%r25, [_Z18zlacpy_full_kerneliiPK7double2iPS_i_param_1];
	ld.param.u64 	%rd3, [_Z18zlacpy_full_kerneliiPK7double2iPS_i_param_2];
	ld.param.u32 	%r26, [_Z18zlacpy_full_kerneliiPK7double2iPS_i_param_3];
	ld.param.u64 	%rd4, [_Z18zlacpy_full_kerneliiPK7double2iPS_i_param_4];
	ld.param.u32 	%r27, [_Z18zlacpy_full_kerneliiPK7double2iPS_i_param_5];
	mov.u32 	%r29, %ctaid.x;
	shl.b32 	%r30, %r29, 6;
	mov.u32 	%r31, %tid.x;
	add.s32 	%r1, %r30, %r31;
	mov.u32 	%r32, %ctaid.y;
	shl.b32 	%r2, %r32, 6;
	setp.ge.s32 	%p1, %r1, %r28;
	@%p1 bra 	$L__BB6_9;
	add.s32 	%r33, %r2, 64;
	setp.le.s32 	%p2, %r33, %r25;
	cvta.to.global.u64 	%rd5, %rd3;
	cvta.to.global.u64 	%rd6, %rd4;
	mad.lo.s32 	%r34, %r26, %r2, %r1;
	mul.wide.s32 	%rd7, %r34, 16;
	add.s64 	%rd1, %rd5, %rd7;
	mad.lo.s32 	%r35, %r27, %r2, %r1;
	mul.wide.s32 	%rd8, %r35, 16;
	add.s64 	%rd2, %rd6, %rd8;
	@%p2 bra 	$L__BB6_10;
	setp.ge.s32 	%p3, %r2, %r25;
	@%p3 bra 	$L__BB6_9;
	not.b32 	%r37, %r2;
	add.s32 	%r38, %r25, %r37;
	min.u32 	%r39, %r38, 63;
	add.s32 	%r3, %r39, 1;
	and.b32  	%r4, %r3, 3;
	setp.lt.u32 	%p4, %r38, 3;
	mov.b32 	%r44, 0;
	@%p4 bra 	$L__BB6_6;
	and.b32  	%r44, %r3, 124;
	neg.s32 	%r43, %r44;
	shl.b32 	%r7, %r26, 2;
	shl.b32 	%r8, %r27, 2;
	mov.b32 	%r41, 0;
	mul.wide.s32 	%rd141, %r27, 16;
	mul.wide.s32 	%rd143, %r26, 16;
	mov.u32 	%r42, %r41;
$L__BB6_5:
	mul.wide.s32 	%rd137, %r41, 16;
	add.s64 	%rd138, %rd2, %rd137;
	mul.wide.s32 	%rd139, %r42, 16;
	add.s64 	%rd140, %rd1, %rd139;
	ld.global.v2.f64 	{%fd129, %fd130}, [%rd140];
	st.global.v2.f64 	[%rd138], {%fd129, %fd130};
	add.s64 	%rd142, %rd138, %rd141;
	add.s64 	%rd144, %rd140, %rd143;
	ld.global.v2.f64 	{%fd131, %fd132}, [%rd144];
	st.global.v2.f64 	[%rd142], {%fd131, %fd132};
	add.s64 	%rd145, %rd142, %rd141;
	add.s64 	%rd146, %rd144, %rd143;
	ld.global.v2.f64 	{%fd133, %fd134}, [%rd146];
	st.global.v2.f64 	[%rd145], {%fd133, %fd134};
	add.s64 	%rd147, %rd145, %rd141;
	add.s64 	%rd148, %rd146, %rd143;
	ld.global.v2.f64 	{%fd135, %fd136}, [%rd148];
	st.global.v2.f64 	[%rd147], {%fd135, %fd136};
	add.s32 	%r43, %r43, 4;
	add.s32 	%r42, %r42, %r7;
	add.s32 	%r41, %r41, %r8;
	setp.ne.s32 	%p5, %r43, 0;
	@%p5 bra 	$L__BB6_5;
$L__BB6_6:
	setp.eq.s32 	%p6, %r4, 0;
	@%p6 bra 	$L__BB6_9;
	mul.lo.s32 	%r47, %r44, %r26;
	mul.lo.s32 	%r46, %r44, %r27;
	neg.s32 	%r45, %r4;
$L__BB6_8:
	.pragma "nounroll";
	mul.wide.s32 	%rd149, %r46, 16;
	add.s64 	%rd150, %rd2, %rd149;
	mul.wide.s32 	%rd151, %r47, 16;
	add.s64 	%rd152, %rd1, %rd151;
	ld.global.v2.f64 	{%fd137, %fd138}, [%rd152];
	st.global.v2.f64 	[%rd150], {%fd137, %fd138};
	add.s32 	%r47, %r47, %r26;
	add.s32 	%r46, %r46, %r27;
	add.s32 	%r45, %r45, 1;
	setp.ne.s32 	%p7, %r45, 0;
	@%p7 bra 	$L__BB6_8;
$L__BB6_9:
	ret;
$L__BB6_10:
	ld.global.v2.f64 	{%fd1, %fd2}, [%rd1];
	st.global.v2.f64 	[%rd2], {%fd1, %fd2};
	mul.wide.s32 	%rd9, %r27, 16;
	add.s64 	%rd10, %rd2, %rd9;
	mul.wide.s32 	%rd11, %r26, 16;
	add.s64 	%rd12, %rd1, %rd11;
	ld.global.v2.f64 	{%fd3, %fd4}, [%rd12];
	st.global.v2.f64 	[%rd10], {%fd3, %fd4};
	add.s64 	%rd13, %rd10, %rd9;
	add.s64 	%rd14, %rd12, %rd11;
	ld.global.v2.f64 	{%fd5, %fd6}, [%rd14];
	st.global.v2.f64 	[%rd13], {%fd5, %fd6};
	add.s64 	%rd15, %rd13, %rd9;
	add.s64 	%rd16, %rd14, %rd11;
	ld.global.v2.f64 	{%fd7, %fd8}, [%rd16];
	st.global.v2.f64 	[%rd15], {%fd7, %fd8};
	add.s64 	%rd17, %rd15, %rd9;
	add.s64 	%rd18, %rd16, %rd11;
	ld.global.v2.f64 	{%fd9, %fd10}, [%rd18];
	st.global.v2.f64 	[%rd17], {%fd9, %fd10};
	add.s64 	%rd19, %rd17, %rd9;
	add.s64 	%rd20, %rd18, %rd11;
	ld.global.v2.f64 	{%fd11, %fd12}, [%rd20];
	st.global.v2.f64 	[%rd19], {%fd11, %fd12};
	add.s64 	%rd21, %rd19, %rd9;
	add.s64 	%rd22, %rd20, %rd11;
	ld.global.v2.f64 	{%fd13, %fd14}, [%rd22];
	st.global.v2.f64 	[%rd21], {%fd13, %fd14};
	add.s64 	%rd23, %rd21, %rd9;
	add.s64 	%rd24, %rd22, %rd11;
	ld.global.v2.f64 	{%fd15, %fd16}, [%rd24];
	st.global.v2.f64 	[%rd23], {%fd15, %fd16};
	add.s64 	%rd25, %rd23, %rd9;
	add.s64 	%rd26, %rd24, %rd11;
	ld.global.v2.f64 	{%fd17, %fd18}, [%rd26];
	st.global.v2.f64 	[%rd25], {%fd17, %fd18};
	add.s64 	%rd27, %rd25, %rd9;
	add.s64 	%rd28, %rd26, %rd11;
	ld.global.v2.f64 	{%fd19, %fd20}, [%rd28];
	st.global.v2.f64 	[%rd27], {%fd19, %fd20};
	add.s64 	%rd29, %rd27, %rd9;
	add.s64 	%rd30, %rd28, %rd11;
	ld.global.v2.f64 	{%fd21, %fd22}, [%rd30];
	st.global.v2.f64 	[%rd29], {%fd21, %fd22};
	add.s64 	%rd31, %rd29, %rd9;
	add.s64 	%rd32, %rd30, %rd11;
	ld.global.v2.f64 	{%fd23, %fd24}, [%rd32];
	st.global.v2.f64 	[%rd31], {%fd23, %fd24};
	add.s64 	%rd33, %rd31, %rd9;
	add.s64 	%rd34, %rd32, %rd11;
	ld.global.v2.f64 	{%fd25, %fd26}, [%rd34];
	st.global.v2.f64 	[%rd33], {%fd25, %fd26};
	add.s64 	%rd35, %rd33, %rd9;
	add.s64 	%rd36, %rd34, %rd11;
	ld.global.v2.f64 	{%fd27, %fd28}, [%rd36];
	st.global.v2.f64 	[%rd35], {%fd27, %fd28};
	add.s64 	%rd37, %rd35, %rd9;
	add.s64 	%rd38, %rd36, %rd11;
	ld.global.v2.f64 	{%fd29, %fd30}, [%rd38];
	st.global.v2.f64 	[%rd37], {%fd29, %fd30};
	add.s64 	%rd39, %rd37, %rd9;
	add.s64 	%rd40, %rd38, %rd11;
	ld.global.v2.f64 	{%fd31, %fd32}, [%rd40];
	st.global.v2.f64 	[%rd39], {%fd31, %fd32};
	add.s64 	%rd41, %rd39, %rd9;
	add.s64 	%rd42, %rd40, %rd11;
	ld.global.v2.f64 	{%fd33, %fd34}, [%rd42];
	st.global.v2.f64 	[%rd41], {%fd33, %fd34};
	add.s64 	%rd43, %rd41, %rd9;
	add.s64 	%rd44, %rd42, %rd11;
	ld.global.v2.f64 	{%fd35, %fd36}, [%rd44];
	st.global.v2.f64 	[%rd43], {%fd35, %fd36};
	add.s64 	%rd45, %rd43, %rd9;
	add.s64 	%rd46, %rd44, %rd11;
	ld.global.v2.f64 	{%fd37, %fd38}, [%rd46];
	st.global.v2.f64 	[%rd45], {%fd37, %fd38};
	add.s64 	%rd47, %rd45, %rd9;
	add.s64 	%rd48, %rd46, %rd11;
	ld.global.v2.f64 	{%fd39, %fd40}, [%rd48];
	st.global.v2.f64 	[%rd47], {%fd39, %fd40};
	add.s64 	%rd49, %rd47, %rd9;
	add.s64 	%rd50, %rd48, %rd11;
	ld.global.v2.f64 	{%fd41, %fd42}, [%rd50];
	st.global.v2.f64 	[%rd49], {%fd41, %fd42};
	add.s64 	%rd51, %rd49, %rd9;
	add.s64 	%rd52, %rd50, %rd11;
	ld.global.v2.f64 	{%fd43, %fd44}, [%rd52];
	st.global.v2.f64 	[%rd51], {%fd43, %fd44};
	add.s64 	%rd53, %rd51, %rd9;
	add.s64 	%rd54, %rd52, %rd11;
	ld.global.v2.f64 	{%fd45, %fd46}, [%rd54];
	st.global.v2.f64 	[%rd53], {%fd45, %fd46};
	add.s64 	%rd55, %rd53, %rd9;
	add.s64 	%rd56, %rd54, %rd11;
	ld.global.v2.f64 	{%fd47, %fd48}, [%rd56];
	st.global.v2.f64 	[%rd55], {%fd47, %fd48};
	add.s64 	%rd57, %rd55, %rd9;
	add.s64 	%rd58, %rd56, %rd11;
	ld.global.v2.f64 	{%fd49, %fd50}, [%rd58];
	st.global.v2.f64 	[%rd57], {%fd49, %fd50};
	add.s64 	%rd59, %rd57, %rd9;
	add.s64 	%rd60, %rd58, %rd11;
	ld.global.v2.f64 	{%fd51, %fd52}, [%rd60];
	st.global.v2.f64 	[%rd59], {%fd51, %fd52};
	add.s64 	%rd61, %rd59, %rd9;
	add.s64 	%rd62, %rd60, %rd11;
	ld.global.v2.f64 	{%fd53, %fd54}, [%rd62];
	st.global.v2.f64 	[%rd61], {%fd53, %fd54};
	add.s64 	%rd63, %rd61, %rd9;
	add.s64 	%rd64, %rd62, %rd11;
	ld.global.v2.f64 	{%fd55, %fd56}, [%rd64];
	st.global.v2.f64 	[%rd63], {%fd55, %fd56};
	add.s64 	%rd65, %rd63, %rd9;
	add.s64 	%rd66, %rd64, %rd11;
	ld.global.v2.f64 	{%fd57, %fd58}, [%rd66];
	st.global.v2.f64 	[%rd65], {%fd57, %fd58};
	add.s64 	%rd67, %rd65, %rd9;
	add.s64 	%rd68, %rd66, %rd11;
	ld.global.v2.f64 	{%fd59, %fd60}, [%rd68];
	st.global.v2.f64 	[%rd67], {%fd59, %fd60};
	add.s64 	%rd69, %rd67, %rd9;
	add.s64 	%rd70, %rd68, %rd11;
	ld.global.v2.f64 	{%fd61, %fd62}, [%rd70];
	st.global.v2.f64 	[%rd69], {%fd61, %fd62};
	add.s64 	%rd71, %rd69, %rd9;
	add.s64 	%rd72, %rd70, %rd11;
	ld.global.v2.f64 	{%fd63, %fd64}, [%rd72];
	st.global.v2.f64 	[%rd71], {%fd63, %fd64};
	add.s64 	%rd73, %rd71, %rd9;
	add.s64 	%rd74, %rd72, %rd11;
	ld.global.v2.f64 	{%fd65, %fd66}, [%rd74];
	st.global.v2.f64 	[%rd73], {%fd65, %fd66};
	add.s64 	%rd75, %rd73, %rd9;
	add.s64 	%rd76, %rd74, %rd11;
	ld.global.v2.f64 	{%fd67, %fd68}, [%rd76];
	st.global.v2.f64 	[%rd75], {%fd67, %fd68};
	add.s64 	%rd77, %rd75, %rd9;
	add.s64 	%rd78, %rd76, %rd11;
	ld.global.v2.f64 	{%fd69, %fd70}, [%rd78];
	st.global.v2.f64 	[%rd77], {%fd69, %fd70};
	add.s64 	%rd79, %rd77, %rd9;
	add.s64 	%rd80, %rd78, %rd11;
	ld.global.v2.f64 	{%fd71, %fd72}, [%rd80];
	st.global.v2.f64 	[%rd79], {%fd71, %fd72};
	add.s64 	%rd81, %rd79, %rd9;
	add.s64 	%rd82, %rd80, %rd11;
	ld.global.v2.f64 	{%fd73, %fd74}, [%rd82];
	st.global.v2.f64 	[%rd81], {%fd73, %fd74};
	add.s64 	%rd83, %rd81, %rd9;
	add.s64 	%rd84, %rd82, %rd11;
	ld.global.v2.f64 	{%fd75, %fd76}, [%rd84];
	st.global.v2.f64 	[%rd83], {%fd75, %fd76};
	add.s64 	%rd85, %rd83, %rd9;
	add.s64 	%rd86, %rd84, %rd11;
	ld.global.v2.f64 	{%fd77, %fd78}, [%rd86];
	st.global.v2.f64 	[%rd85], {%fd77, %fd78};
	add.s64 	%rd87, %rd85, %rd9;
	add.s64 	%rd88, %rd86, %rd11;
	ld.global.v2.f64 	{%fd79, %fd80}, [%rd88];
	st.global.v2.f64 	[%rd87], {%fd79, %fd80};
	add.s64 	%rd89, %rd87, %rd9;
	add.s64 	%rd90, %rd88, %rd11;
	ld.global.v2.f64 	{%fd81, %fd82}, [%rd90];
	st.global.v2.f64 	[%rd89], {%fd81, %fd82};
	add.s64 	%rd91, %rd89, %rd9;
	add.s64 	%rd92, %rd90, %rd11;
	ld.global.v2.f64 	{%fd83, %fd84}, [%rd92];
	st.global.v2.f64 	[%rd91], {%fd83, %fd84};
	add.s64 	%rd93, %rd91, %rd9;
	add.s64 	%rd94, %rd92, %rd11;
	ld.global.v2.f64 	{%fd85, %fd86}, [%rd94];
	st.global.v2.f64 	[%rd93], {%fd85, %fd86};
	add.s64 	%rd95, %rd93, %rd9;
	add.s64 	%rd96, %rd94, %rd11;
	ld.global.v2.f64 	{%fd87, %fd88}, [%rd96];
	st.global.v2.f64 	[%rd95], {%fd87, %fd88};
	add.s64 	%rd97, %rd95, %rd9;
	add.s64 	%rd98, %rd96, %rd11;
	ld.global.v2.f64 	{%fd89, %fd90}, [%rd98];
	st.global.v2.f64 	[%rd97], {%fd89, %fd90};
	add.s64 	%rd99, %rd97, %rd9;
	add.s64 	%rd100, %rd98, %rd11;
	ld.global.v2.f64 	{%fd91, %fd92}, [%rd100];
	st.global.v2.f64 	[%rd99], {%fd91, %fd92};
	add.s64 	%rd101, %rd99, %rd9;
	add.s64 	%rd102, %rd100, %rd11;
	ld.global.v2.f64 	{%fd93, %fd94}, [%rd102];
	st.global.v2.f64 	[%rd101], {%fd93, %fd94};
	add.s64 	%rd103, %rd101, %rd9;
	add.s64 	%rd104, %rd102, %rd11;
	ld.global.v2.f64 	{%fd95, %fd96}, [%rd104];
	st.global.v2.f64 	[%rd103], {%fd95, %fd96};
	add.s64 	%rd105, %rd103, %rd9;
	add.s64 	%rd106, %rd104, %rd11;
	ld.global.v2.f64 	{%fd97, %fd98}, [%rd106];
	st.global.v2.f64 	[%rd105], {%fd97, %fd98};
	add.s64 	%rd107, %rd105, %rd9;
	add.s64 	%rd108, %rd106, %rd11;
	ld.global.v2.f64 	{%fd99, %fd100}, [%rd108];
	st.global.v2.f64 	[%rd107], {%fd99, %fd100};
	add.s64 	%rd109, %rd107, %rd9;
	add.s64 	%rd110, %rd108, %rd11;
	ld.global.v2.f64 	{%fd101, %fd102}, [%rd110];
	st.global.v2.f64 	[%rd109], {%fd101, %fd102};
	add.s64 	%rd111, %rd109, %rd9;
	add.s64 	%rd112, %rd110, %rd11;
	ld.global.v2.f64 	{%fd103, %fd104}, [%rd112];
	st.global.v2.f64 	[%rd111], {%fd103, %fd104};
	add.s64 	%rd113, %rd111, %rd9;
	add.s64 	%rd114, %rd112, %rd11;
	ld.global.v2.f64 	{%fd105, %fd106}, [%rd114];
	st.global.v2.f64 	[%rd113], {%fd105, %fd106};
	add.s64 	%rd115, %rd113, %rd9;
	add.s64 	%rd116, %rd114, %rd11;
	ld.global.v2.f64 	{%fd107, %fd108}, [%rd116];
	st.global.v2.f64 	[%rd115], {%fd107, %fd108};
	add.s64 	%rd117, %rd115, %rd9;
	add.s64 	%rd118, %rd116, %rd11;
	ld.global.v2.f64 	{%fd109, %fd110}, [%rd118];
	st.global.v2.f64 	[%rd117], {%fd109, %fd110};
	add.s64 	%rd119, %rd117, %rd9;
	add.s64 	%rd120, %rd118, %rd11;
	ld.global.v2.f64 	{%fd111, %fd112}, [%rd120];
	st.global.v2.f64 	[%rd119], {%fd111, %fd112};
	add.s64 	%rd121, %rd119, %rd9;
	add.s64 	%rd122, %rd120, %rd11;
	ld.global.v2.f64 	{%fd113, %fd114}, [%rd122];
	st.global.v2.f64 	[%rd121], {%fd113, %fd114};
	add.s64 	%rd123, %rd121, %rd9;
	add.s64 	%rd124, %rd122, %rd11;
	ld.global.v2.f64 	{%fd115, %fd116}, [%rd124];
	st.global.v2.f64 	[%rd123], {%fd115, %fd116};
	add.s64 	%rd125, %rd123, %rd9;
	add.s64 	%rd126, %rd124, %rd11;
	ld.global.v2.f64 	{%fd117, %fd118}, [%rd126];
	st.global.v2.f64 	[%rd125], {%fd117, %fd118};
	add.s64 	%rd127, %rd125, %rd9;
	add.s64 	%rd128, %rd126, %rd11;
	ld.global.v2.f64 	{%fd119, %fd120}, [%rd128];
	st.global.v2.f64 	[%rd127], {%fd119, %fd120};
	add.s64 	%rd129, %rd127, %rd9;
	add.s64 	%rd130, %rd128, %rd11;
	ld.global.v2.f64 	{%fd121, %fd122}, [%rd130];
	st.global.v2.f64 	[%rd129], {%fd121, %fd122};
	add.s64 	%rd131, %rd129, %rd9;
	add.s64 	%rd132, %rd130, %rd11;
	ld.global.v2.f64 	{%fd123, %fd124}, [%rd132];
	st.global.v2.f64 	[%rd131], {%fd123, %fd124};
	add.s64 	%rd133, %rd131, %rd9;
	add.s64 	%rd134, %rd132, %rd11;
	ld.global.v2.f64 	{%fd125, %fd126}, [%rd134];
	st.global.v2.f64 	[%rd133], {%fd125, %fd126};
	add.s64 	%rd135, %rd133, %rd9;
	add.s64 	%rd136, %rd134, %rd11;
	ld.global.v2.f64 	{%fd127, %fd128}, [%rd136];
	st.global.v2.f64 	[%rd135], {%fd127, %fd128};
	bra.uni 	$L__BB6_9;

}
	// .globl	_Z18clacpy_full_kerneliiPK6float2iPS_i
.visible .entry _Z18clacpy_full_kerneliiPK6float2iPS_i(
	.param .u32 _Z18clacpy_full_kerneliiPK6float2iPS_i_param_0,
	.param .u32 _Z18clacpy_full_kerneliiPK6float2iPS_i_param_1,
	.param .u64 .ptr .align 1 _Z18clacpy_full_kerneliiPK6float2iPS_i_param_2,
	.param .u32 _Z18clacpy_full_kerneliiPK6float2iPS_i_param_3,
	.param .u64 .ptr .align 1 _Z18clacpy_full_kerneliiPK6float2iPS_i_param_4,
	.param .u32 _Z18clacpy_full_kerneliiPK6float2iPS_i_param_5
)
{
	.reg .pred 	%p<8>;
	.reg .b32 	%r<48>;
	.reg .b32 	%f<139>;
	.reg .b64 	%rd<153>;

	ld.param.u32 	%r28, [_Z18clacpy_full_kerneliiPK6float2iPS_i_param_0];
	ld.param.u32 	%r25, [_Z18clacpy_full_kerneliiPK6float2iPS_i_param_1];
	ld.param.u64 	%rd3, [_Z18clacpy_full_kerneliiPK6float2iPS_i_param_2];
	ld.param.u32 	%r26, [_Z18clacpy_full_kerneliiPK6float2iPS_i_param_3];
	ld.param.u64 	%rd4, [_Z18clacpy_full_kerneliiPK6float2iPS_i_param_4];
	ld.param.u32 	%r27, [_Z18clacpy_full_kerneliiPK6float2iPS_i_param_5];
	mov.u32 	%r29, %ctaid.x;
	shl.b32 	%r30, %r29, 6;
	mov.u32 	%r31, %tid.x;
	add.s32 	%r1, %r30, %r31;
	mov.u32 	%r32, %ctaid.y;
	shl.b32 	%r2, %r32, 6;
	setp.ge.s32 	%p1, %r1, %r28;
	@%p1 bra 	$L__BB7_9;
	add.s32 	%r33, %r2, 64;
	setp.le.s32 	%p2, %r33, %r25;
	cvta.to.global.u64 	%rd5, %rd3;
	cvta.to.global.u64 	%rd6, %rd4;
	mad.lo.s32 	%r34, %r26, %r2, %r1;
	mul.wide.s32 	%rd7, %r34, 8;
	add.s64 	%rd1, %rd5, %rd7;
	mad.lo.s32 	%r35, %r27, %r2, %r1;
	mul.wide.s32 	%rd8, %r35, 8;
	add.s64 	%rd2, %rd6, %rd8;
	@%p2 bra 	$L__BB7_10;
	setp.ge.s32 	%p3, %r2, %r25;
	@%p3 bra 	$L__BB7_9;
	not.b32 	%r37, %r2;
	add.s32 	%r38, %r25, %r37;
	min.u32 	%r39, %r38, 63;
	add.s32 	%r3, %r39, 1;
	and.b32  	%r4, %r3, 3;
	setp.lt.u32 	%p4, %r38, 3;
	mov.b32 	%r44, 0;
	@%p4 bra 	$L__BB7_6;
	and.b32  	%r44, %r3, 124;
	neg.s32 	%r43, %r44;
	shl.b32 	%r7, %r26, 2;
	shl.b32 	%r8, %r27, 2;
	mov.b32 	%r41, 0;
	mul.wide.s32 	%rd141, %r27, 8;
	mul.wide.s32 	%rd143, %r26, 8;
	mov.u32 	%r42, %r41;
$L__BB7_5:
	mul.wide.s32 	%rd137, %r41, 8;
	add.s64 	%rd138, %rd2, %rd137;
	mul.wide.s32 	%rd139, %r42, 8;
	add.s64 	%rd140, %rd1, %rd139;
	ld.global.v2.f32 	{%f129, %f130}, [%rd140];
	st.global.v2.f32 	[%rd138], {%f129, %f130};
	add.s64 	%rd142, %rd138, %rd141;
	add.s64 	%rd144, %rd140, %rd143;
	ld.global.v2.f32 	{%f131, %f132}, [%rd144];
	st.global.v2.f32 	[%rd142], {%f131, %f132};
	add.s64 	%rd145, %rd142, %rd141;
	add.s64 	%rd146, %rd144, %rd143;
	ld.global.v2.f32 	{%f133, %f134}, [%rd146];
	st.global.v2.f32 	[%rd145], {%f133, %f134};
	add.s64 	%rd147, %rd145, %rd141;
	add.s64 	%rd148, %rd146, %rd143;
	ld.global.v2.f32 	{%f135, %f136}, [%rd148];
	st.global.v2.f32 	[%rd147], {%f135, %f136};
	add.s32 	%r43, %r43, 4;
	add.s32 	%r42, %r42, %r7;
	add.s32 	%r41, %r41, %r8;
	setp.ne.s32 	%p5, %r43, 0;
	@%p5 bra 	$L__BB7_5;
$L__BB7_6:
	setp.eq.s32 	%p6, %r4, 0;
	@%p6 bra 	$L__BB7_9;
	mul.lo.s32 	%r47, %r44, %r26;
	mul.lo.s32 	%r46, %r44, %r27;
	neg.s32 	%r45, %r4;
$L__BB7_8:
	.pragma "nounroll";
	mul.wide.s32 	%rd149, %r46, 8;
	add.s64 	%rd150, %rd2, %rd149;
	mul.wide.s32 	%rd151, %r47, 8;
	add.s64 	%rd152, %rd1, %rd151;
	ld.global.v2.f32 	{%f137, %f138}, [%rd152];
	st.global.v2.f32 	[%rd150], {%f137, %f138};
	add.s32 	%r47, %r47, %r26;
	add.s32 	%r46, %r46, %r27;
	add.s32 	%r45, %r45, 1;
	setp.ne.s32 	%p7, %r45, 0;
	@%p7 bra 	$L__BB7_8;
$L__BB7_9:
	ret;
$L__BB7_10:
	ld.global.v2.f32 	{%f1, %f2}, [%rd1];
	st.global.v2.f32 	[%rd2], {%f1, %f2};
	mul.wide.s32 	%rd9, %r27, 8;
	add.s64 	%rd10, %rd2, %rd9;
	mul.wide.s32 	%rd11, %r26, 8;
	add.s64 	%rd12, %rd1, %rd11;
	ld.global.v2.f32 	{%f3, %f4}, [%rd12];
	st.global.v2.f32 	[%rd10], {%f3, %f4};
	add.s64 	%rd13, %rd10, %rd9;
	add.s64 	%rd14, %rd12, %rd11;
	ld.global.v2.f32 	{%f5, %f6}, [%rd14];
	st.global.v2.f32 	[%rd13], {%f5, %f6};
	add.s64 	%rd15, %rd13, %rd9;
	add.s64 	%rd16, %rd14, %rd11;
	ld.global.v2.f32 	{%f7, %f8}, [%rd16];
	st.global.v2.f32 	[%rd15], {%f7, %f8};
	add.s64 	%rd17, %rd15, %rd9;
	add.s64 	%rd18, %rd16, %rd11;
	ld.global.v2.f32 	{%f9, %f10}, [%rd18];
	st.global.v2.f32 	[%rd17], {%f9, %f10};
	add.s64 	%rd19, %rd17, %rd9;
	add.s64 	%rd20, %rd18, %rd11;
	ld.global.v2.f32 	{%f11, %f12}, [%rd20];
	st.global.v2.f32 	[%rd19], {%f11, %f12};
	add.s64 	%rd21, %rd19, %rd9;
	add.s64 	%rd22, %rd20, %rd11;
	ld.global.v2.f32 	{%f13, %f14}, [%rd22];
	st.global.v2.f32 	[%rd21], {%f13, %f14};
	add.s64 	%rd23, %rd21, %rd9;
	add.s64 	%rd24, %rd22, %rd11;
	ld.global.v2.f32 	{%f15, %f16}, [%rd24];
	st.global.v2.f32 	[%rd23], {%f15, %f16};
	add.s64 	%rd25, %rd23, %rd9;
	add.s64 	%rd26, %rd24, %rd11;
	ld.global.v2.f32 	{%f17, %f18}, [%rd26];
	st.global.v2.f32 	[%rd25], {%f17, %f18};
	add.s64 	%rd27, %rd25, %rd9;
	add.s64 	%rd28, %rd26, %rd11;
	ld.global.v2.f32 	{%f19, %f20}, [%rd28];
	st.global.v2.f32 	[%rd27], {%f19, %f20};
	add.s64 	%rd29, %rd27, %rd9;
	add.s64 	%rd30, %rd28, %rd11;
	ld.global.v2.f32 	{%f21, %f22}, [%rd30];
	st.global.v2.f32 	[%rd29], {%f21, %f22};
	add.s64 	%rd31, %rd29, %rd9;
	add.s64 	%rd32, %rd30, %rd11;
	ld.global.v2.f32 	{%f23, %f24}, [%rd32];
	st.global.v2.f32 	[%rd31], {%f23, %f24};
	add.s64 	%rd33, %rd31, %rd9;
	add.s64 	%rd34, %rd32, %rd11;
	ld.global.v2.f32 	{%f25, %f26}, [%rd34];
	st.global.v2.f32 	[%rd33], {%f25, %f26};
	add.s64 	%rd35, %rd33, %rd9;
	add.s64 	%rd36, %rd34, %rd11;
	ld.global.v2.f32 	{%f27, %f28}, [%rd36];
	st.global.v2.f32 	[%rd35], {%f27, %f28};
	add.s64 	%rd37, %rd35, %rd9;
	add.s64 	%rd38, %rd36, %rd11;
	ld.global.v2.f32 	{%f29, %f30}, [%rd38];
	st.global.v2.f32 	[%rd37], {%f29, %f30};
	add.s64 	%rd39, %rd37, %rd9;
	add.s64 	%rd40, %rd38, %rd11;
	ld.global.v2.f32 	{%f31, %f32}, [%rd40];
	st.global.v2.f32 	[%rd39], {%f31, %f32};
	add.s64 	%rd41, %rd39, %rd9;
	add.s64 	%rd42, %rd40, %rd11;
	ld.global.v2.f32 	{%f33, %f34}, [%rd42];
	st.global.v2.f32 	[%rd41], {%f33, %f34};
	add.s64 	%rd43, %rd41, %rd9;
	add.s64 	%rd44, %rd42, %rd11;
	ld.global.v2.f32 	{%f35, %f36}, [%rd44];
	st.global.v2.f32 	[%rd43], {%f35, %f36};
	add.s64 	%rd45, %rd43, %rd9;
	add.s64 	%rd46, %rd44, %rd11;
	ld.global.v2.f32 	{%f37, %f38}, [%rd46];
	st.global.v2.f32 	[%rd45], {%f37, %f38};
	add.s64 	%rd47, %rd45, %rd9;
	add.s64 	%rd48, %rd46, %rd11;
	ld.global.v2.f32 	{%f39, %f40}, [%rd48];
	st.global.v2.f32 	[%rd47], {%f39, %f40};
	add.s64 	%rd49, %rd47, %rd9;
	add.s64 	%rd50, %rd48, %rd11;
	ld.global.v2.f32 	{%f41, %f42}, [%rd50];
	st.global.v2.f32 	[%rd49], {%f41, %f42};
	add.s64 	%rd51, %rd49, %rd9;
	add.s64 	%rd52, %rd50, %rd11;
	ld.global.v2.f32 	{%f43, %f44}, [%rd52];
	st.global.v2.f32 	[%rd51], {%f43, %f44};
	add.s64 	%rd53, %rd51, %rd9;
	add.s64 	%rd54, %rd52, %rd11;
	ld.global.v2.f32 	{%f45, %f46}, [%rd54];
	st.global.v2.f32 	[%rd53], {%f45, %f46};
	add.s64 	%rd55, %rd53, %rd9;
	add.s64 	%rd56, %rd54, %rd11;
	ld.global.v2.f32 	{%f47, %f48}, [%rd56];
	st.global.v2.f32 	[%rd55], {%f47, %f48};
	add.s64 	%rd57, %rd55, %rd9;
	add.s64 	%rd58, %rd56, %rd11;
	ld.global.v2.f32 	{%f49, %f50}, [%rd58];
	st.global.v2.f32 	[%rd57], {%f49, %f50};
	add.s64 	%rd59, %rd57, %rd9;
	add.s64 	%rd60, %rd58, %rd11;
	ld.global.v2.f32 	{%f51, %f52}, [%rd60];
	st.global.v2.f32 	[%rd59], {%f51, %f52};
	add.s64 	%rd61, %rd59, %rd9;
	add.s64 	%rd62, %rd60, %rd11;
	ld.global.v2.f32 	{%f53, %f54}, [%rd62];
	st.global.v2.f32 	[%rd61], {%f53, %f54};
	add.s64 	%rd63, %rd61, %rd9;
	add.s64 	%rd64, %rd62, %rd11;
	ld.global.v2.f32 	{%f55, %f56}, [%rd64];
	st.global.v2.f32 	[%rd63], {%f55, %f56};
	add.s64 	%rd65, %rd63, %rd9;
	add.s64 	%rd66, %rd64, %rd11;
	ld.global.v2.f32 	{%f57, %f58}, [%rd66];
	st.global.v2.f32 	[%rd65], {%f57, %f58};
	add.s64 	%rd67, %rd65, %rd9;
	add.s64 	%rd68, %rd66, %rd11;
	ld.global.v2.f32 	{%f59, %f60}, [%rd68];
	st.global.v2.f32 	[%rd67], {%f59, %f60};
	add.s64 	%rd69, %rd67, %rd9;
	add.s64 	%rd70, %rd68, %rd11;
	ld.global.v2.f32 	{%f61, %f62}, [%rd70];
	st.global.v2.f32 	[%rd69], {%f61, %f62};
	add.s64 	%rd71, %rd69, %rd9;
	add.s64 	%rd72, %rd70, %rd11;
	ld.global.v2.f32 	{%f63, %f64}, [%rd72];
	st.global.v2.f32 	[%rd71], {%f63, %f64};
	add.s64 	%rd73, %rd71, %rd9;
	add.s64 	%rd74, %rd72, %rd11;
	ld.global.v2.f32 	{%f65, %f66}, [%rd74];
	st.global.v2.f32 	[%rd73], {%f65, %f66};
	add.s64 	%rd75, %rd73, %rd9;
	add.s64 	%rd76, %rd74, %rd11;
	ld.global.v2.f32 	{%f67, %f68}, [%rd76];
	st.global.v2.f32 	[%rd75], {%f67, %f68};
	add.s64 	%rd77, %rd75, %rd9;
	add.s64 	%rd78, %rd76, %rd11;
	ld.global.v2.f32 	{%f69, %f70}, [%rd78];
	st.global.v2.f32 	[%rd77], {%f69, %f70};
	add.s64 	%rd79, %rd77, %rd9;
	add.s64 	%rd80, %rd78, %rd11;
	ld.global.v2.f32 	{%f71, %f72}, [%rd80];
	st.global.v2.f32 	[%rd79], {%f71, %f72};
	add.s64 	%rd81, %rd79, %rd9;
	add.s64 	%rd82, %rd80, %rd11;
	ld.global.v2.f32 	{%f73, %f74}, [%rd82];
	st.global.v2.f32 	[%rd81], {%f73, %f74};
	add.s64 	%rd83, %rd81, %rd9;
	add.s64 	%rd84, %rd82, %rd11;
	ld.global.v2.f32 	{%f75, %f76}, [%rd84];
	st.global.v2.f32 	[%rd83], {%f75, %f76};
	add.s64 	%rd85, %rd83, %rd9;
	add.s64 	%rd86, %rd84, %rd11;
	ld.global.v2.f32 	{%f77, %f78}, [%rd86];
	st.global.v2.f32 	[%rd85], {%f77, %f78};
	add.s64 	%rd87, %rd85, %rd9;
	add.s64 	%rd88, %rd86, %rd11;
	ld.global.v2.f32 	{%f79, %f80}, [%rd88];
	st.global.v2.f32 	[%rd87], {%f79, %f80};
	add.s64 	%rd89, %rd87, %rd9;
	add.s64 	%rd90, %rd88, %rd11;
	ld.global.v2.f32 	{%f81, %f82}, [%rd90];
	st.global.v2.f32 	[%rd89], {%f81, %f82};
	add.s64 	%rd91, %rd89, %rd9;
	add.s64 	%rd92, %rd90, %rd11;
	ld.global.v2.f32 	{%f83, %f84}, [%rd92];
	st.global.v2.f32 	[%rd91], {%f83, %f84};
	add.s64 	%rd93, %rd91, %rd9;
	add.s64 	%rd94, %rd92, %rd11;
	ld.global.v2.f32 	{%f85, %f86}, [%rd94];
	st.global.v2.f32 	[%rd93], {%f85, %f86};
	add.s64 	%rd95, %rd93, %rd9;
	add.s64 	%rd96, %rd94, %rd11;
	ld.global.v2.f32 	{%f87, %f88}, [%rd96];
	st.global.v2.f32 	[%rd95], {%f87, %f88};
	add.s64 	%rd97, %rd95, %rd9;
	add.s64 	%rd98, %rd96, %rd11;
	ld.global.v2.f32 	{%f89, %f90}, [%rd98];
	st.global.v2.f32 	[%rd97], {%f89, %f90};
	add.s64 	%rd99, %rd97, %rd9;
	add.s64 	%rd100, %rd98, %rd11;
	ld.global.v2.f32 	{%f91, %f92}, [%rd100];
	st.global.v2.f32 	[%rd99], {%f91, %f92};
	add.s64 	%rd101, %rd99, %rd9;
	add.s64 	%rd102, %rd100, %rd11;
	ld.global.v2.f32 	{%f93, %f94}, [%rd102];
	st.global.v2.f32 	[%rd101], {%f93, %f94};
	add.s64 	%rd103, %rd101, %rd9;
	add.s64 	%rd104, %rd102, %rd11;
	ld.global.v2.f32 	{%f95, %f96}, [%rd104];
	st.global.v2.f32 	[%rd103], {%f95, %f96};
	add.s64 	%rd105, %rd103, %rd9;
	add.s64 	%rd106, %rd104, %rd11;
	ld.global.v2.f32 	{%f97, %f98}, [%rd106];
	st.global.v2.f32 	[%rd105], {%f97, %f98};
	add.s64 	%rd107, %rd105, %rd9;
	add.s64 	%rd108, %rd106, %rd11;
	ld.global.v2.f32 	{%f99, %f100}, [%rd108];
	st.global.v2.f32 	[%rd107], {%f99, %f100};
	add.s64 	%rd109, %rd107, %rd9;
	add.s64 	%rd110, %rd108, %rd11;
	ld.global.v2.f32 	{%f101, %f102}, [%rd110];
	st.global.v2.f32 	[%rd109], {%f101, %f102};
	add.s64 	%rd111, %rd109, %rd9;
	add.s64 	%rd112, %rd110, %rd11;
	ld.global.v2.f32 	{%f103, %f104}, [%rd112];
	st.global.v2.f32 	[%rd111], {%f103, %f104};
	add.s64 	%rd113, %rd111, %rd9;
	add.s64 	%rd114, %rd112, %rd11;
	ld.global.v2.f32 	{%f105, %f106}, [%rd114];
	st.global.v2.f32 	[%rd113], {%f105, %f106};
	add.s64 	%rd115, %rd113, %rd9;
	add.s64 	%rd116, %rd114, %rd11;
	ld.global.v2.f32 	{%f107, %f108}, [%rd116];
	st.global.v2.f32 	[%rd115], {%f107, %f108};
	add.s64 	%rd117, %rd115, %rd9;
	add.s64 	%rd118, %rd116, %rd11;
	ld.global.v2.f32 	{%f109, %f110}, [%rd118];
	st.global.v2.f32 	[%rd117], {%f109, %f110};
	add.s64 	%rd119, %rd117, %rd9;
	add.s64 	%rd120, %rd118, %rd11;
	ld.global.v2.f32 	{%f111, %f112}, [%rd120];
	st.global.v2.f32 	[%rd119], {%f111, %f112};
	add.s64 	%rd121, %rd119, %rd9;
	add.s64 	%rd122, %rd120, %rd11;
	ld.global.v2.f32 	{%f113, %f114}, [%rd122];
	st.global.v2.f32 	[%rd121], {%f113, %f114};
	add.s64 	%rd123, %rd121, %rd9;
	add.s64 	%rd124, %rd122, %rd11;
	ld.global.v2.f32 	{%f115, %f116}, [%rd124];
	st.global.v2.f32 	[%rd123], {%f115, %f116};
	add.s64 	%rd125, %rd123, %rd9;
	add.s64 	%rd126, %rd124, %rd11;
	ld.global.v2.f32 	{%f117, %f118}, [%rd126];
	st.global.v2.f32 	[%rd125], {%f117, %f118};
	add.s64 	%rd127, %rd125, %rd9;
	add.s64 	%rd128, %rd126, %rd11;
	ld.global.v2.f32 	{%f119, %f120}, [%rd128];
	st.global.v2.f32 	[%rd127], {%f119, %f120};
	add.s64 	%rd129, %rd127, %rd9;
	add.s64 	%rd130, %rd128, %rd11;
	ld.global.v2.f32 	{%f121, %f122}, [%rd130];
	st.global.v2.f32 	[%rd129], {%f121, %f122};
	add.s64 	%rd131, %rd129, %rd9;
	add.s64 	%rd132, %rd130, %rd11;
	ld.global.v2.f32 	{%f123, %f124}, [%rd132];
	st.global.v2.f32 	[%rd131], {%f123, %f124};
	add.s64 	%rd133, %rd131, %rd9;
	add.s64 	%rd134, %rd132, %rd11;
	ld.global.v2.f32 	{%f125, %f126}, [%rd134];
	st.global.v2.f32 	[%rd133], {%f125, %f126};
	add.s64 	%rd135, %rd133, %rd9;
	add.s64 	%rd136, %rd134, %rd11;
	ld.global.v2.f32 	{%f127, %f128}, [%rd136];
	st.global.v2.f32 	[%rd135], {%f127, %f128};
	bra.uni 	$L__BB7_9;

}
	// .globl	_Z15s_normal_kernelyP24curandStatePhilox4_32_10Pfi
.visible .entry _Z15s_normal_kernelyP24curandStatePhilox4_32_10Pfi(
	.param .u64 _Z15s_normal_kernelyP24curandStatePhilox4_32_10Pfi_param_0,
	.param .u64 .ptr .align 1 _Z15s_normal_kernelyP24curandStatePhilox4_32_10Pfi_param_1,
	.param .u64 .ptr .align 1 _Z15s_normal_kernelyP24curandStatePhilox4_32_10Pfi_param_2,
	.param .u32 _Z15s_normal_kernelyP24curandStatePhilox4_32_10Pfi_param_3
)
{
	.reg .pred 	%p<21>;
	.reg .b32 	%r<376>;
	.reg .b32 	%f<35>;
	.reg .b64 	%rd<11>;

	ld.param.u64 	%rd4, [_Z15s_normal_kernelyP24curandStatePhilox4_32_10Pfi_param_0];
	ld.param.u64 	%rd5, [_Z15s_normal_kernelyP24curandStatePhilox4_32_10Pfi_param_1];
	ld.param.u64 	%rd3, [_Z15s_normal_kernelyP24curandStatePhilox4_32_10Pfi_param_2];
	ld.param.u32 	%r35, [_Z15s_normal_kernelyP24curandStatePhilox4_32_10Pfi_param_3];
	cvta.to.global.u64 	%rd6, %rd5;
	mov.u32 	%r36, %ctaid.x;
	mov.u32 	%r1, %ntid.x;
	mov.u32 	%r37, %tid.x;
	mad.lo.s32 	%r368, %r36, %r1, %r37;
	mul.wide.s32 	%rd7, %r368, 64;
	add.s64 	%rd1, %rd6, %rd7;
	cvt.u32.u64 	%r38, %rd4;
	{ .reg .b32 tmp; mov.b64 {tmp, %r39}, %rd4; }
	mov.b64 	{%r40, %r41}, %rd4;
	mov.b32 	%r42, 0;
	st.global.v4.u32 	[%rd1+32], {%r40, %r41, %r42, %r42};
	st.global.v2.u32 	[%rd1+48], {%r42, %r42};
	mov.b64 	%rd8, 0;
	st.global.u64 	[%rd1+56], %rd8;
	shr.s32 	%r43, %r368, 31;
	mov.b32 	%r44, -766435501;
	mul.hi.u32 	%r45, %r44, %r42;
	mov.b32 	%r46, -845247145;
	mul.hi.u32 	%r47, %r46, %r368;
	mul.lo.s32 	%r48, %r368, -845247145;
	xor.b32  	%r49, %r47, %r38;
	xor.b32  	%r50, %r45, %r43;
	xor.b32  	%r51, %r50, %r39;
	add.s32 	%r52, %r38, -1640531527;
	add.s32 	%r53, %r39, -1150833019;
	mul.hi.u32 	%r54, %r44, %r49;
	mul.lo.s32 	%r55, %r49, -766435501;
	mul.hi.u32 	%r56, %r46, %r51;
	mul.lo.s32 	%r57, %r51, -845247145;
	xor.b32  	%r58, %r48, %r56;
	xor.b32  	%r59, %r58, %r52;
	xor.b32  	%r60, %r53, %r54;
	add.s32 	%r61, %r38, 1013904242;
	add.s32 	%r62, %r39, 1993301258;
	mul.hi.u32 	%r63, %r44, %r59;
	mul.lo.s32 	%r64, %r59, -766435501;
	mul.hi.u32 	%r65, %r46, %r60;
	mul.lo.s32 	%r66, %r60, -845247145;
	xor.b32  	%r67, %r57, %r61;
	xor.b32  	%r68, %r67, %r65;
	xor.b32  	%r69, %r55, %r62;
	xor.b32  	%r70, %r69, %r63;
	add.s32 	%r71, %r38, -626627285;
	add.s32 	%r72, %r39, 842468239;
	mul.hi.u32 	%r73, %r44, %r68;
	mul.lo.s32 	%r74, %r68, -766435501;
	mul.hi.u32 	%r75, %r46, %r70;
	mul.lo.s32 	%r76, %r70, -845247145;
	xor.b32  	%r77, %r66, %r71;
	xor.b32  	%r78, %r77, %r75;
	xor.b32  	%r79, %r64, %r72;
	xor.b32  	%r80, %r79, %r73;
	add.s32 	%r81, %r38, 2027808484;
	add.s32 	%r82, %r39, -308364780;
	mul.hi.u32 	%r83, %r44, %r78;
	mul.lo.s32 	%r84, %r78, -766435501;
	mul.hi.u32 	%r85, %r46, %r80;
	mul.lo.s32 	%r86, %r80, -845247145;
	xor.b32  	%r87, %r76, %r81;
	xor.b32  	%r88, %r87, %r85;
	xor.b32  	%r89, %r74, %r82;
	xor.b32  	%r90, %r89, %r83;
	add.s32 	%r91, %r38, 387276957;
	add.s32 	%r92, %r39, -1459197799;
	mul.hi.u32 	%r93, %r44, %r88;
	mul.lo.s32 	%r94, %r88, -766435501;
	mul.hi.u32 	%r95, %r46, %r90;
	mul.lo.s32 	%r96, %r90, -845247145;
	xor.b32  	%r97, %r86, %r91;
	xor.b32  	%r98, %r97, %r95;
	xor.b32  	%r99, %r84, %r92;
	xor.b32  	%r100, %r99, %r93;
	add.s32 	%r101, %r38, -1253254570;
	add.s32 	%r102, %r39, 1684936478;
	mul.hi.u32 	%r103, %r44, %r98;
	mul.lo.s32 	%r104, %r98, -766435501;
	mul.hi.u32 	%r105, %r46, %r100;
	mul.lo.s32 	%r106, %r100, -845247145;
	xor.b32  	%r107, %r96, %r101;
	xor.b32  	%r108, %r107, %r105;
	xor.b32  	%r109, %r94, %r102;
	xor.b32  	%r110, %r109, %r103;
	add.s32 	%r111, %r38, 1401181199;
	add.s32 	%r112, %r39, 534103459;
	mul.hi.u32 	%r113, %r44, %r108;
	mul.lo.s32 	%r114, %r108, -766435501;
	mul.hi.u32 	%r115, %r46, %r110;
	mul.lo.s32 	%r116, %r110, -845247145;
	xor.b32  	%r117, %r106, %r111;
	xor.b32  	%r118, %r117, %r115;
	xor.b32  	%r119, %r104, %r112;
	xor.b32  	%r120, %r119, %r113;
	add.s32 	%r121, %r38, -239350328;
	add.s32 	%r122, %r39, -616729560;
	mul.hi.u32 	%r123, %r44, %r118;
	mul.lo.s32 	%r124, %r118, -766435501;
	mul.hi.u32 	%r125, %r46, %r120;
	mul.lo.s32 	%r126, %r120, -845247145;
	xor.b32  	%r127, %r116, %r121;
	xor.b32  	%r128, %r127, %r125;
	xor.b32  	%r129, %r114, %r122;
	xor.b32  	%r130, %r129, %r123;
	add.s32 	%r131, %r38, -1879881855;
	add.s32 	%r132, %r39, -1767562579;
	mul.hi.u32 	%r133, %r44, %r128;
	mul.lo.s32 	%r134, %r128, -766435501;
	mul.hi.u32 	%r135, %r46, %r130;
	mul.lo.s32 	%r136, %r130, -845247145;
	xor.b32  	%r137, %r126, %r131;
	xor.b32  	%r138, %r137, %r135;
	xor.b32  	%r139, %r124, %r132;
	xor.b32  	%r140, %r139, %r133;
	st.global.v4.u32 	[%rd1], {%r42, %r42, %r368, %r43};
	st.global.v4.u32 	[%rd1+16], {%r138, %r136, %r140, %r134};
	setp.ge.s32 	%p1, %r368, %r35;
	@%p1 bra 	$L__BB8_34;
	mov.u32 	%r141, %nctaid.x;
	mul.lo.s32 	%r3, %r141, %r1;
	cvta.to.global.u64 	%rd2, %rd3;
$L__BB8_2:
	ld.global.u32 	%r142, [%rd1+44];
	setp.eq.s32 	%p2, %r142, 1;
	@%p2 bra 	$L__BB8_32;
	ld.global.u32 	%r143, [%rd1+40];
	add.s32 	%r372, %r143, 1;
	setp.eq.s32 	%p3, %r143, 1;
	@%p3 bra 	$L__BB8_7;
	setp.eq.s32 	%p4, %r143, 2;
	@%p4 bra 	$L__BB8_8;
	setp.eq.s32 	%p5, %r143, 3;
	@%p5 bra 	$L__BB8_9;
	ld.global.u32 	%r369, [%rd1+16];
	bra.uni 	$L__BB8_10;
$L__BB8_7:
	ld.global.u32 	%r369, [%rd1+20];
	bra.uni 	$L__BB8_10;
$L__BB8_8:
	ld.global.u32 	%r369, [%rd1+24];
	bra.uni 	$L__BB8_10;
$L__BB8_9:
	ld.global.u32 	%r369, [%rd1+28];
$L__BB8_10:
	setp.ne.s32 	%p6, %r372, 4;
	@%p6 bra 	$L__BB8_17;
	ld.global.v2.u32 	{%r144, %r371}, [%rd1];
	add.s32 	%r12, %r144, 1;
	setp.eq.s32 	%p7, %r12, 0;
	st.global.u32 	[%rd1], %r12;
	@%p7 bra 	$L__BB8_13;
	ld.global.u32 	%r370, [%rd1+8];
	bra.uni 	$L__BB8_16;
$L__BB8_13:
	add.s32 	%r371, %r371, 1;
	setp.ne.s32 	%p8, %r371, 0;
	st.global.u32 	[%rd1+4], %r371;
	ld.global.u32 	%r370, [%rd1+8];
	@%p8 bra 	$L__BB8_16;
	add.s32 	%r370, %r370, 1;
	setp.ne.s32 	%p9, %r370, 0;
	st.global.u32 	[%rd1+8], %r370;
	mov.b32 	%r371, 0;
	@%p9 bra 	$L__BB8_16;
	ld.global.u32 	%r147, [%rd1+12];
	add.s32 	%r148, %r147, 1;
	st.global.u32 	[%rd1+12], %r148;
	mov.b32 	%r370, 0;
	mov.u32 	%r371, %r370;
$L__BB8_16:
	ld.global.u32 	%r150, [%rd1+12];
	ld.global.v2.u32 	{%r151, %r152}, [%rd1+32];
	mov.b32 	%r153, -766435501;
	mul.hi.u32 	%r154, %r153, %r12;
	mul.lo.s32 	%r155, %r12, -766435501;
	mov.b32 	%r156, -845247145;
	mul.hi.u32 	%r157, %r156, %r370;
	mul.lo.s32 	%r158, %r370, -845247145;
	xor.b32  	%r159, %r157, %r371;
	xor.b32  	%r160, %r159, %r151;
	xor.b32  	%r161, %r150, %r154;
	xor.b32  	%r162, %r161, %r152;
	add.s32 	%r163, %r151, -1640531527;
	add.s32 	%r164, %r152, -1150833019;
	mul.hi.u32 	%r165, %r153, %r160;
	mul.lo.s32 	%r166, %r160, -766435501;
	mul.hi.u32 	%r167, %r156, %r162;
	mul.lo.s32 	%r168, %r162, -845247145;
	xor.b32  	%r169, %r158, %r167;
	xor.b32  	%r170, %r169, %r163;
	xor.b32  	%r171, %r165, %r155;
	xor.b32  	%r172, %r171, %r164;
	add.s32 	%r173, %r151, 1013904242;
	add.s32 	%r174, %r152, 1993301258;
	mul.hi.u32 	%r175, %r153, %r170;
	mul.lo.s32 	%r176, %r170, -766435501;
	mul.hi.u32 	%r177, %r156, %r172;
	mul.lo.s32 	%r178, %r172, -845247145;
	xor.b32  	%r179, %r168, %r173;
	xor.b32  	%r180, %r179, %r177;
	xor.b32  	%r181, %r174, %r166;
	xor.b32  	%r182, %r181, %r175;
	add.s32 	%r183, %r151, -626627285;
	add.s32 	%r184, %r152, 842468239;
	mul.hi.u32 	%r185, %r153, %r180;
	mul.lo.s32 	%r186, %r180, -766435501;
	mul.hi.u32 	%r187, %r156, %r182;
	mul.lo.s32 	%r188, %r182, -845247145;
	xor.b32  	%r189, %r178, %r183;
	xor.b32  	%r190, %r189, %r187;
	xor.b32  	%r191, %r176, %r184;
	xor.b32  	%r192, %r191, %r185;
	add.s32 	%r193, %r151, 2027808484;
	add.s32 	%r194, %r152, -308364780;
	mul.hi.u32 	%r195, %r153, %r190;
	mul.lo.s32 	%r196, %r190, -766435501;
	mul.hi.u32 	%r197, %r156, %r192;
	mul.lo.s32 	%r198, %r192, -845247145;
	xor.b32  	%r199, %r188, %r193;
	xor.b32  	%r200, %r199, %r197;
	xor.b32  	%r201, %r186, %r194;
	xor.b32  	%r202, %r201, %r195;
	add.s32 	%r203, %r151, 387276957;
	add.s32 	%r204, %r152, -1459197799;
	mul.hi.u32 	%r205, %r153, %r200;
	mul.lo.s32 	%r206, %r200, -766435501;
	mul.hi.u32 	%r207, %r156, %r202;
	mul.lo.s32 	%r208, %r202, -845247145;
	xor.b32  	%r209, %r198, %r203;
	xor.b32  	%r210, %r209, %r207;
	xor.b32  	%r211, %r196, %r204;
	xor.b32  	%r212, %r211, %r205;
	add.s32 	%r213, %r151, -1253254570;
	add.s32 	%r214, %r152, 1684936478;
	mul.hi.u32 	%r215, %r153, %r210;
	mul.lo.s32 	%r216, %r210, -766435501;
	mul.hi.u32 	%r217, %r156, %r212;
	mul.lo.s32 	%r218, %r212, -845247145;
	xor.b32  	%r219, %r208, %r213;
	xor.b32  	%r220, %r219, %r217;
	xor.b32  	%r221, %r206, %r214;
	xor.b32  	%r222, %r221, %r215;
	add.s32 	%r223, %r151, 1401181199;
	add.s32 	%r224, %r152, 534103459;
	mul.hi.u32 	%r225, %r153, %r220;
	mul.lo.s32 	%r226, %r220, -766435501;
	mul.hi.u32 	%r227, %r156, %r222;
	mul.lo.s32 	%r228, %r222, -845247145;
	xor.b32  	%r229, %r218, %r223;
	xor.b32  	%r230, %r229, %r227;
	xor.b32  	%r231, %r216, %r224;
	xor.b32  	%r232, %r231, %r225;
	add.s32 	%r233, %r151, -239350328;
	add.s32 	%r234, %r152, -616729560;
	mul.hi.u32 	%r235, %r153, %r230;
	mul.lo.s32 	%r236, %r230, -766435501;
	mul.hi.u32 	%r237, %r156, %r232;
	mul.lo.s32 	%r238, %r232, -845247145;
	xor.b32  	%r239, %r228, %r233;
	xor.b32  	%r240, %r239, %r237;
	xor.b32  	%r241, %r226, %r234;
	xor.b32  	%r242, %r241, %r235;
	add.s32 	%r243, %r151, -1879881855;
	add.s32 	%r244, %r152, -1767562579;
	mul.hi.u32 	%r245, %r153, %r240;
	mul.lo.s32 	%r246, %r240, -766435501;
	mul.hi.u32 	%r247, %r156, %r242;
	mul.lo.s32 	%r248, %r242, -845247145;
	xor.b32  	%r249, %r238, %r243;
	xor.b32  	%r250, %r249, %r247;
	xor.b32  	%r251, %r236, %r244;
	xor.b32  	%r252, %r251, %r245;
	st.global.v4.u32 	[%rd1+16], {%r250, %r248, %r252, %r246};
	mov.b32 	%r372, 0;
$L__BB8_17:
	add.s32 	%r20, %r372, 1;
	st.global.u32 	[%rd1+40], %r20;
	setp.eq.s32 	%p10, %r372, 1;
	@%p10 bra 	$L__BB8_21;
	setp.eq.s32 	%p11, %r372, 2;
	@%p11 bra 	$L__BB8_22;
	setp.eq.s32 	%p12, %r372, 3;
	@%p12 bra 	$L__BB8_23;
	ld.global.u32 	%r373, [%rd1+16];
	bra.uni 	$L__BB8_24;
$L__BB8_21:
	ld.global.u32 	%r373, [%rd1+20];
	bra.uni 	$L__BB8_24;
$L__BB8_22:
	ld.global.u32 	%r373, [%rd1+24];
	bra.uni 	$L__BB8_24;
$L__BB8_23:
	ld.global.u32 	%r373, [%rd1+28];
$L__BB8_24:
	setp.ne.s32 	%p13, %r20, 4;
	@%p13 bra 	$L__BB8_31;
	ld.global.v2.u32 	{%r253, %r375}, [%rd1];
	add.s32 	%r27, %r253, 1;
	setp.eq.s32 	%p14, %r27, 0;
	st.global.u32 	[%rd1], %r27;
	@%p14 bra 	$L__BB8_27;
	ld.global.u32 	%r374, [%rd1+8];
	bra.uni 	$L__BB8_30;
$L__BB8_27:
	add.s32 	%r375, %r375, 1;
	setp.ne.s32 	%p15, %r375, 0;
	st.global.u32 	[%rd1+4], %r375;
	ld.global.u32 	%r374, [%rd1+8];
	@%p15 bra 	$L__BB8_30;
	add.s32 	%r374, %r374, 1;
	setp.ne.s32 	%p16, %r374, 0;
	st.global.u32 	[%rd1+8], %r374;
	mov.b32 	%r375, 0;
	@%p16 bra 	$L__BB8_30;
	ld.global.u32 	%r256, [%rd1+12];
	add.s32 	%r257, %r256, 1;
	st.global.u32 	[%rd1+12], %r257;
	mov.b32 	%r374, 0;
	mov.u32 	%r375, %r374;
$L__BB8_30:
	ld.global.u32 	%r258, [%rd1+12];
	ld.global.v2.u32 	{%r259, %r260}, [%rd1+32];
	mov.b32 	%r261, -766435501;
	mul.hi.u32 	%r262, %r261, %r27;
	mul.lo.s32 	%r263, %r27, -766435501;
	mov.b32 	%r264, -845247145;
	mul.hi.u32 	%r265, %r264, %r374;
	mul.lo.s32 	%r266, %r374, -845247145;
	xor.b32  	%r267, %r265, %r375;
	xor.b32  	%r268, %r267, %r259;
	xor.b32  	%r269, %r258, %r262;
	xor.b32  	%r270, %r269, %r260;
	add.s32 	%r271, %r259, -1640531527;
	add.s32 	%r272, %r260, -1150833019;
	mul.hi.u32 	%r273, %r261, %r268;
	mul.lo.s32 	%r274, %r268, -766435501;
	mul.hi.u32 	%r275, %r264, %r270;
	mul.lo.s32 	%r276, %r270, -845247145;
	xor.b32  	%r277, %r266, %r275;
	xor.b32  	%r278, %r277, %r271;
	xor.b32  	%r279, %r273, %r263;
	xor.b32  	%r280, %r279, %r272;
	add.s32 	%r281, %r259, 1013904242;
	add.s32 	%r282, %r260, 1993301258;
	mul.hi.u32 	%r283, %r261, %r278;
	mul.lo.s32 	%r284, %r278, -766435501;
	mul.hi.u32 	%r285, %r264, %r280;
	mul.lo.s32 	%r286, %r280, -845247145;
	xor.b32  	%r287, %r276, %r281;
	xor.b32  	%r288, %r287, %r285;
	xor.b32  	%r289, %r282, %r274;
	xor.b32  	%r290, %r289, %r283;
	add.s32 	%r291, %r259, -626627285;
	add.s32 	%r292, %r260, 842468239;
	mul.hi.u32 	%r293, %r261, %r288;
	mul.lo.s32 	%r294, %r288, -766435501;
	mul.hi.u32 	%r295, %r264, %r290;
	mul.lo.s32 	%r296, %r290, -845247145;
	xor.b32  	%r297, %r286, %r291;
	xor.b32  	%r298, %r297, %r295;
	xor.b32  	%r299, %r284, %r292;
	xor.b32  	%r300, %r299, %r293;
	add.s32 	%r301, %r259, 2027808484;
	add.s32 	%r302, %r260, -308364780;
	mul.hi.u32 	%r303, %r261, %r298;
	mul.lo.s32 	%r304, %r298, -766435501;
	mul.hi.u32 	%r305, %r264, %r300;
	mul.lo.s32 	%r306, %r300, -845247145;
	xor.b32  	%r307, %r296, %r301;
	xor.b32  	%r308, %r307, %r305;
	xor.b32  	%r309, %r294, %r302;
	xor.b32  	%r310, %r309, %r303;
	add.s32 	%r311, %r259, 387276957;
	add.s32 	%r312, %r260, -1459197799;
	mul.hi.u32 	%r313, %r261, %r308;
	mul.lo.s32 	%r314, %r308, -766435501;
	mul.hi.u32 	%r315, %r264, %r310;
	mul.lo.s32 	%r316, %r310, -845247145;
	xor.b32  	%r317, %r306, %r311;
	xor.b32  	%r318, %r317, %r315;
	xor.b32  	%r319, %r304, %r312;
	xor.b32  	%r320, %r319, %r313;
	add.s32 	%r321, %r259, -1253254570;
	add.s32 	%r322, %r260, 1684936478;
	mul.hi.u32 	%r323, %r261, %r318;
	mul.lo.s32 	%r324, %r318, -766435501;
	mul.hi.u32 	%r325, %r264, %r320;
	mul.lo.s32 	%r326, %r320, -845247145;
	xor.b32  	%r327, %r316, %r321;
	xor.b32  	%r328, %r327, %r325;
	xor.b32  	%r329, %r314, %r322;
	xor.b32  	%r330, %r329, %r323;
	add.s32 	%r331, %r259, 1401181199;
	add.s32 	%r332, %r260, 534103459;
	mul.hi.u32 	%r333, %r261, %r328;
	mul.lo.s32 	%r334, %r328, -766435501;
	mul.hi.u32 	%r335, %r264, %r330;
	mul.lo.s32 	%r336, %r330, -845247145;
	xor.b32  	%r337, %r326, %r331;
	xor.b32  	%r338, %r337, %r335;
	xor.b32  	%r339, %r324, %r332;
	xor.b32  	%r340, %r339, %r333;
	add.s32 	%r341, %r259, -239350328;
	add.s32 	%r342, %r260, -616729560;
	mul.hi.u32 	%r343, %r261, %r338;
	mul.lo.s32 	%r344, %r338, -766435501;
	mul.hi.u32 	%r345, %r264, %r340;
	mul.lo.s32 	%r346, %r340, -845247145;
	xor.b32  	%r347, %r336, %r341;
	xor.b32  	%r348, %r347, %r345;
	xor.b32  	%r349, %r334, %r342;
	xor.b32  	%r350, %r349, %r343;
	add.s32 	%r351, %r259, -1879881855;
	add.s32 	%r352, %r260, -1767562579;
	mul.hi.u32 	%r353, %r261, %r348;
	mul.lo.s32 	%r354, %r348, -766435501;
	mul.hi.u32 	%r355, %r264, %r350;
	mul.lo.s32 	%r356, %r350, -845247145;
	xor.b32  	%r357, %r346, %r351;
	xor.b32  	%r358, %r357, %r355;
	xor.b32  	%r359, %r344, %r352;
	xor.b32  	%r360, %r359, %r353;
	st.global.v4.u32 	[%rd1+16], {%r358, %r356, %r360, %r354};
	mov.b32 	%r361, 0;
	st.global.u32 	[%rd1+40], %r361;
$L__BB8_31:
	cvt.rn.f32.u32 	%f4, %r369;
	fma.rn.f32 	%f5, %f4, 0f2F800000, 0f2F000000;
	cvt.rn.f32.u32 	%f6, %r373;
	fma.rn.f32 	%f7, %f6, 0f30C90FDB, 0f30490FDB;
	setp.lt.f32 	%p17, %f5, 0f00800000;
	mul.f32 	%f8, %f5, 0f4B000000;
	selp.f32 	%f9, %f8, %f5, %p17;
	selp.f32 	%f10, 0fC1B80000, 0f00000000, %p17;
	mov.b32 	%r362, %f9;
	add.s32 	%r363, %r362, -1059760811;
	and.b32  	%r364, %r363, -8388608;
	sub.s32 	%r365, %r362, %r364;
	mov.b32 	%f11, %r365;
	cvt.rn.f32.s32 	%f12, %r364;
	fma.rn.f32 	%f13, %f12, 0f34000000, %f10;
	add.f32 	%f14, %f11, 0fBF800000;
	fma.rn.f32 	%f15, %f14, 0fBE055027, 0f3E1039F6;
	fma.rn.f32 	%f16, %f15, %f14, 0fBDF8CDCC;
	fma.rn.f32 	%f17, %f16, %f14, 0f3E0F2955;
	fma.rn.f32 	%f18, %f17, %f14, 0fBE2AD8B9;
	fma.rn.f32 	%f19, %f18, %f14, 0f3E4CED0B;
	fma.rn.f32 	%f20, %f19, %f14, 0fBE7FFF22;
	fma.rn.f32 	%f21, %f20, %f14, 0f3EAAAA78;
	fma.rn.f32 	%f22, %f21, %f14, 0fBF000000;
	mul.f32 	%f23, %f14, %f22;
	fma.rn.f32 	%f24, %f23, %f14, %f14;
	fma.rn.f32 	%f25, %f13, 0f3F317218, %f24;
	setp.gt.u32 	%p18, %r362, 2139095039;
	fma.rn.f32 	%f26, %f9, 0f7F800000, 0f7F800000;
	selp.f32 	%f27, %f26, %f25, %p18;
	setp.eq.f32 	%p19, %f9, 0f00000000;
	mul.f32 	%f28, %f27, 0fC0000000;
	selp.f32 	%f29, 0f7F800000, %f28, %p19;
	sqrt.rn.f32 	%f30, %f29;
	sin.approx.f32 	%f31, %f7;
	cos.approx.f32 	%f32, %f7;
	mul.f32 	%f34, %f30, %f31;
	mul.f32 	%f33, %f30, %f32;
	st.global.f32 	[%rd1+52], %f33;
	mov.b32 	%r366, 1;
	st.global.u32 	[%rd1+44], %r366;
	bra.uni 	$L__BB8_33;
$L__BB8_32:
	mov.b32 	%r367, 0;
	st.global.u32 	[%rd1+44], %r367;
	ld.global.f32 	%f34, [%rd1+52];
$L__BB8_33:
	mul.wide.s32 	%rd9, %r368, 4;
	add.s64 	%rd10, %rd2, %rd9;
	st.global.f32 	[%rd10], %f34;
	add.s32 	%r368, %r368, %r3;
	setp.lt.s32 	%p20, %r368, %r35;
	@%p20 bra 	$L__BB8_2;
$L__BB8_34:
	ret;

}
	// .globl	_Z15d_normal_kernelyP24curandStatePhilox4_32_10Pdi
.visible .entry _Z15d_normal_kernelyP24curandStatePhilox4_32_10Pdi(
	.param .u64 _Z15d_normal_kernelyP24curandStatePhilox4_32_10Pdi_param_0,
	.param .u64 .ptr .align 1 _Z15d_normal_kernelyP24curandStatePhilox4_32_10Pdi_param_1,
	.param .u64 .ptr .align 1 _Z15d_normal_kernelyP24curandStatePhilox4_32_10Pdi_param_2,
	.param .u32 _Z15d_normal_kernelyP24curandStatePhilox4_32_10Pdi_param_3
)
{
	.reg .pred 	%p<18>;
	.reg .b32 	%r<294>;
	.reg .b64 	%rd<19>;
	.reg .b64 	%fd<93>;

	ld.param.u64 	%rd4, [_Z15d_normal_kernelyP24curandStatePhilox4_32_10Pdi_param_0];
	ld.param.u64 	%rd5, [_Z15d_normal_kernelyP24curandStatePhilox4_32_10Pdi_param_1];
	ld.param.u64 	%rd3, [_Z15d_normal_kernelyP24curandStatePhilox4_32_10Pdi_param_2];
	ld.param.u32 	%r35, [_Z15d_normal_kernelyP24curandStatePhilox4_32_10Pdi_param_3];
	cvta.to.global.u64 	%rd6, %rd5;
	mov.u32 	%r36, %ctaid.x;
	mov.u32 	%r1, %ntid.x;
	mov.u32 	%r37, %tid.x;
	mad.lo.s32 	%r283, %r36, %r1, %r37;
	mul.wide.s32 	%rd7, %r283, 64;
	add.s64 	%rd1, %rd6, %rd7;
	cvt.u32.u64 	%r38, %rd4;
	{ .reg .b32 tmp; mov.b64 {tmp, %r39}, %rd4; }
	mov.b64 	{%r40, %r41}, %rd4;
	mov.b32 	%r42, 0;
	st.global.v4.u32 	[%rd1+32], {%r40, %r41, %r42, %r42};
	st.global.v2.u32 	[%rd1+48], {%r42, %r42};
	mov.b64 	%rd8, 0;
	st.global.u64 	[%rd1+56], %rd8;
	shr.s32 	%r43, %r283, 31;
	mov.b32 	%r44, -766435501;
	mul.hi.u32 	%r45, %r44, %r42;
	mov.b32 	%r46, -845247145;
	mul.hi.u32 	%r47, %r46, %r283;
	mul.lo.s32 	%r48, %r283, -845247145;
	xor.b32  	%r49, %r47, %r38;
	xor.b32  	%r50, %r45, %r43;
	xor.b32  	%r51, %r50, %r39;
	add.s32 	%r52, %r38, -1640531527;
	add.s32 	%r53, %r39, -1150833019;
	mul.hi.u32 	%r54, %r44, %r49;
	mul.lo.s32 	%r55, %r49, -766435501;
	mul.hi.u32 	%r56, %r46, %r51;
	mul.lo.s32 	%r57, %r51, -845247145;
	xor.b32  	%r58, %r48, %r56;
	xor.b32  	%r59, %r58, %r52;
	xor.b32  	%r60, %r53, %r54;
	add.s32 	%r61, %r38, 1013904242;
	add.s32 	%r62, %r39, 1993301258;
	mul.hi.u32 	%r63, %r44, %r59;
	mul.lo.s32 	%r64, %r59, -766435501;
	mul.hi.u32 	%r65, %r46, %r60;
	mul.lo.s32 	%r66, %r60, -845247145;
	xor.b32  	%r67, %r57, %r61;
	xor.b32  	%r68, %r67, %r65;
	xor.b32  	%r69, %r55, %r62;
	xor.b32  	%r70, %r69, %r63;
	add.s32 	%r71, %r38, -626627285;
	add.s32 	%r72, %r39, 842468239;
	mul.hi.u32 	%r73, %r44, %r68;
	mul.lo.s32 	%r74, %r68, -766435501;
	mul.hi.u32 	%r75, %r46, %r70;
	mul.lo.s32 	%r76, %r70, -845247145;
	xor.b32  	%r77, %r66, %r71;
	xor.b32  	%r78, %r77, %r75;
	xor.b32  	%r79, %r64, %r72;
	xor.b32  	%r80, %r79, %r73;
	add.s32 	%r81, %r38, 2027808484;
	add.s32 	%r82, %r39, -308364780;
	mul.hi.u32 	%r83, %r44, %r78;
	mul.lo.s32 	%r84, %r78, -766435501;
	mul.hi.u32 	%r85, %r46, %r80;
	mul.lo.s32 	%r86, %r80, -845247145;
	xor.b32  	%r87, %r76, %r81;
	xor.b32  	%r88, %r87, %r85;
	xor.b32  	%r89, %r74, %r82;
	xor.b32  	%r90, %r89, %r83;
	add.s32 	%r91, %r38, 387276957;
	add.s32 	%r92, %r39, -1459197799;
	mul.hi.u32 	%r93, %r44, %r88;
	mul.lo.s32 	%r94, %r88, -766435501;
	mul.hi.u32 	%r95, %r46, %r90;
	mul.lo.s32 	%r96, %r90, -845247145;
	xor.b32  	%r97, %r86, %r91;
	xor.b32  	%r98, %r97, %r95;
	xor.b32  	%r99, %r84, %r92;
	xor.b32  	%r100, %r99, %r93;
	add.s32 	%r101, %r38, -1253254570;
	add.s32 	%r102, %r39, 1684936478;
	mul.hi.u32 	%r103, %r44, %r98;
	mul.lo.s32 	%r104, %r98, -766435501;
	mul.hi.u32 	%r105, %r46, %r100;
	mul.lo.s32 	%r106, %r100, -845247145;
	xor.b32  	%r107, %r96, %r101;
	xor.b32  	%r108, %r107, %r105;
	xor.b32  	%r109, %r94, %r102;
	xor.b32  	%r110, %r109, %r103;
	add.s32 	%r111, %r38, 1401181199;
	add.s32 	%r112, %r39, 534103459;
	mul.hi.u32 	%r113, %r44, %r108;
	mul.lo.s32 	%r114, %r108, -766435501;
	mul.hi.u32 	%r115, %r46, %r110;
	mul.lo.s32 	%r116, %r110, -845247145;
	xor.b32  	%r117, %r106, %r111;
	xor.b32  	%r118, %r117, %r115;
	xor.b32  	%r119, %r104, %r112;
	xor.b32  	%r120, %r119, %r113;
	add.s32 	%r121, %r38, -239350328;
	add.s32 	%r122, %r39, -616729560;
	mul.hi.u32 	%r123, %r44, %r118;
	mul.lo.s32 	%r124, %r118, -766435501;
	mul.hi.u32 	%r125, %r46, %r120;
	mul.lo.s32 	%r126, %r120, -845247145;
	xor.b32  	%r127, %r116, %r121;
	xor.b32  	%r128, %r127, %r125;
	xor.b32  	%r129, %r114, %r122;
	xor.b32  	%r130, %r129, %r123;
	add.s32 	%r131, %r38, -1879881855;
	add.s32 	%r132, %r39, -1767562579;
	mul.hi.u32 	%r133, %r44, %r128;
	mul.lo.s32 	%r134, %r128, -766435501;
	mul.hi.u32 	%r135, %r46, %r130;
	mul.lo.s32 	%r136, %r130, -845247145;
	xor.b32  	%r137, %r126, %r131;
	xor.b32  	%r138, %r137, %r135;
	xor.b32  	%r139, %r124, %r132;
	xor.b32  	%r140, %r139, %r133;
	st.global.v4.u32 	[%rd1], {%r42, %r42, %r283, %r43};
	st.global.v4.u32 	[%rd1+16], {%r138, %r136, %r140, %r134};
	setp.ge.s32 	%p1, %r283, %r35;
	@%p1 bra 	$L__BB9_25;
	mov.b32 	%r141, 1127219200;
	mov.b32 	%r142, -2147483648;
	mov.b64 	%fd1, {%r142, %r141};
	mov.u32 	%r143, %nctaid.x;
	mul.lo.s32 	%r3, %r143, %r1;
	cvta.to.global.u64 	%rd2, %rd3;
$L__BB9_2:
	ld.global.u32 	%r144, [%rd1+48];
	setp.eq.s32 	%p2, %r144, 1;
	@%p2 bra 	$L__BB9_23;
	ld.global.v4.u32 	{%r5, %r8, %r7, %r6}, [%rd1+16];
	ld.global.v2.u32 	{%r145, %r285}, [%rd1];
	add.s32 	%r10, %r145, 1;
	setp.eq.s32 	%p3, %r10, 0;
	st.global.u32 	[%rd1], %r10;
	@%p3 bra 	$L__BB9_5;
	ld.global.u32 	%r284, [%rd1+8];
	bra.uni 	$L__BB9_8;
$L__BB9_5:
	add.s32 	%r285, %r285, 1;
	setp.ne.s32 	%p4, %r285, 0;
	st.global.u32 	[%rd1+4], %r285;
	ld.global.u32 	%r284, [%rd1+8];
	@%p4 bra 	$L__BB9_8;
	add.s32 	%r284, %r284, 1;
	setp.ne.s32 	%p5, %r284, 0;
	st.global.u32 	[%rd1+8], %r284;
	mov.b32 	%r285, 0;
	@%p5 bra 	$L__BB9_8;
	ld.global.u32 	%r148, [%rd1+12];
	add.s32 	%r149, %r148, 1;
	st.global.u32 	[%rd1+12], %r149;
	mov.b32 	%r284, 0;
	mov.u32 	%r285, %r284;
$L__BB9_8:
	ld.global.u32 	%r151, [%rd1+12];
	.pragma "used_bytes_mask 4095";
	ld.global.v4.u32 	{%r152, %r153, %r150, %r154}, [%rd1+32];
	mov.b32 	%r155, -766435501;
	mul.hi.u32 	%r156, %r155, %r10;
	mul.lo.s32 	%r157, %r10, -766435501;
	mov.b32 	%r158, -845247145;
	mul.hi.u32 	%r159, %r158, %r284;
	mul.lo.s32 	%r160, %r284, -845247145;
	xor.b32  	%r161, %r159, %r285;
	xor.b32  	%r162, %r161, %r152;
	xor.b32  	%r163, %r151, %r156;
	xor.b32  	%r164, %r163, %r153;
	add.s32 	%r165, %r152, -1640531527;
	add.s32 	%r166, %r153, -1150833019;
	mul.hi.u32 	%r167, %r155, %r162;
	mul.lo.s32 	%r168, %r162, -766435501;
	mul.hi.u32 	%r169, %r158, %r164;
	mul.lo.s32 	%r170, %r164, -845247145;
	xor.b32  	%r171, %r160, %r169;
	xor.b32  	%r172, %r171, %r165;
	xor.b32  	%r173, %r167, %r157;
	xor.b32  	%r174, %r173, %r166;
	add.s32 	%r175, %r152, 1013904242;
	add.s32 	%r176, %r153, 1993301258;
	mul.hi.u32 	%r177, %r155, %r172;
	mul.lo.s32 	%r178, %r172, -766435501;
	mul.hi.u32 	%r179, %r158, %r174;
	mul.lo.s32 	%r180, %r174, -845247145;
	xor.b32  	%r181, %r170, %r175;
	xor.b32  	%r182, %r181, %r179;
	xor.b32  	%r183, %r176, %r168;
	xor.b32  	%r184, %r183, %r177;
	add.s32 	%r185, %r152, -626627285;
	add.s32 	%r186, %r153, 842468239;
	mul.hi.u32 	%r187, %r155, %r182;
	mul.lo.s32 	%r188, %r182, -766435501;
	mul.hi.u32 	%r189, %r158, %r184;
	mul.lo.s32 	%r190, %r184, -845247145;
	xor.b32  	%r191, %r180, %r185;
	xor.b32  	%r192, %r191, %r189;
	xor.b32  	%r193, %r178, %r186;
	xor.b32  	%r194, %r193, %r187;
	add.s32 	%r195, %r152, 2027808484;
	add.s32 	%r196, %r153, -308364780;
	mul.hi.u32 	%r197, %r155, %r192;
	mul.lo.s32 	%r198, %r192, -766435501;
	mul.hi.u32 	%r199, %r158, %r194;
	mul.lo.s32 	%r200, %r194, -845247145;
	xor.b32  	%r201, %r190, %r195;
	xor.b32  	%r202, %r201, %r199;
	xor.b32  	%r203, %r188, %r196;
	xor.b32  	%r204, %r203, %r197;
	add.s32 	%r205, %r152, 387276957;
	add.s32 	%r206, %r153, -1459197799;
	mul.hi.u32 	%r207, %r155, %r202;
	mul.lo.s32 	%r208, %r202, -766435501;
	mul.hi.u32 	%r209, %r158, %r204;
	mul.lo.s32 	%r210, %r204, -845247145;
	xor.b32  	%r211, %r200, %r205;
	xor.b32  	%r212, %r211, %r209;
	xor.b32  	%r213, %r198, %r206;
	xor.b32  	%r214, %r213, %r207;
	add.s32 	%r215, %r152, -1253254570;
	add.s32 	%r216, %r153, 1684936478;
	mul.hi.u32 	%r217, %r155, %r212;
	mul.lo.s32 	%r218, %r212, -766435501;
	mul.hi.u32 	%r219, %r158, %r214;
	mul.lo.s32 	%r220, %r214, -845247145;
	xor.b32  	%r221, %r210, %r215;
	xor.b32  	%r222, %r221, %r219;
	xor.b32  	%r223, %r208, %r216;
	xor.b32  	%r224, %r223, %r217;
	add.s32 	%r225, %r152, 1401181199;
	add.s32 	%r226, %r153, 534103459;
	mul.hi.u32 	%r227, %r155, %r222;
	mul.lo.s32 	%r228, %r222, -766435501;
	mul.hi.u32 	%r229, %r158, %r224;
	mul.lo.s32 	%r230, %r224, -845247145;
	xor.b32  	%r231, %r220, %r225;
	xor.b32  	%r232, %r231, %r229;
	xor.b32  	%r233, %r218, %r226;
	xor.b32  	%r234, %r233, %r227;
	add.s32 	%r235, %r152, -239350328;
	add.s32 	%r236, %r153, -616729560;
	mul.hi.u32 	%r237, %r155, %r232;
	mul.lo.s32 	%r238, %r232, -766435501;
	mul.hi.u32 	%r239, %r158, %r234;
	mul.lo.s32 	%r240, %r234, -845247145;
	xor.b32  	%r241, %r230, %r235;
	xor.b32  	%r242, %r241, %r239;
	xor.b32  	%r243, %r228, %r236;
	xor.b32  	%r244, %r243, %r237;
	add.s32 	%r245, %r152, -1879881855;
	add.s32 	%r246, %r153, -1767562579;
	mul.hi.u32 	%r247, %r155, %r242;
	mul.lo.s32 	%r248, %r242, -766435501;
	mul.hi.u32 	%r249, %r158, %r244;
	mul.lo.s32 	%r289, %r244, -845247145;
	xor.b32  	%r250, %r240, %r245;
	xor.b32  	%r18, %r250, %r249;
	xor.b32  	%r251, %r238, %r246;
	xor.b32  	%r19, %r251, %r247;
	st.global.v4.u32 	[%rd1+16], {%r18, %r289, %r19, %r248};
	setp.eq.s32 	%p6, %r150, 3;
	@%p6 bra 	$L__BB9_12;
	setp.eq.s32 	%p7, %r150, 2;
	mov.u32 	%r286, %r7;
	mov.u32 	%r287, %r6;
	mov.u32 	%r288, %r18;
	@%p7 bra 	$L__BB9_13;
	setp.ne.s32 	%p8, %r150, 1;
	mov.u32 	%r286, %r5;
	mov.u32 	%r287, %r8;
	mov.u32 	%r288, %r7;
	mov.u32 	%r289, %r6;
	@%p8 bra 	$L__BB9_13;
	mov.u32 	%r286, %r8;
	mov.u32 	%r287, %r7;
	mov.u32 	%r288, %r6;
	mov.u32 	%r289, %r18;
	bra.uni 	$L__BB9_13;
$L__BB9_12:
	mov.u32 	%r286, %r6;
	mov.u32 	%r287, %r18;
	mov.u32 	%r288, %r289;
	mov.u32 	%r289, %r19;
$L__BB9_13:
	cvt.u64.u32 	%rd9, %r286;
	mul.wide.u32 	%rd10, %r287, 2097152;
	xor.b64  	%rd11, %rd10, %rd9;
	cvt.rn.f64.u64 	%fd23, %rd11;
	fma.rn.f64 	%fd87, %fd23, 0d3CA0000000000000, 0d3C90000000000000;
	cvt.u64.u32 	%rd12, %r288;
	mul.wide.u32 	%rd13, %r289, 2097152;
	xor.b64  	%rd14, %rd13, %rd12;
	cvt.rn.f64.u64 	%fd24, %rd14;
	fma.rn.f64 	%fd3, %fd24, 0d3CB0000000000000, 0d3CA0000000000000;
	{
	.reg .b32 %temp; 
	mov.b64 	{%temp, %r290}, %fd87;
	}
	{
	.reg .b32 %temp; 
	mov.b64 	{%r291, %temp}, %fd87;
	}
	setp.gt.s32 	%p9, %r290, 1048575;
	mov.b32 	%r292, -1023;
	@%p9 bra 	$L__BB9_15;
	mul.f64 	%fd87, %fd87, 0d4350000000000000;
	{
	.reg .b32 %temp; 
	mov.b64 	{%temp, %r290}, %fd87;
	}
	{
	.reg .b32 %temp; 
	mov.b64 	{%r291, %temp}, %fd87;
	}
	mov.b32 	%r292, -1077;
$L__BB9_15:
	add.s32 	%r254, %r290, -1;
	setp.gt.u32 	%p10, %r254, 2146435070;
	@%p10 bra 	$L__BB9_19;
	shr.u32 	%r257, %r290, 20;
	add.s32 	%r293, %r292, %r257;
	and.b32  	%r258, %r290, 1048575;
	or.b32  	%r259, %r258, 1072693248;
	mov.b64 	%fd88, {%r291, %r259};
	setp.lt.u32 	%p12, %r259, 1073127583;
	@%p12 bra 	$L__BB9_18;
	{
	.reg .b32 %temp; 
	mov.b64 	{%r260, %temp}, %fd88;
	}
	{
	.reg .b32 %temp; 
	mov.b64 	{%temp, %r261}, %fd88;
	}
	add.s32 	%r262, %r261, -1048576;
	mov.b64 	%fd88, {%r260, %r262};
	add.s32 	%r293, %r293, 1;
$L__BB9_18:
	add.f64 	%fd26, %fd88, 0dBFF0000000000000;
	add.f64 	%fd27, %fd88, 0d3FF0000000000000;
	rcp.approx.ftz.f64 	%fd28, %fd27;
	neg.f64 	%fd29, %fd27;
	fma.rn.f64 	%fd30, %fd29, %fd28, 0d3FF0000000000000;
	fma.rn.f64 	%fd31, %fd30, %fd30, %fd30;
	fma.rn.f64 	%fd32, %fd31, %fd28, %fd28;
	mul.f64 	%fd33, %fd26, %fd32;
	fma.rn.f64 	%fd34, %fd26, %fd32, %fd33;
	mul.f64 	%fd35, %fd34, %fd34;
	fma.rn.f64 	%fd36, %fd35, 0d3EB1380B3AE80F1E, 0d3ED0EE258B7A8B04;
	fma.rn.f64 	%fd37, %fd36, %fd35, 0d3EF3B2669F02676F;
	fma.rn.f64 	%fd38, %fd37, %fd35, 0d3F1745CBA9AB0956;
	fma.rn.f64 	%fd39, %fd38, %fd35, 0d3F3C71C72D1B5154;
	fma.rn.f64 	%fd40, %fd39, %fd35, 0d3F624924923BE72D;
	fma.rn.f64 	%fd41, %fd40, %fd35, 0d3F8999999999A3C4;
	fma.rn.f64 	%fd42, %fd41, %fd35, 0d3FB5555555555554;
	sub.f64 	%fd43, %fd26, %fd34;
	add.f64 	%fd44, %fd43, %fd43;
	neg.f64 	%fd45, %fd34;
	fma.rn.f64 	%fd46, %fd45, %fd26, %fd44;
	mul.f64 	%fd47, %fd32, %fd46;
	mul.f64 	%fd48, %fd35, %fd42;
	fma.rn.f64 	%fd49, %fd48, %fd34, %fd47;
	xor.b32  	%r263, %r293, -2147483648;
	mov.b32 	%r264, 1127219200;
	mov.b64 	%fd50, {%r263, %r264};
	sub.f64 	%fd51, %fd50, %fd1;
	fma.rn.f64 	%fd52, %fd51, 0d3FE62E42FEFA39EF, %fd34;
	fma.rn.f64 	%fd53, %fd51, 0dBFE62E42FEFA39EF, %fd52;
	sub.f64 	%fd54, %fd53, %fd34;
	sub.f64 	%fd55, %fd49, %fd54;
	fma.rn.f64 	%fd56, %fd51, 0d3C7ABC9E3B39803F, %fd55;
	add.f64 	%fd89, %fd52, %fd56;
	bra.uni 	$L__BB9_20;
$L__BB9_19:
	fma.rn.f64 	%fd25, %fd87, 0d7FF0000000000000, 0d7FF0000000000000;
	{
	.reg .b32 %temp; 
	mov.b64 	{%temp, %r255}, %fd87;
	}
	and.b32  	%r256, %r255, 2147483647;
	setp.eq.s32 	%p11, %r256, 0;
	selp.f64 	%fd89, 0dFFF0000000000000, %fd25, %p11;
$L__BB9_20:
	mul.f64 	%fd12, %fd89, 0dC000000000000000;
	{
	.reg .b32 %temp; 
	mov.b64 	{%temp, %r265}, %fd3;
	}
	shl.b32 	%r266, %r265, 1;
	setp.gt.u32 	%p13, %r266, -2038431744;
	mov.f64 	%fd57, 0d0000000000000000;
	mul.rn.f64 	%fd58, %fd3, %fd57;
	selp.f64 	%fd13, %fd58, %fd3, %p13;
	{
	.reg .b32 %temp; 
	mov.b64 	{%r267, %temp}, %fd13;
	}
	{
	.reg .b32 %temp; 
	mov.b64 	{%temp, %r268}, %fd13;
	}
	add.s32 	%r269, %r268, 1048576;
	mov.b64 	%fd59, {%r267, %r269};
	cvt.rni.f64.f64 	%fd60, %fd59;
	cvt.rzi.s64.f64 	%rd15, %fd60;
	cvt.u32.u64 	%r270, %rd15;
	fma.rn.f64 	%fd61, %fd60, 0dBFE0000000000000, %fd13;
	mul.f64 	%fd62, %fd61, 0d3CA1A62633145C07;
	fma.rn.f64 	%fd63, %fd61, 0d400921FB54442D18, %fd62;
	mul.rn.f64 	%fd64, %fd63, %fd63;
	fma.rn.f64 	%fd65, %fd64, 0dBDA8FF8320FD8164, 0d3E21EEA7C1EF8528;
	fma.rn.f64 	%fd66, %fd65, %fd64, 0dBE927E4F8E06E6D9;
	fma.rn.f64 	%fd67, %fd66, %fd64, 0d3EFA01A019DDBCE9;
	fma.rn.f64 	%fd68, %fd67, %fd64, 0dBF56C16C16C15D47;
	fma.rn.f64 	%fd69, %fd68, %fd64, 0d3FA5555555555551;
	fma.rn.f64 	%fd70, %fd69, %fd64, 0dBFE0000000000000;
	fma.rn.f64 	%fd71, %fd70, %fd64, 0d3FF0000000000000;
	fma.rn.f64 	%fd72, %fd64, 0d3DE5DB65F9785EBA, 0dBE5AE5F12CB0D246;
	fma.rn.f64 	%fd73, %fd72, %fd64, 0d3EC71DE369ACE392;
	fma.rn.f64 	%fd74, %fd73, %fd64, 0dBF2A01A019DB62A1;
	fma.rn.f64 	%fd75, %fd74, %fd64, 0d3F81111111110818;
	fma.rn.f64 	%fd76, %fd75, %fd64, 0dBFC5555555555554;
	fma.rn.f64 	%fd77, %fd76, %fd64, 0d0000000000000000;
	fma.rn.f64 	%fd78, %fd77, %fd63, %fd63;
	and.b64  	%rd16, %rd15, 1;
	setp.eq.b64 	%p14, %rd16, 1;
	{
	.reg .b32 %temp; 
	mov.b64 	{%temp, %r271}, %fd78;
	}
	{
	.reg .b32 %temp; 
	mov.b64 	{%r272, %temp}, %fd78;
	}
	xor.b32  	%r273, %r271, -2147483648;
	mov.b64 	%fd79, {%r272, %r273};
	selp.f64 	%fd90, %fd71, %fd78, %p14;
	selp.f64 	%fd91, %fd79, %fd71, %p14;
	and.b32  	%r274, %r270, 2;
	setp.eq.s32 	%p15, %r274, 0;
	@%p15 bra 	$L__BB9_22;
	{
	.reg .b32 %temp; 
	mov.b64 	{%temp, %r275}, %fd90;
	}
	{
	.reg .b32 %temp; 
	mov.b64 	{%r276, %temp}, %fd90;
	}
	xor.b32  	%r277, %r275, -2147483648;
	mov.b64 	%fd90, {%r276, %r277};
	{
	.reg .b32 %temp; 
	mov.b64 	{%temp, %r278}, %fd91;
	}
	{
	.reg .b32 %temp; 
	mov.b64 	{%r279, %temp}, %fd91;
	}
	xor.b32  	%r280, %r278, -2147483648;
	mov.b64 	%fd91, {%r279, %r280};
$L__BB9_22:
	sqrt.rn.f64 	%fd80, %fd12;
	mov.f64 	%fd81, 0d0000000000000000;
	add.rn.f64 	%fd82, %fd91, %fd81;
	cvt.rzi.f64.f64 	%fd83, %fd13;
	setp.eq.f64 	%p16, %fd13, %fd83;
	mul.rn.f64 	%fd84, %fd13, %fd81;
	selp.f64 	%fd85, %fd84, %fd90, %p16;
	mul.f64 	%fd92, %fd80, %fd85;
	mul.f64 	%fd86, %fd80, %fd82;
	st.global.f64 	[%rd1+56], %fd86;
	mov.b32 	%r281, 1;
	st.global.u32 	[%rd1+48], %r281;
	bra.uni 	$L__BB9_24;
$L__BB9_23:
	mov.b32 	%r282, 0;
	st.global.u32 	[%rd1+48], %r282;
	ld.global.f64 	%fd92, [%rd1+56];
$L__BB9_24:
	mul.wide.s32 	%rd17, %r283, 8;
	add.s64 	%rd18, %rd2, %rd17;
	st.global.f64 	[%rd18], %fd92;
	add.s32 	%r283, %r283, %r3;
	setp.lt.s32 	%p17, %r283, %r35;
	@%p17 bra 	$L__BB9_2;
$L__BB9_25:
	ret;

}
	// .globl	_Z15c_normal_kernelyP24curandStatePhilox4_32_10P6float2i
.visible .entry _Z15c_normal_kernelyP24curandStatePhilox4_32_10P6float2i(
	.param .u64 _Z15c_normal_kernelyP24curandStatePhilox4_32_10P6float2i_param_0,
	.param .u64 .ptr .align 1 _Z15c_normal_kernelyP24curandStatePhilox4_32_10P6float2i_param_1,
	.param .u64 .ptr .align 1 _Z15c_normal_kernelyP24curandStatePhilox4_32_10P6float2i_param_2,
	.param .u32 _Z15c_normal_kernelyP24curandStatePhilox4_32_10P6float2i_param_3
)
{
	.reg .pred 	%p<21>;
	.reg .b32 	%r<376>;
	.reg .b32 	%f<35>;
	.reg .b64 	%rd<11>;

	ld.param.u64 	%rd4, [_Z15c_normal_kernelyP24curandStatePhilox4_32_10P6float2i_param_0];
	ld.param.u64 	%rd5, [_Z15c_normal_kernelyP24curandStatePhilox4_32_10P6float2i_param_1];
	ld.param.u64 	%rd3, [_Z15c_normal_kernelyP24curandStatePhilox4_32_10P6float2i_param_2];
	ld.param.u32 	%r35, [_Z15c_normal_kernelyP24curandStatePhilox4_32_10P6float2i_param_3];
	cvta.to.global.u64 	%rd6, %rd5;
	mov.u32 	%r36, %ctaid.x;
	mov.u32 	%r1, %ntid.x;
	mov.u32 	%r37, %tid.x;
	mad.lo.s32 	%r368, %r36, %r1, %r37;
	mul.wide.s32 	%rd7, %r368, 64;
	add.s64 	%rd1, %rd6, %rd7;
	cvt.u32.u64 	%r38, %rd4;
	{ .reg .b32 tmp; mov.b64 {tmp, %r39}, %rd4; }
	mov.b64 	{%r40, %r41}, %rd4;
	mov.b32 	%r42, 0;
	st.global.v4.u32 	[%rd1+32], {%r40, %r41, %r42, %r42};
	st.global.v2.u32 	[%rd1+48], {%r42, %r42};
	mov.b64 	%rd8, 0;
	st.global.u64 	[%rd1+56], %rd8;
	shr.s32 	%r43, %r368, 31;
	mov.b32 	%r44, -766435501;
	mul.hi.u32 	%r45, %r44, %r42;
	mov.b32 	%r46, -845247145;
	mul.hi.u32 	%r47, %r46, %r368;
	mul.lo.s32 	%r48, %r368, -845247145;
	xor.b32  	%r49, %r47, %r38;
	xor.b32  	%r50, %r45, %r43;
	xor.b32  	%r51, %r50, %r39;
	add.s32 	%r52, %r38, -1640531527;
	add.s32 	%r53, %r39, -1150833019;
	mul.hi.u32 	%r54, %r44, %r49;
	mul.lo.s32 	%r55, %r49, -766435501;
	mul.hi.u32 	%r56, %r46, %r51;
	mul.lo.s32 	%r57, %r51, -845247145;
	xor.b32  	%r58, %r48, %r56;
	xor.b32  	%r59, %r58, %r52;
	xor.b32  	%r60, %r53, %r54;
	add.s32 	%r61, %r38, 1013904242;
	add.s32 	%r62, %r39, 1993301258;
	mul.hi.u32 	%r63, %r44, %r59;
	mul.lo.s32 	%r64, %r59, -766435501;
	mul.hi.u32 	%r65, %r46, %r60;
	mul.lo.s32 	%r66, %r60, -845247145;
	xor.b32  	%r67, %r57, %r61;
	xor.b32  	%r68, %r67, %r65;
	xor.b32  	%r69, %r55, %r62;
	xor.b32  	%r70, %r69, %r63;
	add.s32 	%r71, %r38, -626627285;
	add.s32 	%r72, %r39, 842468239;
	mul.hi.u32 	%r73, %r44, %r68;
	mul.lo.s32 	%r74, %r68, -766435501;
	mul.hi.u32 	%r75, %r46, %r70;
	mul.lo.s32 	%r76, %r70, -845247145;
	xor.b32  	%r77, %r66, %r71;
	xor.b32  	%r78, %r77, %r75;
	xor.b32  	%r79, %r64, %r72;
	xor.b32  	%r80, %r79, %r73;
	add.s32 	%r81, %r38, 2027808484;
	add.s32 	%r82, %r39, -308364780;
	mul.hi.u32 	%r83, %r44, %r78;
	mul.lo.s32 	%r84, %r78, -766435501;
	mul.hi.u32 	%r85, %r46, %r80;
	mul.lo.s32 	%r86, %r80, -845247145;
	xor.b32  	%r87, %r76, %r81;
	xor.b32  	%r88, %r87, %r85;
	xor.b32  	%r89, %r74, %r82;
	xor.b32  	%r90, %r89, %r83;
	add.s32 	%r91, %r38, 387276957;
	add.s32 	%r92, %r39, -1459197799;
	mul.hi.u32 	%r93, %r44, %r88;
	mul.lo.s32 	%r94, %r88, -766435501;
	mul.hi.u32 	%r95, %r46, %r90;
	mul.lo.s32 	%r96, %r90, -845247145;
	xor.b32  	%r97, %r86, %r91;
	xor.b32  	%r98, %r97, %r95;
	xor.b32  	%r99, %r84, %r92;
	xor.b32  	%r100, %r99, %r93;
	add.s32 	%r101, %r38, -1253254570;
	add.s32 	%r102, %r39, 1684936478;
	mul.hi.u32 	%r103, %r44, %r98;
	mul.lo.s32 	%r104, %r98, -766435501;
	mul.hi.u32 	%r105, %r46, %r100;
	mul.lo.s32 	%r106, %r100, -845247145;
	xor.b32  	%r107, %r96, %r101;
	xor.b32  	%r108, %r107, %r105;
	xor.b32  	%r109, %r94, %r102;
	xor.b32  	%r110, %r109, %r103;
	add.s32 	%r111, %r38, 1401181199;
	add.s32 	%r112, %r39, 534103459;
	mul.hi.u32 	%r113, %r44, %r108;
	mul.lo.s32 	%r114, %r108, -766435501;
	mul.hi.u32 	%r115, %r46, %r110;
	mul.lo.s32 	%r116, %r110, -845247145;
	xor.b32  	%r117, %r106, %r111;
	xor.b32  	%r118, %r117, %r115;
	xor.b32  	%r119, %r104, %r112;
	xor.b32  	%r120, %r119, %r113;
	add.s32 	%r121, %r38, -239350328;
	add.s32 	%r122, %r39, -616729560;
	mul.hi.u32 	%r123, %r44, %r118;
	mul.lo.s32 	%r124, %r118, -766435501;
	mul.hi.u32 	%r125, %r46, %r120;
	mul.lo.s32 	%r126, %r120, -845247145;
	xor.b32  	%r127, %r116, %r121;
	xor.b32  	%r128, %r127, %r125;
	xor.b32  	%r129, %r114, %r122;
	xor.b32  	%r130, %r129, %r123;
	add.s32 	%r131, %r38, -1879881855;
	add.s32 	%r132, %r39, -1767562579;
	mul.hi.u32 	%r133, %r44, %r128;
	mul.lo.s32 	%r134, %r128, -766435501;
	mul.hi.u32 	%r135, %r46, %r130;
	mul.lo.s32 	%r136, %r130, -845247145;
	xor.b32  	%r137, %r126, %r131;
	xor.b32  	%r138, %r137, %r135;
	xor.b32  	%r139, %r124, %r132;
	xor.b32  	%r140, %r139, %r133;
	st.global.v4.u32 	[%rd1], {%r42, %r42, %r368, %r43};
	st.global.v4.u32 	[%rd1+16], {%r138, %r136, %r140, %r134};
	setp.ge.s32 	%p1, %r368, %r35;
	@%p1 bra 	$L__BB10_34;
	mov.u32 	%r141, %nctaid.x;
	mul.lo.s32 	%r3, %r141, %r1;
	cvta.to.global.u64 	%rd2, %rd3;
$L__BB10_2:
	ld.global.u32 	%r142, [%rd1+44];
	setp.eq.s32 	%p2, %r142, 1;
	@%p2 bra 	$L__BB10_32;
	ld.global.u32 	%r143, [%rd1+40];
	add.s32 	%r372, %r143, 1;
	setp.eq.s32 	%p3, %r143, 1;
	@%p3 bra 	$L__BB10_7;
	setp.eq.s32 	%p4, %r143, 2;
	@%p4 bra 	$L__BB10_8;
	setp.eq.s32 	%p5, %r143, 3;
	@%p5 bra 	$L__BB10_9;
	ld.global.u32 	%r369, [%rd1+16];
	bra.uni 	$L__BB10_10;
$L__BB10_7:
	ld.global.u32 	%r369, [%rd1+20];
	bra.uni 	$L__BB10_10;
$L__BB10_8:
	ld.global.u32 	%r369, [%rd1+24];
	bra.uni 	$L__BB10_10;
$L__BB10_9:
	ld.global.u32 	%r369, [%rd1+28];
$L__BB10_10:
	setp.ne.s32 	%p6, %r372, 4;
	@%p6 bra 	$L__BB10_17;
	ld.global.v2.u32 	{%r144, %r371}, [%rd1];
	add.s32 	%r12, %r144, 1;
	setp.eq.s32 	%p7, %r12, 0;
	st.global.u32 	[%rd1], %r12;
	@%p7 bra 	$L__BB10_13;
	ld.global.u32 	%r370, [%rd1+8];
	bra.uni 	$L__BB10_16;
$L__BB10_13:
	add.s32 	%r371, %r371, 1;
	setp.ne.s32 	%p8, %r371, 0;
	st.global.u32 	[%rd1+4], %r371;
	ld.global.u32 	%r370, [%rd1+8];
	@%p8 bra 	$L__BB10_16;
	add.s32 	%r370, %r370, 1;
	setp.ne.s32 	%p9, %r370, 0;
	st.global.u32 	[%rd1+8], %r370;
	mov.b32 	%r371, 0;
	@%p9 bra 	$L__BB10_16;
	ld.global.u32 	%r147, [%rd1+12];
	add.s32 	%r148, %r147, 1;
	st.global.u32 	[%rd1+12], %r148;
	mov.b32 	%r370, 0;
	mov.u32 	%r371, %r370;
$L__BB10_16:
	ld.global.u32 	%r150, [%rd1+12];
	ld.global.v2.u32 	{%r151, %r152}, [%rd1+32];
	mov.b32 	%r153, -766435501;
	mul.hi.u32 	%r154, %r153, %r12;
	mul.lo.s32 	%r155, %r12, -766435501;
	mov.b32 	%r156, -845247145;
	mul.hi.u32 	%r157, %r156, %r370;
	mul.lo.s32 	%r158, %r370, -845247145;
	xor.b32  	%r159, %r157, %r371;
	xor.b32  	%r160, %r159, %r151;
	xor.b32  	%r161, %r150, %r154;
	xor.b32  	%r162, %r161, %r152;
	add.s32 	%r163, %r151, -1640531527;
	add.s32 	%r164, %r152, -1150833019;
	mul.hi.u32 	%r165, %r153, %r160;
	mul.lo.s32 	%r166, %r160, -766435501;
	mul.hi.u32 	%r167, %r156, %r162;
	mul.lo.s32 	%r168, %r162, -845247145;
	xor.b32  	%r169, %r158, %r167;
	xor.b32  	%r170, %r169, %r163;
	xor.b32  	%r171, %r165, %r155;
	xor.b32  	%r172, %r171, %r164;
	add.s32 	%r173, %r151, 1013904242;
	add.s32 	%r174, %r152, 1993301258;
	mul.hi.u32 	%r175, %r153, %r170;
	mul.lo.s32 	%r176, %r170, -766435501;
	mul.hi.u32 	%r177, %r156, %r172;
	mul.lo.s32 	%r178, %r172, -845247145;
	xor.b32  	%r179, %r168, %r173;
	xor.b32  	%r180, %r179, %r177;
	xor.b32  	%r181, %r174, %r166;
	xor.b32  	%r182, %r181, %r175;
	add.s32 	%r183, %r151, -626627285;
	add.s32 	%r184, %r152, 842468239;
	mul.hi.u32 	%r185, %r153, %r180;
	mul.lo.s32 	%r186, %r180, -766435501;
	mul.hi.u32 	%r187, %r156, %r182;
	mul.lo.s32 	%r188, %r182, -845247145;
	xor.b32  	%r189, %r178, %r183;
	xor.b32  	%r190, %r189, %r187;
	xor.b32  	%r191, %r176, %r184;
	xor.b32  	%r192, %r191, %r185;
	add.s32 	%r193, %r151, 2027808484;
	add.s32 	%r194, %r152, -308364780;
	mul.hi.u32 	%r195, %r153, %r190;
	mul.lo.s32 	%r196, %r190, -766435501;
	mul.hi.u32 	%r197, %r156, %r192;
	mul.lo.s32 	%r198, %r192, -845247145;
	xor.b32  	%r199, %r188, %r193;
	xor.b32  	%r200, %r199, %r197;
	xor.b32  	%r201, %r186, %r194;
	xor.b32  	%r202, %r201, %r195;
	add.s32 	%r203, %r151, 387276957;
	add.s32 	%r204, %r152, -1459197799;
	mul.hi.u32 	%r205, %r153, %r200;
	mul.lo.s32 	%r206, %r200, -766435501;
	mul.hi.u32 	%r207, %r156, %r202;
	mul.lo.s32 	%r208, %r202, -845247145;
	xor.b32  	%r209, %r198, %r203;
	xor.b32  	%r210, %r209, %r207;
	xor.b32  	%r211, %r196, %r204;
	xor.b32  	%r212, %r211, %r205;
	add.s32 	%r213, %r151, -1253254570;
	add.s32 	%r214, %r152, 1684936478;
	mul.hi.u32 	%r215, %r153, %r210;
	mul.lo.s32 	%r216, %r210, -766435501;
	mul.hi.u32 	%r217, %r156, %r212;
	mul.lo.s32 	%r218, %r212, -845247145;
	xor.b32  	%r219, %r208, %r213;
	xor.b32  	%r220, %r219, %r217;
	xor.b32  	%r221, %r206, %r214;
	xor.b32  	%r222, %r221, %r215;
	add.s32 	%r223, %r151, 1401181199;
	add.s32 	%r224, %r152, 534103459;
	mul.hi.u32 	%r225, %r153, %r220;
	mul.lo.s32 	%r226, %r220, -766435501;
	mul.hi.u32 	%r227, %r156, %r222;
	mul.lo.s32 	%r228, %r222, -845247145;
	xor.b32  	%r229, %r218, %r223;
	xor.b32  	%r230, %r229, %r227;
	xor.b32  	%r231, %r216, %r224;
	xor.b32  	%r232, %r231, %r225;
	add.s32 	%r233, %r151, -239350328;
	add.s32 	%r234, %r152, -616729560;
	mul.hi.u32 	%r235, %r153, %r230;
	mul.lo.s32 	%r236, %r230, -766435501;
	mul.hi.u32 	%r237, %r156, %r232;
	mul.lo.s32 	%r238, %r232, -845247145;
	xor.b32  	%r239, %r228, %r233;
	xor.b32  	%r240, %r239, %r237;
	xor.b32  	%r241, %r226, %r234;
	xor.b32  	%r242, %r241, %r235;
	add.s32 	%r243, %r151, -1879881855;
	add.s32 	%r244, %r152, -1767562579;
	mul.hi.u32 	%r245, %r153, %r240;
	mul.lo.s32 	%r246, %r240, -766435501;
	mul.hi.u32 	%r247, %r156, %r242;
	mul.lo.s32 	%r248, %r242, -845247145;
	xor.b32  	%r249, %r238, %r243;
	xor.b32  	%r250, %r249, %r247;
	xor.b32  	%r251, %r236, %r244;
	xor.b32  	%r252, %r251, %r245;
	st.global.v4.u32 	[%rd1+16], {%r250, %r248, %r252, %r246};
	mov.b32 	%r372, 0;
$L__BB10_17:
	add.s32 	%r20, %r372, 1;
	st.global.u32 	[%rd1+40], %r20;
	setp.eq.s32 	%p10, %r372, 1;
	@%p10 bra 	$L__BB10_21;
	setp.eq.s32 	%p11, %r372, 2;
	@%p11 bra 	$L__BB10_22;
	setp.eq.s32 	%p12, %r372, 3;
	@%p12 bra 	$L__BB10_23;
	ld.global.u32 	%r373, [%rd1+16];
	bra.uni 	$L__BB10_24;
$L__BB10_21:
	ld.global.u32 	%r373, [%rd1+20];
	bra.uni 	$L__BB10_24;
$L__BB10_22:
	ld.global.u32 	%r373, [%rd1+24];
	bra.uni 	$L__BB10_24;
$L__BB10_23:
	ld.global.u32 	%r373, [%rd1+28];
$L__BB10_24:
	setp.ne.s32 	%p13, %r20, 4;
	@%p13 bra 	$L__BB10_31;
	ld.global.v2.u32 	{%r253, %r375}, [%rd1];
	add.s32 	%r27, %r253, 1;
	setp.eq.s32 	%p14, %r27, 0;
	st.global.u32 	[%rd1], %r27;
	@%p14 bra 	$L__BB10_27;
	ld.global.u32 	%r374, [%rd1+8];
	bra.uni 	$L__BB10_30;
$L__BB10_27:
	add.s32 	%r375, %r375, 1;
	setp.ne.s32 	%p15, %r375, 0;
	st.global.u32 	[%rd1+4], %r375;
	ld.global.u32 	%r374, [%rd1+8];
	@%p15 bra 	$L__BB10_30;
	add.s32 	%r374, %r374, 1;
	setp.ne.s32 	%p16, %r374, 0;
	st.global.u32 	[%rd1+8], %r374;
	mov.b32 	%r375, 0;
	@%p16 bra 	$L__BB10_30;
	ld.global.u32 	%r256, [%rd1+12];
	add.s32 	%r257, %r256, 1;
	st.global.u32 	[%rd1+12], %r257;
	mov.b32 	%r374, 0;
	mov.u32 	%r375, %r374;
$L__BB10_30:
	ld.global.u32 	%r258, [%rd1+12];
	ld.global.v2.u32 	{%r259, %r260}, [%rd1+32];
	mov.b32 	%r261, -766435501;
	mul.hi.u32 	%r262, %r261, %r27;
	mul.lo.s32 	%r263, %r27, -766435501;
	mov.b32 	%r264, -845247145;
	mul.hi.u32 	%r265, %r264, %r374;
	mul.lo.s32 	%r266, %r374, -845247145;
	xor.b32  	%r267, %r265, %r375;
	xor.b32  	%r268, %r267, %r259;
	xor.b32  	%r269, %r258, %r262;
	xor.b32  	%r270, %r269, %r260;
	add.s32 	%r271, %r259, -1640531527;
	add.s32 	%r272, %r260, -1150833019;
	mul.hi.u32 	%r273, %r261, %r268;
	mul.lo.s32 	%r274, %r268, -766435501;
	mul.hi.u32 	%r275, %r264, %r270;
	mul.lo.s32 	%r276, %r270, -845247145;
	xor.b32  	%r277, %r266, %r275;
	xor.b32  	%r278, %r277, %r271;
	xor.b32  	%r279, %r273, %r263;
	xor.b32  	%r280, %r279, %r272;
	add.s32 	%r281, %r259, 1013904242;
	add.s32 	%r282, %r260, 1993301258;
	mul.hi.u32 	%r283, %r261, %r278;
	mul.lo.s32 	%r284, %r278, -766435501;
	mul.hi.u32 	%r285, %r264, %r280;
	mul.lo.s32 	%r286, %r280, -845247145;
	xor.b32  	%r287, %r276, %r281;
	xor.b32  	%r288, %r287, %r285;
	xor.b32  	%r289, %r282, %r274;
	xor.b32  	%r290, %r289, %r283;
	add.s32 	%r291, %r259, -626627285;
	add.s32 	%r292, %r260, 842468239;
	mul.hi.u32 	%r293, %r261, %r288;
	mul.lo.s32 	%r294, %r288, -766435501;
	mul.hi.u32 	%r295, %r264, %r290;
	mul.lo.s32 	%r296, %r290, -845247145;
	xor.b32  	%r297, %r286, %r291;
	xor.b32  	%r298, %r297, %r295;
	xor.b32  	%r299, %r284, %r292;
	xor.b32  	%r300, %r299, %r293;
	add.s32 	%r301, %r259, 2027808484;
	add.s32 	%r302, %r260, -308364780;
	mul.hi.u32 	%r303, %r261, %r298;
	mul.lo.s32 	%r304, %r298, -766435501;
	mul.hi.u32 	%r305, %r264, %r300;
	mul.lo.s32 	%r306, %r300, -845247145;
	xor.b32  	%r307, %r296, %r301;
	xor.b32  	%r308, %r307, %r305;
	xor.b32  	%r309, %r294, %r302;
	xor.b32  	%r310, %r309, %r303;
	add.s32 	%r311, %r259, 387276957;
	add.s32 	%r312, %r260, -1459197799;
	mul.hi.u32 	%r313, %r261, %r308;
	mul.lo.s32 	%r314, %r308, -766435501;
	mul.hi.u32 	%r315, %r264, %r310;
	mul.lo.s32 	%r316, %r310, -845247145;
	xor.b32  	%r317, %r306, %r311;
	xor.b32  	%r318, %r317, %r315;
	xor.b32  	%r319, %r304, %r312;
	xor.b32  	%r320, %r319, %r313;
	add.s32 	%r321, %r259, -1253254570;
	add.s32 	%r322, %r260, 1684936478;
	mul.hi.u32 	%r323, %r261, %r318;
	mul.lo.s32 	%r324, %r318, -766435501;
	mul.hi.u32 	%r325, %r264, %r320;
	mul.lo.s32 	%r326, %r320, -845247145;
	xor.b32  	%r327, %r316, %r321;
	xor.b32  	%r328, %r327, %r325;
	xor.b32  	%r329, %r314, %r322;
	xor.b32  	%r330, %r329, %r323;
	add.s32 	%r331, %r259, 1401181199;
	add.s32 	%r332, %r260, 534103459;
	mul.hi.u32 	%r333, %r261, %r328;
	mul.lo.s32 	%r334, %r328, -766435501;
	mul.hi.u32 	%r335, %r264, %r330;
	mul.lo.s32 	%r336, %r330, -845247145;
	xor.b32  	%r337, %r326, %r331;
	xor.b32  	%r338, %r337, %r335;
	xor.b32  	%r339, %r324, %r332;
	xor.b32  	%r340, %r339, %r333;
	add.s32 	%r341, %r259, -239350328;
	add.s32 	%r342, %r260, -616729560;
	mul.hi.u32 	%r343, %r261, %r338;
	mul.lo.s32 	%r344, %r338, -766435501;
	mul.hi.u32 	%r345, %r264, %r340;
	mul.lo.s32 	%r346, %r340, -845247145;
	xor.b32  	%r347, %r336, %r341;
	xor.b32  	%r348, %r347, %r345;
	xor.b32  	%r349, %r334, %r342;
	xor.b32  	%r350, %r349, %r343;
	add.s32 	%r351, %r259, -1879881855;
	add.s32 	%r352, %r260, -1767562579;
	mul.hi.u32 	%r353, %r261, %r348;
	mul.lo.s32 	%r354, %r348, -766435501;
	mul.hi.u32 	%r355, %r264, %r350;
	mul.lo.s32 	%r356, %r350, -845247145;
	xor.b32  	%r357, %r346, %r351;
	xor.b32  	%r358, %r357, %r355;
	xor.b32  	%r359, %r344, %r352;
	xor.b32  	%r360, %r359, %r353;
	st.global.v4.u32 	[%rd1+16], {%r358, %r356, %r360, %r354};
	mov.b32 	%r361, 0;
	st.global.u32 	[%rd1+40], %r361;
$L__BB10_31:
	cvt.rn.f32.u32 	%f4, %r369;
	fma.rn.f32 	%f5, %f4, 0f2F800000, 0f2F000000;
	cvt.rn.f32.u32 	%f6, %r373;
	fma.rn.f32 	%f7, %f6, 0f30C90FDB, 0f30490FDB;
	setp.lt.f32 	%p17, %f5, 0f00800000;
	mul.f32 	%f8, %f5, 0f4B000000;
	selp.f32 	%f9, %f8, %f5, %p17;
	selp.f32 	%f10, 0fC1B80000, 0f00000000, %p17;
	mov.b32 	%r362, %f9;
	add.s32 	%r363, %r362, -1059760811;
	and.b32  	%r364, %r363, -8388608;
	sub.s32 	%r365, %r362, %r364;
	mov.b32 	%f11, %r365;
	cvt.rn.f32.s32 	%f12, %r364;
	fma.rn.f32 	%f13, %f12, 0f34000000, %f10;
	add.f32 	%f14, %f11, 0fBF800000;
	fma.rn.f32 	%f15, %f14, 0fBE055027, 0f3E1039F6;
	fma.rn.f32 	%f16, %f15, %f14, 0fBDF8CDCC;
	fma.rn.f32 	%f17, %f16, %f14, 0f3E0F2955;
	fma.rn.f32 	%f18, %f17, %f14, 0fBE2AD8B9;
	fma.rn.f32 	%f19, %f18, %f14, 0f3E4CED0B;
	fma.rn.f32 	%f20, %f19, %f14, 0fBE7FFF22;
	fma.rn.f32 	%f21, %f20, %f14, 0f3EAAAA78;
	fma.rn.f32 	%f22, %f21, %f14, 0fBF000000;
	mul.f32 	%f23, %f14, %f22;
	fma.rn.f32 	%f24, %f23, %f14, %f14;
	fma.rn.f32 	%f25, %f13, 0f3F317218, %f24;
	setp.gt.u32 	%p18, %r362, 2139095039;
	fma.rn.f32 	%f26, %f9, 0f7F800000, 0f7F800000;
	selp.f32 	%f27, %f26, %f25, %p18;
	setp.eq.f32 	%p19, %f9, 0f00000000;
	mul.f32 	%f28, %f27, 0fC0000000;
	selp.f32 	%f29, 0f7F800000, %f28, %p19;
	sqrt.rn.f32 	%f30, %f29;
	sin.approx.f32 	%f31, %f7;
	cos.approx.f32 	%f32, %f7;
	mul.f32 	%f34, %f30, %f31;
	mul.f32 	%f33, %f30, %f32;
	st.global.f32 	[%rd1+52], %f33;
	mov.b32 	%r366, 1;
	st.global.u32 	[%rd1+44], %r366;
	bra.uni 	$L__BB10_33;
$L__BB10_32:
	mov.b32 	%r367, 0;
	st.global.u32 	[%rd1+44], %r367;
	ld.global.f32 	%f34, [%rd1+52];
$L__BB10_33:
	mul.wide.s32 	%rd9, %r368, 8;
	add.s64 	%rd10, %rd2, %rd9;
	st.global.v2.f32 	[%rd10], {%f34, %f34};
	add.s32 	%r368, %r368, %r3;
	setp.lt.s32 	%p20, %r368, %r35;
	@%p20 bra 	$L__BB10_2;
$L__BB10_34:
	ret;

}
	// .globl	_Z15z_normal_kernelyP24curandStatePhilox4_32_10P7double2i
.visible .entry _Z15z_normal_kernelyP24curandStatePhilox4_32_10P7double2i(
	.param .u64 _Z15z_normal_kernelyP24curandStatePhilox4_32_10P7double2i_param_0,
	.param .u64 .ptr .align 1 _Z15z_normal_kernelyP24curandStatePhilox4_32_10P7double2i_param_1,
	.param .u64 .ptr .align 1 _Z15z_normal_kernelyP24curandStatePhilox4_32_10P7double2i_param_2,
	.param .u32 _Z15z_normal_kernelyP24curandStatePhilox4_32_10P7double2i_param_3
)
{
	.reg .pred 	%p<18>;
	.reg .b32 	%r<294>;
	.reg .b64 	%rd<19>;
	.reg .b64 	%fd<93>;

	ld.param.u64 	%rd4, [_Z15z_normal_kernelyP24curandStatePhilox4_32_10P7double2i_param_0];
	ld.param.u64 	%rd5, [_Z15z_normal_kernelyP24curandStatePhilox4_32_10P7double2i_param_1];
	ld.param.u64 	%rd3, [_Z15z_normal_kernelyP24curandStatePhilox4_32_10P7double2i_param_2];
	ld.param.u32 	%r35, [_Z15z_normal_kernelyP24curandStatePhilox4_32_10P7double2i_param_3];
	cvta.to.global.u64 	%rd6, %rd5;
	mov.u32 	%r36, %ctaid.x;
	mov.u32 	%r1, %ntid.x;
	mov.u32 	%r37, %tid.x;
	mad.lo.s32 	%r283, %r36, %r1, %r37;
	mul.wide.s32 	%rd7, %r283, 64;
	add.s64 	%rd1, %rd6, %rd7;
	cvt.u32.u64 	%r38, %rd4;
	{ .reg .b32 tmp; mov.b64 {tmp, %r39}, %rd4; }
	mov.b64 	{%r40, %r41}, %rd4;
	mov.b32 	%r42, 0;
	st.global.v4.u32 	[%rd1+32], {%r40, %r41, %r42, %r42};
	st.global.v2.u32 	[%rd1+48], {%r42, %r42};
	mov.b64 	%rd8, 0;
	st.global.u64 	[%rd1+56], %rd8;
	shr.s32 	%r43, %r283, 31;
	mov.b32 	%r44, -766435501;
	mul.hi.u32 	%r45, %r44, %r42;
	mov.b32 	%r46, -845247145;
	mul.hi.u32 	%r47, %r46, %r283;
	mul.lo.s32 	%r48, %r283, -845247145;
	xor.b32  	%r49, %r47, %r38;
	xor.b32  	%r50, %r45, %r43;
	xor.b32  	%r51, %r50, %r39;
	add.s32 	%r52, %r38, -1640531527;
	add.s32 	%r53, %r39, -1150833019;
	mul.hi.u32 	%r54, %r44, %r49;
	mul.lo.s32 	%r55, %r49, -766435501;
	mul.hi.u32 	%r56, %r46, %r51;
	mul.lo.s32 	%r57, %r51, -845247145;
	xor.b32  	%r58, %r48, %r56;
	xor.b32  	%r59, %r58, %r52;
	xor.b32  	%r60, %r53, %r54;
	add.s32 	%r61, %r38, 1013904242;
	add.s32 	%r62, %r39, 1993301258;
	mul.hi.u32 	%r63, %r44, %r59;
	mul.lo.s32 	%r64, %r59, -766435501;
	mul.hi.u32 	%r65, %r46, %r60;
	mul.lo.s32 	%r66, %r60, -845247145;
	xor.b32  	%r67, %r57, %r61;
	xor.b32  	%r68, %r67, %r65;
	xor.b32  	%r69, %r55, %r62;
	xor.b32  	%r70, %r69, %r63;
	add.s32 	%r71, %r38, -626627285;
	add.s32 	%r72, %r39, 842468239;
	mul.hi.u32 	%r73, %r44, %r68;
	mul.lo.s32 	%r74, %r68, -766435501;
	mul.hi.u32 	%r75, %r46, %r70;
	mul.lo.s32 	%r76, %r70, -845247145;
	xor.b32  	%r77, %r66, %r71;
	xor.b32  	%r78, %r77, %r75;
	xor.b32  	%r79, %r64, %r72;
	xor.b32  	%r80, %r79, %r73;
	add.s32 	%r81, %r38, 2027808484;
	add.s32 	%r82, %r39, -308364780;
	mul.hi.u32 	%r83, %r44, %r78;
	mul.lo.s32 	%r84, %r78, -766435501;
	mul.hi.u32 	%r85, %r46, %r80;
	mul.lo.s32 	%r86, %r80, -845247145;
	xor.b32  	%r87, %r76, %r81;
	xor.b32  	%r88, %r87, %r85;
	xor.b32  	%r89, %r74, %r82;
	xor.b32  	%r90, %r89, %r83;
	add.s32 	%r91, %r38, 387276957;
	add.s32 	%r92, %r39, -1459197799;
	mul.hi.u32 	%r93, %r44, %r88;
	mul.lo.s32 	%r94, %r88, -766435501;
	mul.hi.u32 	%r95, %r46, %r90;
	mul.lo.s32 	%r96, %r90, -845247145;
	xor.b32  	%r97, %r86, %r91;
	xor.b32  	%r98, %r97, %r95;
	xor.b32  	%r99, %r84, %r92;
	xor.b32  	%r100, %r99, %r93;
	add.s32 	%r101, %r38, -1253254570;
	add.s32 	%r102, %r39, 1684936478;
	mul.hi.u32 	%r103, %r44, %r98;
	mul.lo.s32 	%r104, %r98, -766435501;
	mul.hi.u32 	%r105, %r46, %r100;
	mul.lo.s32 	%r106, %r100, -845247145;
	xor.b32  	%r107, %r96, %r101;
	xor.b32  	%r108, %r107, %r105;
	xor.b32  	%r109, %r94, %r102;
	xor.b32  	%r110, %r109, %r103;
	add.s32 	%r111, %r38, 1401181199;
	add.s32 	%r112, %r39, 534103459;
	mul.hi.u32 	%r113, %r44, %r108;
	mul.lo.s32 	%r114, %r108, -766435501;
	mul.hi.u32 	%r115, %r46, %r110;
	mul.lo.s32 	%r116, %r110, -845247145;
	xor.b32  	%r117, %r106, %r111;
	xor.b32  	%r118, %r117, %r115;
	xor.b32  	%r119, %r104, %r112;
	xor.b32  	%r120, %r119, %r113;
	add.s32 	%r121, %r38, -239350328;
	add.s32 	%r122, %r39, -616729560;
	mul.hi.u32 	%r123, %r44, %r118;
	mul.lo.s32 	%r124, %r118, -766435501;
	mul.hi.u32 	%r125, %r46, %r120;
	mul.lo.s32 	%r126, %r120, -845247145;
	xor.b32  	%r127, %r116, %r121;
	xor.b32  	%r128, %r127, %r125;
	xor.b32  	%r129, %r114, %r122;
	xor.b32  	%r130, %r129, %r123;
	add.s32 	%r131, %r38, -1879881855;
	add.s32 	%r132, %r39, -1767562579;
	mul.hi.u32 	%r133, %r44, %r128;
	mul.lo.s32 	%r134, %r128, -766435501;
	mul.hi.u32 	%r135, %r46, %r130;
	mul.lo.s32 	%r136, %r130, -845247145;
	xor.b32  	%r137, %r126, %r131;
	xor.b32  	%r138, %r137, %r135;
	xor.b32  	%r139, %r124, %r132;
	xor.b32  	%r140, %r139, %r133;
	st.global.v4.u32 	[%rd1], {%r42, %r42, %r283, %r43};
	st.global.v4.u32 	[%rd1+16], {%r138, %r136, %r140, %r134};
	setp.ge.s32 	%p1, %r283, %r35;
	@%p1 bra 	$L__BB11_25;
	mov.b32 	%r141, 1127219200;
	mov.b32 	%r142, -2147483648;
	mov.b64 	%fd1, {%r142, %r141};
	mov.u32 	%r143, %nctaid.x;
	mul.lo.s32 	%r3, %r143, %r1;
	cvta.to.global.u64 	%rd2, %rd3;
$L__BB11_2:
	ld.global.u32 	%r144, [%rd1+48];
	setp.eq.s32 	%p2, %r144, 1;
	@%p2 bra 	$L__BB11_23;
	ld.global.v4.u32 	{%r5, %r8, %r7, %r6}, [%rd1+16];
	ld.global.v2.u32 	{%r145, %r285}, [%rd1];
	add.s32 	%r10, %r145, 1;
	setp.eq.s32 	%p3, %r10, 0;
	st.global.u32 	[%rd1], %r10;
	@%p3 bra 	$L__BB11_5;
	ld.global.u32 	%r284, [%rd1+8];
	bra.uni 	$L__BB11_8;
$L__BB11_5:
	add.s32 	%r285, %r285, 1;
	setp.ne.s32 	%p4, %r285, 0;
	st.global.u32 	[%rd1+4], %r285;
	ld.global.u32 	%r284, [%rd1+8];
	@%p4 bra 	$L__BB11_8;
	add.s32 	%r284, %r284, 1;
	setp.ne.s32 	%p5, %r284, 0;
	st.global.u32 	[%rd1+8], %r284;
	mov.b32 	%r285, 0;
	@%p5 bra 	$L__BB11_8;
	ld.global.u32 	%r148, [%rd1+12];
	add.s32 	%r149, %r148, 1;
	st.global.u32 	[%rd1+12], %r149;
	mov.b32 	%r284, 0;
	mov.u32 	%r285, %r284;
$L__BB11_8:
	ld.global.u32 	%r151, [%rd1+12];
	.pragma "used_bytes_mask 4095";
	ld.global.v4.u32 	{%r152, %r153, %r150, %r154}, [%rd1+32];
	mov.b32 	%r155, -766435501;
	mul.hi.u32 	%r156, %r155, %r10;
	mul.lo.s32 	%r157, %r10, -766435501;
	mov.b32 	%r158, -845247145;
	mul.hi.u32 	%r159, %r158, %r284;
	mul.lo.s32 	%r160, %r284, -845247145;
	xor.b32  	%r161, %r159, %r285;
	xor.b32  	%r162, %r161, %r152;
	xor.b32  	%r163, %r151, %r156;
	xor.b32  	%r164, %r163, %r153;
	add.s32 	%r165, %r152, -1640531527;
	add.s32 	%r166, %r153, -1150833019;
	mul.hi.u32 	%r167, %r155, %r162;
	mul.lo.s32 	%r168, %r162, -766435501;
	mul.hi.u32 	%r169, %r158, %r164;
	mul.lo.s32 	%r170, %r164, -845247145;
	xor.b32  	%r171, %r160, %r169;
	xor.b32  	%r172, %r171, %r165;
	xor.b32  	%r173, %r167, %r157;
	xor.b32  	%r174, %r173, %r166;
	add.s32 	%r175, %r152, 1013904242;
	add.s32 	%r176, %r153, 1993301258;
	mul.hi.u32 	%r177, %r155, %r172;
	mul.lo.s32 	%r178, %r172, -766435501;
	mul.hi.u32 	%r179, %r158, %r174;
	mul.lo.s32 	%r180, %r174, -845247145;
	xor.b32  	%r181, %r170, %r175;
	xor.b32  	%r182, %r181, %r179;
	xor.b32  	%r183, %r176, %r168;
	xor.b32  	%r184, %r183, %r177;
	add.s32 	%r185, %r152, -626627285;
	add.s32 	%r186, %r153, 842468239;
	mul.hi.u32 	%r187, %r155, %r182;
	mul.lo.s32 	%r188, %r182, -766435501;
	mul.hi.u32 	%r189, %r158, %r184;
	mul.lo.s32 	%r190, %r184, -845247145;
	xor.b32  	%r191, %r180, %r185;
	xor.b32  	%r192, %r191, %r189;
	xor.b32  	%r193, %r178, %r186;
	xor.b32  	%r194, %r193, %r187;
	add.s32 	%r195, %r152, 2027808484;
	add.s32 	%r196, %r153, -308364780;
	mul.hi.u32 	%r197, %r155, %r192;
	mul.lo.s32 	%r198, %r192, -766435501;
	mul.hi.u32 	%r199, %r158, %r194;
	mul.lo.s32 	%r200, %r194, -845247145;
	xor.b32  	%r201, %r190, %r195;
	xor.b32  	%r202, %r201, %r199;
	xor.b32  	%r203, %r188, %r196;
	xor.b32  	%r204, %r203, %r197;
	add.s32 	%r205, %r152, 387276957;
	add.s32 	%r206, %r153, -1459197799;
	mul.hi.u32 	%r207, %r155, %r202;
	mul.lo.s32 	%r208, %r202, -766435501;
	mul.hi.u32 	%r209, %r158, %r204;
	mul.lo.s32 	%r210, %r204, -845247145;
	xor.b32  	%r211, %r200, %r205;
	xor.b32  	%r212, %r211, %r209;
	xor.b32  	%r213, %r198, %r206;
	xor.b32  	%r214, %r213, %r207;
	add.s32 	%r215, %r152, -1253254570;
	add.s32 	%r216, %r153, 1684936478;
	mul.hi.u32 	%r217, %r155, %r212;
	mul.lo.s32 	%r218, %r212, -766435501;
	mul.hi.u32 	%r219, %r158, %r214;
	mul.lo.s32 	%r220, %r214, -845247145;
	xor.b32  	%r221, %r210, %r215;
	xor.b32  	%r222, %r221, %r219;
	xor.b32  	%r223, %r208, %r216;
	xor.b32  	%r224, %r223, %r217;
	add.s32 	%r225, %r152, 1401181199;
	add.s32 	%r226, %r153, 534103459;
	mul.hi.u32 	%r227, %r155, %r222;
	mul.lo.s32 	%r228, %r222, -766435501;
	mul.hi.u32 	%r229, %r158, %r224;
	mul.lo.s32 	%r230, %r224, -845247145;
	xor.b32  	%r231, %r220, %r225;
	xor.b32  	%r232, %r231, %r229;
	xor.b32  	%r233, %r218, %r226;
	xor.b32  	%r234, %r233, %r227;
	add.s32 	%r235, %r152, -239350328;
	add.s32 	%r236, %r153, -616729560;
	mul.hi.u32 	%r237, %r155, %r232;
	mul.lo.s32 	%r238, %r232, -766435501;
	mul.hi.u32 	%r239, %r158, %r234;
	mul.lo.s32 	%r240, %r234, -845247145;
	xor.b32  	%r241, %r230, %r235;
	xor.b32  	%r242, %r241, %r239;
	xor.b32  	%r243, %r228, %r236;
	xor.b32  	%r244, %r243, %r237;
	add.s32 	%r245, %r152, -1879881855;
	add.s32 	%r246, %r153, -1767562579;
	mul.hi.u32 	%r247, %r155, %r242;
	mul.lo.s32 	%r248, %r242, -766435501;
	mul.hi.u32 	%r249, %r158, %r244;
	mul.lo.s32 	%r289, %r244, -845247145;
	xor.b32  	%r250, %r240, %r245;
	xor.b32  	%r18, %r250, %r249;
	xor.b32  	%r251, %r238, %r246;
	xor.b32  	%r19, %r251, %r247;
	st.global.v4.u32 	[%rd1+16], {%r18, %r289, %r19, %r248};
	setp.eq.s32 	%p6, %r150, 3;
	@%p6 bra 	$L__BB11_12;
	setp.eq.s32 	%p7, %r150, 2;
	mov.u32 	%r286, %r7;
	mov.u32 	%r287, %r6;
	mov.u32 	%r288, %r18;
	@%p7 bra 	$L__BB11_13;
	setp.ne.s32 	%p8, %r150, 1;
	mov.u32 	%r286, %r5;
	mov.u32 	%r287, %r8;
	mov.u32 	%r288, %r7;
	mov.u32 	%r289, %r6;
	@%p8 bra 	$L__BB11_13;
	mov.u32 	%r286, %r8;
	mov.u32 	%r287, %r7;
	mov.u32 	%r288, %r6;
	mov.u32 	%r289, %r18;
	bra.uni 	$L__BB11_13;
$L__BB11_12:
	mov.u32 	%r286, %r6;
	mov.u32 	%r287, %r18;
	mov.u32 	%r288, %r289;
	mov.u32 	%r289, %r19;
$L__BB11_13:
	cvt.u64.u32 	%rd9, %r286;
	mul.wide.u32 	%rd10, %r287, 2097152;
	xor.b64  	%rd11, %rd10, %rd9;
	cvt.rn.f64.u64 	%fd23, %rd11;
	fma.rn.f64 	%fd87, %fd23, 0d3CA0000000000000, 0d3C90000000000000;
	cvt.u64.u32 	%rd12, %r288;
	mul.wide.u32 	%rd13, %r289, 2097152;
	xor.b64  	%rd14, %rd13, %rd12;
	cvt.rn.f64.u64 	%fd24, %rd14;
	fma.rn.f64 	%fd3, %fd24, 0d3CB0000000000000, 0d3CA0000000000000;
	{
	.reg .b32 %temp; 
	mov.b64 	{%temp, %r290}, %fd87;
	}
	{
	.reg .b32 %temp; 
	mov.b64 	{%r291, %temp}, %fd87;
	}
	setp.gt.s32 	%p9, %r290, 1048575;
	mov.b32 	%r292, -1023;
	@%p9 bra 	$L__BB11_15;
	mul.f64 	%fd87, %fd87, 0d4350000000000000;
	{
	.reg .b32 %temp; 
	mov.b64 	{%temp, %r290}, %fd87;
	}
	{
	.reg .b32 %temp; 
	mov.b64 	{%r291, %temp}, %fd87;
	}
	mov.b32 	%r292, -1077;
$L__BB11_15:
	add.s32 	%r254, %r290, -1;
	setp.gt.u32 	%p10, %r254, 2146435070;
	@%p10 bra 	$L__BB11_19;
	shr.u32 	%r257, %r290, 20;
	add.s32 	%r293, %r292, %r257;
	and.b32  	%r258, %r290, 1048575;
	or.b32  	%r259, %r258, 1072693248;
	mov.b64 	%fd88, {%r291, %r259};
	setp.lt.u32 	%p12, %r259, 1073127583;
	@%p12 bra 	$L__BB11_18;
	{
	.reg .b32 %temp; 
	mov.b64 	{%r260, %temp}, %fd88;
	}
	{
	.reg .b32 %temp; 
	mov.b64 	{%temp, %r261}, %fd88;
	}
	add.s32 	%r262, %r261, -1048576;
	mov.b64 	%fd88, {%r260, %r262};
	add.s32 	%r293, %r293, 1;
$L__BB11_18:
	add.f64 	%fd26, %fd88, 0dBFF0000000000000;
	add.f64 	%fd27, %fd88, 0d3FF0000000000000;
	rcp.approx.ftz.f64 	%fd28, %fd27;
	neg.f64 	%fd29, %fd27;
	fma.rn.f64 	%fd30, %fd29, %fd28, 0d3FF0000000000000;
	fma.rn.f64 	%fd31, %fd30, %fd30, %fd30;
	fma.rn.f64 	%fd32, %fd31, %fd28, %fd28;
	mul.f64 	%fd33, %fd26, %fd32;
	fma.rn.f64 	%fd34, %fd26, %fd32, %fd33;
	mul.f64 	%fd35, %fd34, %fd34;
	fma.rn.f64 	%fd36, %fd35, 0d3EB1380B3AE80F1E, 0d3ED0EE258B7A8B04;
	fma.rn.f64 	%fd37, %fd36, %fd35, 0d3EF3B2669F02676F;
	fma.rn.f64 	%fd38, %fd37, %fd35, 0d3F1745CBA9AB0956;
	fma.rn.f64 	%fd39, %fd38, %fd35, 0d3F3C71C72D1B5154;
	fma.rn.f64 	%fd40, %fd39, %fd35, 0d3F624924923BE72D;
	fma.rn.f64 	%fd41, %fd40, %fd35, 0d3F8999999999A3C4;
	fma.rn.f64 	%fd42, %fd41, %fd35, 0d3FB5555555555554;
	sub.f64 	%fd43, %fd26, %fd34;
	add.f64 	%fd44, %fd43, %fd43;
	neg.f64 	%fd45, %fd34;
	fma.rn.f64 	%fd46, %fd45, %fd26, %fd44;
	mul.f64 	%fd47, %fd32, %fd46;
	mul.f64 	%fd48, %fd35, %fd42;
	fma.rn.f64 	%fd49, %fd48, %fd34, %fd47;
	xor.b32  	%r263, %r293, -2147483648;
	mov.b32 	%r264, 1127219200;
	mov.b64 	%fd50, {%r263, %r264};
	sub.f64 	%fd51, %fd50, %fd1;
	fma.rn.f64 	%fd52, %fd51, 0d3FE62E42FEFA39EF, %fd34;
	fma.rn.f64 	%fd53, %fd51, 0dBFE62E42FEFA39EF, %fd52;
	sub.f64 	%fd54, %fd53, %fd34;
	sub.f64 	%fd55, %fd49, %fd54;
	fma.rn.f64 	%fd56, %fd51, 0d3C7ABC9E3B39803F, %fd55;
	add.f64 	%fd89, %fd52, %fd56;
	bra.uni 	$L__BB11_20;
$L__BB11_19:
	fma.rn.f64 	%fd25, %fd87, 0d7FF0000000000000, 0d7FF0000000000000;
	{
	.reg .b32 %temp; 
	mov.b64 	{%temp, %r255}, %fd87;
	}
	and.b32  	%r256, %r255, 2147483647;
	setp.eq.s32 	%p11, %r256, 0;
	selp.f64 	%fd89, 0dFFF0000000000000, %fd25, %p11;
$L__BB11_20:
	mul.f64 	%fd12, %fd89, 0dC000000000000000;
	{
	.reg .b32 %temp; 
	mov.b64 	{%temp, %r265}, %fd3;
	}
	shl.b32 	%r266, %r265, 1;
	setp.gt.u32 	%p13, %r266, -2038431744;
	mov.f64 	%fd57, 0d0000000000000000;
	mul.rn.f64 	%fd58, %fd3, %fd57;
	selp.f64 	%fd13, %fd58, %fd3, %p13;
	{
	.reg .b32 %temp; 
	mov.b64 	{%r267, %temp}, %fd13;
	}
	{
	.reg .b32 %temp; 
	mov.b64 	{%temp, %r268}, %fd13;
	}
	add.s32 	%r269, %r268, 1048576;
	mov.b64 	%fd59, {%r267, %r269};
	cvt.rni.f64.f64 	%fd60, %fd59;
	cvt.rzi.s64.f64 	%rd15, %fd60;
	cvt.u32.u64 	%r270, %rd15;
	fma.rn.f64 	%fd61, %fd60, 0dBFE0000000000000, %fd13;
	mul.f64 	%fd62, %fd61, 0d3CA1A62633145C07;
	fma.rn.f64 	%fd63, %fd61, 0d400921FB54442D18, %fd62;
	mul.rn.f64 	%fd64, %fd63, %fd63;
	fma.rn.f64 	%fd65, %fd64, 0dBDA8FF8320FD8164, 0d3E21EEA7C1EF8528;
	fma.rn.f64 	%fd66, %fd65, %fd64, 0dBE927E4F8E06E6D9;
	fma.rn.f64 	%fd67, %fd66, %fd64, 0d3EFA01A019DDBCE9;
	fma.rn.f64 	%fd68, %fd67, %fd64, 0dBF56C16C16C15D47;
	fma.rn.f64 	%fd69, %fd68, %fd64, 0d3FA5555555555551;
	fma.rn.f64 	%fd70, %fd69, %fd64, 0dBFE0000000000000;
	fma.rn.f64 	%fd71, %fd70, %fd64, 0d3FF0000000000000;
	fma.rn.f64 	%fd72, %fd64, 0d3DE5DB65F9785EBA, 0dBE5AE5F12CB0D246;
	fma.rn.f64 	%fd73, %fd72, %fd64, 0d3EC71DE369ACE392;
	fma.rn.f64 	%fd74, %fd73, %fd64, 0dBF2A01A019DB62A1;
	fma.rn.f64 	%fd75, %fd74, %fd64, 0d3F81111111110818;
	fma.rn.f64 	%fd76, %fd75, %fd64, 0dBFC5555555555554;
	fma.rn.f64 	%fd77, %fd76, %fd64, 0d0000000000000000;
	fma.rn.f64 	%fd78, %fd77, %fd63, %fd63;
	and.b64  	%rd16, %rd15, 1;
	setp.eq.b64 	%p14, %rd16, 1;
	{
	.reg .b32 %temp; 
	mov.b64 	{%temp, %r271}, %fd78;
	}
	{
	.reg .b32 %temp; 
	mov.b64 	{%r272, %temp}, %fd78;
	}
	xor.b32  	%r273, %r271, -2147483648;
	mov.b64 	%fd79, {%r272, %r273};
	selp.f64 	%fd90, %fd71, %fd78, %p14;
	selp.f64 	%fd91, %fd79, %fd71, %p14;
	and.b32  	%r274, %r270, 2;
	setp.eq.s32 	%p15, %r274, 0;
	@%p15 bra 	$L__BB11_22;
	{
	.reg .b32 %temp; 
	mov.b64 	{%temp, %r275}, %fd90;
	}
	{
	.reg .b32 %temp; 
	mov.b64 	{%r276, %temp}, %fd90;
	}
	xor.b32  	%r277, %r275, -2147483648;
	mov.b64 	%fd90, {%r276, %r277};
	{
	.reg .b32 %temp; 
	mov.b64 	{%temp, %r278}, %fd91;
	}
	{
	.reg .b32 %temp; 
	mov.b64 	{%r279, %temp}, %fd91;
	}
	xor.b32  	%r280, %r278, -2147483648;
	mov.b64 	%fd91, {%r279, %r280};
$L__BB11_22:
	sqrt.rn.f64 	%fd80, %fd12;
	mov.f64 	%fd81, 0d0000000000000000;
	add.rn.f64 	%fd82, %fd91, %fd81;
	cvt.rzi.f64.f64 	%fd83, %fd13;
	setp.eq.f64 	%p16, %fd13, %fd83;
	mul.rn.f64 	%fd84, %fd13, %fd81;
	selp.f64 	%fd85, %fd84, %fd90, %p16;
	mul.f64 	%fd92, %fd80, %fd85;
	mul.f64 	%fd86, %fd80, %fd82;
	st.global.f64 	[%rd1+56], %fd86;
	mov.b32 	%r281, 1;
	st.global.u32 	[%rd1+48], %r281;
	bra.uni 	$L__BB11_24;
$L__BB11_23:
	mov.b32 	%r282, 0;
	st.global.u32 	[%rd1+48], %r282;
	ld.global.f64 	%fd92, [%rd1+56];
$L__BB11_24:
	mul.wide.s32 	%rd17, %r283, 16;
	add.s64 	%rd18, %rd2, %rd17;
	st.global.v2.f64 	[%rd18], {%fd92, %fd92};
	add.s32 	%r283, %r283, %r3;
	setp.lt.s32 	%p17, %r283, %r35;
	@%p17 bra 	$L__BB11_2;
$L__BB11_25:
	ret;

}
	// .globl	_Z13sshift_matrixPfif
.visible .entry _Z13sshift_matrixPfif(
	.param .u64 .ptr .align 1 _Z13sshift_matrixPfif_param_0,
	.param .u32 _Z13sshift_matrixPfif_param_1,
	.param .f32 _Z13sshift_matrixPfif_param_2
)
{
	.reg .pred 	%p<2>;
	.reg .b32 	%r<7>;
	.reg .b32 	%f<4>;
	.reg .b64 	%rd<5>;

	ld.param.u64 	%rd1, [_Z13sshift_matrixPfif_param_0];
	ld.param.u32 	%r2, [_Z13sshift_matrixPfif_param_1];
	ld.param.f32 	%f1, [_Z13sshift_matrixPfif_param_2];
	mov.u32 	%r3, %ctaid.x;
	mov.u32 	%r4, %ntid.x;
	mov.u32 	%r5, %tid.x;
	mad.lo.s32 	%r1, %r3, %r4, %r5;
	setp.ge.s32 	%p1, %r1, %r2;
	@%p1 bra 	$L__BB12_2;
	cvta.to.global.u64 	%rd2, %rd1;
	mad.lo.s32 	%r6, %r2, %r1, %r1;
	mul.wide.s32 	%rd3, %r6, 4;
	add.s64 	%rd4, %rd2, %rd3;
	ld.global.f32 	%f2, [%rd4];
	add.f32 	%f3, %f1, %f2;
	st.global.f32 	[%rd4], %f3;
$L__BB12_2:
	ret;

}
	// .globl	_Z13dshift_matrixPdid
.visible .entry _Z13dshift_matrixPdid(
	.param .u64 .ptr .align 1 _Z13dshift_matrixPdid_param_0,
	.param .u32 _Z13dshift_matrixPdid_param_1,
	.param .f64 _Z13dshift_matrixPdid_param_2
)
{
	.reg .pred 	%p<2>;
	.reg .b32 	%r<7>;
	.reg .b64 	%rd<5>;
	.reg .b64 	%fd<4>;

	ld.param.u64 	%rd1, [_Z13dshift_matrixPdid_param_0];
	ld.param.u32 	%r2, [_Z13dshift_matrixPdid_param_1];
	ld.param.f64 	%fd1, [_Z13dshift_matrixPdid_param_2];
	mov.u32 	%r3, %ctaid.x;
	mov.u32 	%r4, %ntid.x;
	mov.u32 	%r5, %tid.x;
	mad.lo.s32 	%r1, %r3, %r4, %r5;
	setp.ge.s32 	%p1, %r1, %r2;
	@%p1 bra 	$L__BB13_2;
	cvta.to.global.u64 	%rd2, %rd1;
	mad.lo.s32 	%r6, %r2, %r1, %r1;
	mul.wide.s32 	%rd3, %r6, 8;
	add.s64 	%rd4, %rd2, %rd3;
	ld.global.f64 	%fd2, [%rd4];
	add.f64 	%fd3, %fd1, %fd2;
	st.global.f64 	[%rd4], %fd3;
$L__BB13_2:
	ret;

}
	// .globl	_Z13cshift_matrixP6float2if
.visible .entry _Z13cshift_matrixP6float2if(
	.param .u64 .ptr .align 1 _Z13cshift_matrixP6float2if_param_0,
	.param .u32 _Z13cshift_matrixP6float2if_param_1,
	.param .f32 _Z13cshift_matrixP6float2if_param_2
)
{
	.reg .pred 	%p<2>;
	.reg .b32 	%r<7>;
	.reg .b32 	%f<4>;
	.reg .b64 	%rd<5>;

	ld.param.u64 	%rd1, [_Z13cshift_matrixP6float2if_param_0];
	ld.param.u32 	%r2, [_Z13cshift_matrixP6float2if_param_1];
	ld.param.f32 	%f1, [_Z13cshift_matrixP6float2if_param_2];
	mov.u32 	%r3, %ctaid.x;
	mov.u32 	%r4, %ntid.x;
	mov.u32 	%r5, %tid.x;
	mad.lo.s32 	%r1, %r3, %r4, %r5;
	setp.ge.s32 	%p1, %r1, %r2;
	@%p1 bra 	$L__BB14_2;
	cvta.to.global.u64 	%rd2, %rd1;
	mad.lo.s32 	%r6, %r2, %r1, %r1;
	mul.wide.s32 	%rd3, %r6, 8;
	add.s64 	%rd4, %rd2, %rd3;
	ld.global.f32 	%f2, [%rd4];
	add.f32 	%f3, %f1, %f2;
	st.global.f32 	[%rd4], %f3;
$L__BB14_2:
	ret;

}
	// .globl	_Z13zshift_matrixP7double2id
.visible .entry _Z13zshift_matrixP7double2id(
	.param .u64 .ptr .align 1 _Z13zshift_matrixP7double2id_param_0,
	.param .u32 _Z13zshift_matrixP7double2id_param_1,
	.param .f64 _Z13zshift_matrixP7double2id_param_2
)
{
	.reg .pred 	%p<2>;
	.reg .b32 	%r<7>;
	.reg .b64 	%rd<5>;
	.reg .b64 	%fd<4>;

	ld.param.u64 	%rd1, [_Z13zshift_matrixP7double2id_param_0];
	ld.param.u32 	%r2, [_Z13zshift_matrixP7double2id_param_1];
	ld.param.f64 	%fd1, [_Z13zshift_matrixP7double2id_param_2];
	mov.u32 	%r3, %ctaid.x;
	mov.u32 	%r4, %ntid.x;
	mov.u32 	%r5, %tid.x;
	mad.lo.s32 	%r1, %r3, %r4, %r5;
	setp.ge.s32 	%p1, %r1, %r2;
	@%p1 bra 	$L__BB15_2;
	cvta.to.global.u64 	%rd2, %rd1;
	mad.lo.s32 	%r6, %r2, %r1, %r1;
	mul.wide.s32 	%rd3, %r6, 16;
	add.s64 	%rd4, %rd2, %rd3;
	ld.global.f64 	%fd2, [%rd4];
	add.f64 	%fd3, %fd1, %fd2;
	st.global.f64 	[%rd4], %fd3;
$L__BB15_2:
	ret;

}
	// .globl	_Z18sshift_mgpu_matrixPfPmS0_mmf
.visible .entry _Z18sshift_mgpu_matrixPfPmS0_mmf(
	.param .u64 .ptr .align 1 _Z18sshift_mgpu_matrixPfPmS0_mmf_param_0,
	.param .u64 .ptr .align 1 _Z18sshift_mgpu_matrixPfPmS0_mmf_param_1,
	.param .u64 .ptr .align 1 _Z18sshift_mgpu_matrixPfPmS0_mmf_param_2,
	.param .u64 _Z18sshift_mgpu_matrixPfPmS0_mmf_param_3,
	.param .u64 _Z18sshift_mgpu_matrixPfPmS0_mmf_param_4,
	.param .f32 _Z18sshift_mgpu_matrixPfPmS0_mmf_param_5
)
{
	.reg .pred 	%p<2>;
	.reg .b32 	%r<5>;
	.reg .b32 	%f<4>;
	.reg .b64 	%rd<18>;

	ld.param.u64 	%rd2, [_Z18sshift_mgpu_matrixPfPmS0_mmf_param_0];
	ld.param.u64 	%rd3, [_Z18sshift_mgpu_matrixPfPmS0_mmf_param_1];
	ld.param.u64 	%rd4, [_Z18sshift_mgpu_matrixPfPmS0_mmf_param_2];
	ld.param.u64 	%rd6, [_Z18sshift_mgpu_matrixPfPmS0_mmf_param_3];
	ld.param.u64 	%rd5, [_Z18sshift_mgpu_matrixPfPmS0_mmf_param_4];
	ld.param.f32 	%f1, [_Z18sshift_mgpu_matrixPfPmS0_mmf_param_5];
	mov.u32 	%r1, %ctaid.x;
	mov.u32 	%r2, %ntid.x;
	mov.u32 	%r3, %tid.x;
	mad.lo.s32 	%r4, %r1, %r2, %r3;
	cvt.s64.s32 	%rd1, %r4;
	setp.le.u64 	%p1, %rd6, %rd1;
	@%p1 bra 	$L__BB16_2;
	cvta.to.global.u64 	%rd7, %rd4;
	cvta.to.global.u64 	%rd8, %rd3;
	cvta.to.global.u64 	%rd9, %rd2;
	shl.b64 	%rd10, %rd1, 3;
	add.s64 	%rd11, %rd7, %rd10;
	ld.global.u64 	%rd12, [%rd11];
	add.s64 	%rd13, %rd8, %rd10;
	ld.global.u64 	%rd14, [%rd13];
	mad.lo.s64 	%rd15, %rd12, %rd5, %rd14;
	shl.b64 	%rd16, %rd15, 2;
	add.s64 	%rd17, %rd9, %rd16;
	ld.global.f32 	%f2, [%rd17];
	add.f32 	%f3, %f1, %f2;
	st.global.f32 	[%rd17], %f3;
$L__BB16_2:
	ret;

}
	// .globl	_Z18dshift_mgpu_matrixPdPmS0_mmd
.visible .entry _Z18dshift_mgpu_matrixPdPmS0_mmd(
	.param .u64 .ptr .align 1 _Z18dshift_mgpu_matrixPdPmS0_mmd_param_0,
	.param .u64 .ptr .align 1 _Z18dshift_mgpu_matrixPdPmS0_mmd_param_1,
	.param .u64 .ptr .align 1 _Z18dshift_mgpu_matrixPdPmS0_mmd_param_2,
	.param .u64 _Z18dshift_mgpu_matrixPdPmS0_mmd_param_3,
	.param .u64 _Z18dshift_mgpu_matrixPdPmS0_mmd_param_4,
	.param .f64 _Z18dshift_mgpu_matrixPdPmS0_mmd_param_5
)
{
	.reg .pred 	%p<2>;
	.reg .b32 	%r<5>;
	.reg .b64 	%rd<18>;
	.reg .b64 	%fd<4>;

	ld.param.u64 	%rd2, [_Z18dshift_mgpu_matrixPdPmS0_mmd_param_0];
	ld.param.u64 	%rd3, [_Z18dshift_mgpu_matrixPdPmS0_mmd_param_1];
	ld.param.u64 	%rd4, [_Z18dshift_mgpu_matrixPdPmS0_mmd_param_2];
	ld.param.u64 	%rd6, [_Z18dshift_mgpu_matrixPdPmS0_mmd_param_3];
	ld.param.u64 	%rd5, [_Z18dshift_mgpu_matrixPdPmS0_mmd_param_4];
	ld.param.f64 	%fd1, [_Z18dshift_mgpu_matrixPdPmS0_mmd_param_5];
	mov.u32 	%r1, %ctaid.x;
	mov.u32 	%r2, %ntid.x;
	mov.u32 	%r3, %tid.x;
	mad.lo.s32 	%r4, %r1, %r2, %r3;
	cvt.s64.s32 	%rd1, %r4;
	setp.le.u64 	%p1, %rd6, %rd1;
	@%p1 bra 	$L__BB17_2;
	cvta.to.global.u64 	%rd7, %rd4;
	cvta.to.global.u64 	%rd8, %rd3;
	cvta.to.global.u64 	%rd9, %rd2;
	shl.b64 	%rd10, %rd1, 3;
	add.s64 	%rd11, %rd7, %rd10;
	ld.global.u64 	%rd12, [%rd11];
	add.s64 	%rd13, %rd8, %rd10;
	ld.global.u64 	%rd14, [%rd13];
	mad.lo.s64 	%rd15, %rd12, %rd5, %rd14;
	shl.b64 	%rd16, %rd15, 3;
	add.s64 	%rd17, %rd9, %rd16;
	ld.global.f64 	%fd2, [%rd17];
	add.f64 	%fd3, %fd1, %fd2;
	st.global.f64 	[%rd17], %fd3;
$L__BB17_2:
	ret;

}
	// .globl	_Z18cshift_mgpu_matrixP6float2PmS1_mmf
.visible .entry _Z18cshift_mgpu_matrixP6float2PmS1_mmf(
	.param .u64 .ptr .align 1 _Z18cshift_mgpu_matrixP6float2PmS1_mmf_param_0,
	.param .u64 .ptr .align 1 _Z18cshift_mgpu_matrixP6float2PmS1_mmf_param_1,
	.param .u64 .ptr .align 1 _Z18cshift_mgpu_matrixP6float2PmS1_mmf_param_2,
	.param .u64 _Z18cshift_mgpu_matrixP6float2PmS1_mmf_param_3,
	.param .u64 _Z18cshift_mgpu_matrixP6float2PmS1_mmf_param_4,
	.param .f32 _Z18cshift_mgpu_matrixP6float2PmS1_mmf_param_5
)
{
	.reg .pred 	%p<2>;
	.reg .b32 	%r<5>;
	.reg .b32 	%f<4>;
	.reg .b64 	%rd<18>;

	ld.param.u64 	%rd2, [_Z18cshift_mgpu_matrixP6float2PmS1_mmf_param_0];
	ld.param.u64 	%rd3, [_Z18cshift_mgpu_matrixP6float2PmS1_mmf_param_1];
	ld.param.u64 	%rd4, [_Z18cshift_mgpu_matrixP6float2PmS1_mmf_param_2];
	ld.param.u64 	%rd6, [_Z18cshift_mgpu_matrixP6float2PmS1_mmf_param_3];
	ld.param.u64 	%rd5, [_Z18cshift_mgpu_matrixP6float2PmS1_mmf_param_4];
	ld.param.f32 	%f1, [_Z18cshift_mgpu_matrixP6float2PmS1_mmf_param_5];
	mov.u32 	%r1, %ctaid.x;
	mov.u32 	%r2, %ntid.x;
	mov.u32 	%r3, %tid.x;
	mad.lo.s32 	%r4, %r1, %r2, %r3;
	cvt.s64.s32 	%rd1, %r4;
	setp.le.u64 	%p1, %rd6, %rd1;
	@%p1 bra 	$L__BB18_2;
	cvta.to.global.u64 	%rd7, %rd4;
	cvta.to.global.u64 	%rd8, %rd3;
	cvta.to.global.u64 	%rd9, %rd2;
	shl.b64 	%rd10, %rd1, 3;
	add.s64 	%rd11, %rd7, %rd10;
	ld.global.u64 	%rd12, [%rd11];
	add.s64 	%rd13, %rd8, %rd10;
	ld.global.u64 	%rd14, [%rd13];
	mad.lo.s64 	%rd15, %rd12, %rd5, %rd14;
	shl.b64 	%rd16, %rd15, 3;
	add.s64 	%rd17, %rd9, %rd16;
	ld.global.f32 	%f2, [%rd17];
	add.f32 	%f3, %f1, %f2;
	st.global.f32 	[%rd17], %f3;
$L__BB18_2:
	ret;

}
	// .globl	_Z18zshift_mgpu_matrixP7double2PmS1_mmd
.visible .entry _Z18zshift_mgpu_matrixP7double2PmS1_mmd(
	.param .u64 .ptr .align 1 _Z18zshift_mgpu_matrixP7double2PmS1_mmd_param_0,
	.param .u64 .ptr .align 1 _Z18zshift_mgpu_matrixP7double2PmS1_mmd_param_1,
	.param .u64 .ptr .align 1 _Z18zshift_mgpu_matrixP7double2PmS1_mmd_param_2,
	.param .u64 _Z18zshift_mgpu_matrixP7double2PmS1_mmd_param_3,
	.param .u64 _Z18zshift_mgpu_matrixP7double2PmS1_mmd_param_4,
	.param .f64 _Z18zshift_mgpu_matrixP7double2PmS1_mmd_param_5
)
{
	.reg .pred 	%p<2>;
	.reg .b32 	%r<5>;
	.reg .b64 	%rd<18>;
	.reg .b64 	%fd<4>;

	ld.param.u64 	%rd2, [_Z18zshift_mgpu_matrixP7double2PmS1_mmd_param_0];
	ld.param.u64 	%rd3, [_Z18zshift_mgpu_matrixP7double2PmS1_mmd_param_1];
	ld.param.u64 	%rd4, [_Z18zshift_mgpu_matrixP7double2PmS1_mmd_param_2];
	ld.param.u64 	%rd6, [_Z18zshift_mgpu_matrixP7double2PmS1_mmd_param_3];
	ld.param.u64 	%rd5, [_Z18zshift_mgpu_matrixP7double2PmS1_mmd_param_4];
	ld.param.f64 	%fd1, [_Z18zshift_mgpu_matrixP7double2PmS1_mmd_param_5];
	mov.u32 	%r1, %ctaid.x;
	mov.u32 	%r2, %ntid.x;
	mov.u32 	%r3, %tid.x;
	mad.lo.s32 	%r4, %r1, %r2, %r3;
	cvt.s64.s32 	%rd1, %r4;
	setp.le.u64 	%p1, %rd6, %rd1;
	@%p1 bra 	$L__BB19_2;
	cvta.to.global.u64 	%rd7, %rd4;
	cvta.to.global.u64 	%rd8, %rd3;
	cvta.to.global.u64 	%rd9, %rd2;
	shl.b64 	%rd10, %rd1, 3;
	add.s64 	%rd11, %rd7, %rd10;
	ld.global.u64 	%rd12, [%rd11];
	add.s64 	%rd13, %rd8, %rd10;
	ld.global.u64 	%rd14, [%rd13];
	mad.lo.s64 	%rd15, %rd12, %rd5, %rd14;
	shl.b64 	%rd16, %rd15, 4;
	add.s64 	%rd17, %rd9, %rd16;
	ld.global.f64 	%fd2, [%rd17];
	add.f64 	%fd3, %fd1, %fd2;
	st.global.f64 	[%rd17], %fd3;
$L__BB19_2:
	ret;

}


// ===== COMPILED SASS (sm_100) =====

	.target	sm_100

	.elftype	@"ET_EXEC"


//--------------------- .note.nv.tkinfo           --------------------------
	.section	.note.nv.tkinfo,"",@"SHT_NOTE"
	.sectionflags	@"SHF_NOTE_NV_TKINFO"
	.tkinfo
        /*0018*/ 	.word	0x00000002
        /*0030*/ 	.string	""
        /*0030*/ 	.string	"ptxas"
        /*0030*/ 	.string	"Cuda compilation tools, release 13.0, V13.0.88"
        /*0030*/ 	.string	"Build cuda_13.0.r13.0/compiler.36424714_0"
        /*0030*/ 	.string	"-arch sm_100 -m 64 "



//--------------------- .note.nv.cuinfo           --------------------------
	.section	.note.nv.cuinfo,"",@"SHT_NOTE"
	.sectionflags	@"SHF_NOTE_NV_CUINFO"
        /*0018*/ 	.short	0x0002
        /*001a*/ 	.short	0x0064
        /*001c*/ 	.short	0x0082
	.zero		2


//--------------------- .nv.info                  --------------------------
	.section	.nv.info,"",@"SHT_CUDA_INFO"
	.align	4


	//----- nvinfo : EIATTR_REGCOUNT
	.align		4
        /*0000*/ 	.byte	0x04, 0x2f
        /*0002*/ 	.short	(.L_10 - .L_9)
	.align		4
.L_9:
        /*0004*/ 	.word	index@(_Z15c_resids_kerneliiPK6float2iS1_iPfS2_b)
        /*0008*/ 	.word	0x00000021


	//----- nvinfo : EIATTR_FRAME_SIZE
	.align		4
.L_10:
        /*000c*/ 	.byte	0x04, 0x11
        /*000e*/ 	.short	(.L_12 - .L_11)
	.align		4
.L_11:
        /*0010*/ 	.word	index@($__internal_9_$__cuda_sm3x_div_rn_noftz_f32_slowpath)
        /*0014*/ 	.word	0x00000000


	//----- nvinfo : EIATTR_FRAME_SIZE
	.align		4
.L_12:
        /*0018*/ 	.byte	0x04, 0x11
        /*001a*/ 	.short	(.L_14 - .L_13)
	.align		4
.L_13:
        /*001c*/ 	.word	index@($__internal_8_$__cuda_sm20_sqrt_rn_f32_slowpath)
        /*0020*/ 	.word	0x00000000


	//----- nvinfo : EIATTR_FRAME_SIZE
	.align		4
.L_14:
        /*0024*/ 	.byte	0x04, 0x11
        /*0026*/ 	.short	(.L_16 - .L_15)
	.align		4
.L_15:
        /*0028*/ 	.word	index@(_Z15c_resids_kerneliiPK6float2iS1_iPfS2_b)
        /*002c*/ 	.word	0x00000000


	//----- nvinfo : EIATTR_REGCOUNT
	.align		4
.L_16:
        /*0030*/ 	.byte	0x04, 0x2f
        /*0032*/ 	.short	(.L_18 - .L_17)
	.align		4
.L_17:
        /*0034*/ 	.word	index@(_Z15z_resids_kerneliiPK7double2iS1_iPdS2_b)
        /*0038*/ 	.word	0x00000036


	//----- nvinfo : EIATTR_FRAME_SIZE
	.align		4
.L_18:
        /*003c*/ 	.byte	0x04, 0x11
        /*003e*/ 	.short	(.L_20 - .L_19)
	.align		4
.L_19:
        /*0040*/ 	.word	index@($__internal_7_$__cuda_sm20_dsqrt_rn_f64_mediumpath_v1)
        /*0044*/ 	.word	0x00000000


	//----- nvinfo : EIATTR_FRAME_SIZE
	.align		4
.L_20:
        /*0048*/ 	.byte	0x04, 0x11
        /*004a*/ 	.short	(.L_22 - .L_21)
	.align		4
.L_21:
        /*004c*/ 	.word	index@($__internal_6_$__cuda_sm20_div_rn_f64_full)
        /*0050*/ 	.word	0x00000000


	//----- nvinfo : EIATTR_FRAME_SIZE
	.align		4
.L_22:
        /*0054*/ 	.byte	0x04, 0x11
        /*0056*/ 	.short	(.L_24 - .L_23)
	.align		4
.L_23:
        /*0058*/ 	.word	index@(_Z15z_resids_kerneliiPK7double2iS1_iPdS2_b)
        /*005c*/ 	.word	0x00000000


	//----- nvinfo : EIATTR_REGCOUNT
	.align		4
.L_24:
        /*0060*/ 	.byte	0x04, 0x2f
        /*0062*/ 	.short	(.L_26 - .L_25)
	.align		4
.L_25:
        /*0064*/ 	.word	index@(_Z15d_resids_kerneliiPKdiS0_iPdS1_b)
        /*0068*/ 	.word	0x00000020


	//----- nvinfo : EIATTR_FRAME_SIZE
	.align		4
.L_26:
        /*006c*/ 	.byte	0x04, 0x11
        /*006e*/ 	.short	(.L_28 - .L_27)
	.align		4
.L_27:
        /*0070*/ 	.word	index@($__internal_5_$__cuda_sm20_dsqrt_rn_f64_mediumpath_v1)
        /*0074*/ 	.word	0x00000000


	//----- nvinfo : EIATTR_FRAME_SIZE
	.align		4
.L_28:
        /*0078*/ 	.byte	0x04, 0x11
        /*007a*/ 	.short	(.L_30 - .L_29)
	.align		4
.L_29:
        /*007c*/ 	.word	index@(_Z15d_resids_kerneliiPKdiS0_iPdS1_b)
        /*0080*/ 	.word	0x00000000


	//----- nvinfo : EIATTR_REGCOUNT
	.align		4
.L_30:
        /*0084*/ 	.byte	0x04, 0x2f
        /*0086*/ 	.short	(.L_32 - .L_31)
	.align		4
.L_31:
        /*0088*/ 	.word	index@(_Z15s_resids_kerneliiPKfiS0_iPfS1_b)
        /*008c*/ 	.word	0x00000020


	//----- nvinfo : EIATTR_FRAME_SIZE
	.align		4
.L_32:
        /*0090*/ 	.byte	0x04, 0x11
        /*0092*/ 	.short	(.L_34 - .L_33)
	.align		4
.L_33:
        /*0094*/ 	.word	index@($__internal_4_$__cuda_sm20_sqrt_rn_f32_slowpath)
        /*0098*/ 	.word	0x00000000


	//----- nvinfo : EIATTR_FRAME_SIZE
	.align		4
.L_34:
        /*009c*/ 	.byte	0x04, 0x11
        /*009e*/ 	.short	(.L_36 - .L_35)
	.align		4
.L_35:
        /*00a0*/ 	.word	index@(_Z15s_resids_kerneliiPKfiS0_iPfS1_b)
        /*00a4*/ 	.word	0x00000000


	//----- nvinfo : EIATTR_REGCOUNT
	.align		4
.L_36:
        /*00a8*/ 	.byte	0x04, 0x2f
        /*00aa*/ 	.short	(.L_38 - .L_37)
	.align		4
.L_37:
        /*00ac*/ 	.word	index@(_Z18dlacpy_full_kerneliiPKdiPdi)
        /*00b0*/ 	.word	0x00000020


	//----- nvinfo : EIATTR_FRAME_SIZE
	.align		4
.L_38:
        /*00b4*/ 	.byte	0x04, 0x11
        /*00b6*/ 	.short	(.L_40 - .L_39)
	.align		4
.L_39:
        /*00b8*/ 	.word	index@(_Z18dlacpy_full_kerneliiPKdiPdi)
        /*00bc*/ 	.word	0x00000000


	//----- nvinfo : EIATTR_REGCOUNT
	.align		4
.L_40:
        /*00c0*/ 	.byte	0x04, 0x2f
        /*00c2*/ 	.short	(.L_42 - .L_41)
	.align		4
.L_41:
        /*00c4*/ 	.word	index@(_Z18slacpy_full_kerneliiPKfiPfi)
        /*00c8*/ 	.word	0x00000020


	//----- nvinfo : EIATTR_FRAME_SIZE
	.align		4
.L_42:
        /*00cc*/ 	.byte	0x04, 0x11
        /*00ce*/ 	.short	(.L_44 - .L_43)
	.align		4
.L_43:
        /*00d0*/ 	.word	index@(_Z18slacpy_full_kerneliiPKfiPfi)
        /*00d4*/ 	.word	0x00000000


	//----- nvinfo : EIATTR_REGCOUNT
	.align		4
.L_44:
        /*00d8*/ 	.byte	0x04, 0x2f
        /*00da*/ 	.short	(.L_46 - .L_45)
	.align		4
.L_45:
        /*00dc*/ 	.word	index@(_Z18zlacpy_full_kerneliiPK7double2iPS_i)
        /*00e0*/ 	.word	0x00000020


	//----- nvinfo : EIATTR_FRAME_SIZE
	.align		4
.L_46:
        /*00e4*/ 	.byte	0x04, 0x11
        /*00e6*/ 	.short	(.L_48 - .L_47)
	.align		4
.L_47:
        /*00e8*/ 	.word	index@(_Z18zlacpy_full_kerneliiPK7double2iPS_i)
        /*00ec*/ 	.word	0x00000000


	//----- nvinfo : EIATTR_REGCOUNT
	.align		4
.L_48:
        /*00f0*/ 	.byte	0x04, 0x2f
        /*00f2*/ 	.short	(.L_50 - .L_49)
	.align		4
.L_49:
        /*00f4*/ 	.word	index@(_Z18clacpy_full_kerneliiPK6float2iPS_i)
        /*00f8*/ 	.word	0x00000020


	//----- nvinfo : EIATTR_FRAME_SIZE
	.align		4
.L_50:
        /*00fc*/ 	.byte	0x04, 0x11
        /*00fe*/ 	.short	(.L_52 - .L_51)
	.align		4
.L_51:
        /*0100*/ 	.word	index@(_Z18clacpy_full_kerneliiPK6float2iPS_i)
        /*0104*/ 	.word	0x00000000


	//----- nvinfo : EIATTR_REGCOUNT
	.align		4
.L_52:
        /*0108*/ 	.byte	0x04, 0x2f
        /*010a*/ 	.short	(.L_54 - .L_53)
	.align		4
.L_53:
        /*010c*/ 	.word	index@(_Z15s_normal_kernelyP24curandStatePhilox4_32_10Pfi)
        /*0110*/ 	.word	0x00000016


	//----- nvinfo : EIATTR_FRAME_SIZE
	.align		4
.L_54:
        /*0114*/ 	.byte	0x04, 0x11
        /*0116*/ 	.short	(.L_56 - .L_55)
	.align		4
.L_55:
        /*0118*/ 	.word	index@($__internal_3_$__cuda_sm20_sqrt_rn_f32_slowpath)
        /*011c*/ 	.word	0x00000000


	//----- nvinfo : EIATTR_FRAME_SIZE
	.align		4
.L_56:
        /*0120*/ 	.byte	0x04, 0x11
        /*0122*/ 	.short	(.L_58 - .L_57)
	.align		4
.L_57:
        /*0124*/ 	.word	index@(_Z15s_normal_kernelyP24curandStatePhilox4_32_10Pfi)
        /*0128*/ 	.word	0x00000000


	//----- nvinfo : EIATTR_REGCOUNT
	.align		4
.L_58:
        /*012c*/ 	.byte	0x04, 0x2f
        /*012e*/ 	.short	(.L_60 - .L_59)
	.align		4
.L_59:
        /*0130*/ 	.word	index@(_Z15d_normal_kernelyP24curandStatePhilox4_32_10Pdi)
        /*0134*/ 	.word	0x00000020


	//----- nvinfo : EIATTR_FRAME_SIZE
	.align		4
.L_60:
        /*0138*/ 	.byte	0x04, 0x11
        /*013a*/ 	.short	(.L_62 - .L_61)
	.align		4
.L_61:
        /*013c*/ 	.word	index@($__internal_2_$__cuda_sm20_dsqrt_rn_f64_mediumpath_v1)
        /*0140*/ 	.word	0x00000000


	//----- nvinfo : EIATTR_FRAME_SIZE
	.align		4
.L_62:
        /*0144*/ 	.byte	0x04, 0x11
        /*0146*/ 	.short	(.L_64 - .L_63)
	.align		4
.L_63:
        /*0148*/ 	.word	index@(_Z15d_normal_kernelyP24curandStatePhilox4_32_10Pdi)
        /*014c*/ 	.word	0x00000000


	//----- nvinfo : EIATTR_REGCOUNT
	.align		4
.L_64:
        /*0150*/ 	.byte	0x04, 0x2f
        /*0152*/ 	.short	(.L_66 - .L_65)
	.align		4
.L_65:
        /*0154*/ 	.word	index@(_Z15c_normal_kernelyP24curandStatePhilox4_32_10P6float2i)
        /*0158*/ 	.word	0x00000016


	//----- nvinfo : EIATTR_FRAME_SIZE
	.align		4
.L_66:
        /*015c*/ 	.byte	0x04, 0x11
        /*015e*/ 	.short	(.L_68 - .L_67)
	.align		4
.L_67:
        /*0160*/ 	.word	index@($__internal_1_$__cuda_sm20_sqrt_rn_f32_slowpath)
        /*0164*/ 	.word	0x00000000


	//----- nvinfo : EIATTR_FRAME_SIZE
	.align		4
.L_68:
        /*0168*/ 	.byte	0x04, 0x11
        /*016a*/ 	.short	(.L_70 - .L_69)
	.align		4
.L_69:
        /*016c*/ 	.word	index@(_Z15c_normal_kernelyP24curandStatePhilox4_32_10P6float2i)
        /*0170*/ 	.word	0x00000000


	//----- nvinfo : EIATTR_REGCOUNT
	.align		4
.L_70:
        /*0174*/ 	.byte	0x04, 0x2f
        /*0176*/ 	.short	(.L_72 - .L_71)
	.align		4
.L_71:
        /*0178*/ 	.word	index@(_Z15z_normal_kernelyP24curandStatePhilox4_32_10P7double2i)
        /*017c*/ 	.word	0x00000020


	//----- nvinfo : EIATTR_FRAME_SIZE
	.align		4
.L_72:
        /*0180*/ 	.byte	0x04, 0x11
        /*0182*/ 	.short	(.L_74 - .L_73)
	.align		4
.L_73:
        /*0184*/ 	.word	index@($__internal_0_$__cuda_sm20_dsqrt_rn_f64_mediumpath_v1)
        /*0188*/ 	.word	0x00000000


	//----- nvinfo : EIATTR_FRAME_SIZE
	.align		4
.L_74:
        /*018c*/ 	.byte	0x04, 0x11
        /*018e*/ 	.short	(.L_76 - .L_75)
	.align		4
.L_75:
        /*0190*/ 	.word	index@(_Z15z_normal_kernelyP24curandStatePhilox4_32_10P7double2i)
        /*0194*/ 	.word	0x00000000


	//----- nvinfo : EIATTR_REGCOUNT
	.align		4
.L_76:
        /*0198*/ 	.byte	0x04, 0x2f
        /*019a*/ 	.short	(.L_78 - .L_77)
	.align		4
.L_77:
        /*019c*/ 	.word	index@(_Z13sshift_matrixPfif)
        /*01a0*/ 	.word	0x00000008


	//----- nvinfo : EIATTR_FRAME_SIZE
	.align		4
.L_78:
        /*01a4*/ 	.byte	0x04, 0x11
        /*01a6*/ 	.short	(.L_80 - .L_79)
	.align		4
.L_79:
        /*01a8*/ 	.word	index@(_Z13sshift_matrixPfif)
        /*01ac*/ 	.word	0x00000000


	//----- nvinfo : EIATTR_REGCOUNT
	.align		4
.L_80:
        /*01b0*/ 	.byte	0x04, 0x2f
        /*01b2*/ 	.short	(.L_82 - .L_81)
	.align		4
.L_81:
        /*01b4*/ 	.word	index@(_Z13dshift_matrixPdid)
        /*01b8*/ 	.word	0x00000008


	//----- nvinfo : EIATTR_FRAME_SIZE
	.align		4
.L_82:
        /*01bc*/ 	.byte	0x04, 0x11
        /*01be*/ 	.short	(.L_84 - .L_83)
	.align		4
.L_83:
        /*01c0*/ 	.word	index@(_Z13dshift_matrixPdid)
        /*01c4*/ 	.word	0x00000000


	//----- nvinfo : EIATTR_REGCOUNT
	.align		4
.L_84:
        /*01c8*/ 	.byte	0x04, 0x2f
        /*01ca*/ 	.short	(.L_86 - .L_85)
	.align		4
.L_85:
        /*01cc*/ 	.word	index@(_Z13cshift_matrixP6float2if)
        /*01d0*/ 	.word	0x00000008


	//----- nvinfo : EIATTR_FRAME_SIZE
	.align		4
.L_86:
        /*01d4*/ 	.byte	0x04, 0x11
        /*01d6*/ 	.short	(.L_88 - .L_87)
	.align		4
.L_87:
        /*01d8*/ 	.word	index@(_Z13cshift_matrixP6float2if)
        /*01dc*/ 	.word	0x00000000


	//----- nvinfo : EIATTR_REGCOUNT
	.align		4
.L_88:
        /*01e0*/ 	.byte	0x04, 0x2f
        /*01e2*/ 	.short	(.L_90 - .L_89)
	.align		4
.L_89:
        /*01e4*/ 	.word	index@(_Z13zshift_matrixP7double2id)
        /*01e8*/ 	.word	0x00000008


	//----- nvinfo : EIATTR_FRAME_SIZE
	.align		4
.L_90:
        /*01ec*/ 	.byte	0x04, 0x11
        /*01ee*/ 	.short	(.L_92 - .L_91)
	.align		4
.L_91:
        /*01f0*/ 	.word	index@(_Z13zshift_matrixP7double2id)
        /*01f4*/ 	.word	0x00000000


	//----- nvinfo : EIATTR_REGCOUNT
	.align		4
.L_92:
        /*01f8*/ 	.byte	0x04, 0x2f
        /*01fa*/ 	.short	(.L_94 - .L_93)
	.align		4
.L_93:
        /*01fc*/ 	.word	index@(_Z18sshift_mgpu_matrixPfPmS0_mmf)
        /*0200*/ 	.word	0x0000000c


	//----- nvinfo : EIATTR_FRAME_SIZE
	.align		4
.L_94:
        /*0204*/ 	.byte	0x04, 0x11
        /*0206*/ 	.short	(.L_96 - .L_95)
	.align		4
.L_95:
        /*0208*/ 	.word	index@(_Z18sshift_mgpu_matrixPfPmS0_mmf)
        /*020c*/ 	.word	0x00000000


	//----- nvinfo : EIATTR_REGCOUNT
	.align		4
.L_96:
        /*0210*/ 	.byte	0x04, 0x2f
        /*0212*/ 	.short	(.L_98 - .L_97)
	.align		4
.L_97:
        /*0214*/ 	.word	index@(_Z18dshift_mgpu_matrixPdPmS0_mmd)
        /*0218*/ 	.word	0x0000000c


	//----- nvinfo : EIATTR_FRAME_SIZE
	.align		4
.L_98:
        /*021c*/ 	.byte	0x04, 0x11
        /*021e*/ 	.short	(.L_100 - .L_99)
	.align		4
.L_99:
        /*0220*/ 	.word	index@(_Z18dshift_mgpu_matrixPdPmS0_mmd)
        /*0224*/ 	.word	0x00000000


	//----- nvinfo : EIATTR_REGCOUNT
	.align		4
.L_100:
        /*0228*/ 	.byte	0x04, 0x2f
        /*022a*/ 	.short	(.L_102 - .L_101)
	.align		4
.L_101:
        /*022c*/ 	.word	index@(_Z18cshift_mgpu_matrixP6float2PmS1_mmf)
        /*0230*/ 	.word	0x0000000c


	//----- nvinfo : EIATTR_FRAME_SIZE
	.align		4
.L_102:
        /*0234*/ 	.byte	0x04, 0x11
        /*0236*/ 	.short	(.L_104 - .L_103)
	.align		4
.L_103:
        /*0238*/ 	.word	index@(_Z18cshift_mgpu_matrixP6float2PmS1_mmf)
        /*023c*/ 	.word	0x00000000


	//----- nvinfo : EIATTR_REGCOUNT
	.align		4
.L_104:
        /*0240*/ 	.byte	0x04, 0x2f
        /*0242*/ 	.short	(.L_106 - .L_105)
	.align		4
.L_105:
        /*0244*/ 	.word	index@(_Z18zshift_mgpu_matrixP7double2PmS1_mmd)
        /*0248*/ 	.word	0x0000000c


	//----- nvinfo : EIATTR_FRAME_SIZE
	.align		4
.L_106:
        /*024c*/ 	.byte	0x04, 0x11
        /*024e*/ 	.short	(.L_108 - .L_107)
	.align		4
.L_107:
        /*0250*/ 	.word	index@(_Z18zshift_mgpu_matrixP7double2PmS1_mmd)
        /*0254*/ 	.word	0x00000000


	//----- nvinfo : EIATTR_MIN_STACK_SIZE
	.align		4
.L_108:
        /*0258*/ 	.byte	0x04, 0x12
        /*025a*/ 	.short	(.L_110 - .L_109)
	.align		4
.L_109:
        /*025c*/ 	.word	index@(_Z18zshift_mgpu_matrixP7double2PmS1_mmd)
        /*0260*/ 	.word	0x00000000


	//----- nvinfo : EIATTR_MIN_STACK_SIZE
	.align		4
.L_110:
        /*0264*/ 	.byte	0x04, 0x12
        /*0266*/ 	.short	(.L_112 - .L_111)
	.align		4
.L_111:
        /*0268*/ 	.word	index@(_Z18cshift_mgpu_matrixP6float2PmS1_mmf)
        /*026c*/ 	.word	0x00000000


	//----- nvinfo : EIATTR_MIN_STACK_SIZE
	.align		4
.L_112:
        /*0270*/ 	.byte	0x04, 0x12
        /*0272*/ 	.short	(.L_114 - .L_113)
	.align		4
.L_113:
        /*0274*/ 	.word	index@(_Z18dshift_mgpu_matrixPdPmS0_mmd)
        /*0278*/ 	.word	0x00000000


	//----- nvinfo : EIATTR_MIN_STACK_SIZE
	.align		4
.L_114:
        /*027c*/ 	.byte	0x04, 0x12
        /*027e*/ 	.short	(.L_116 - .L_115)
	.align		4
.L_115:
        /*0280*/ 	.word	index@(_Z18sshift_mgpu_matrixPfPmS0_mmf)
        /*0284*/ 	.word	0x00000000


	//----- nvinfo : EIATTR_MIN_STACK_SIZE
	.align		4
.L_116:
        /*0288*/ 	.byte	0x04, 0x12
        /*028a*/ 	.short	(.L_118 - .L_117)
	.align		4
.L_117:
        /*028c*/ 	.word	index@(_Z13zshift_matrixP7double2id)
        /*0290*/ 	.word	0x00000000


	//----- nvinfo : EIATTR_MIN_STACK_SIZE
	.align		4
.L_118:
        /*0294*/ 	.byte	0x04, 0x12
        /*0296*/ 	.short	(.L_120 - .L_119)
	.align		4
.L_119:
        /*0298*/ 	.word	index@(_Z13cshift_matrixP6float2if)
        /*029c*/ 	.word	0x00000000


	//----- nvinfo : EIATTR_MIN_STACK_SIZE
	.align		4
.L_120:
        /*02a0*/ 	.byte	0x04, 0x12
        /*02a2*/ 	.short	(.L_122 - .L_121)
	.align		4
.L_121:
        /*02a4*/ 	.word	index@(_Z13dshift_matrixPdid)
        /*02a8*/ 	.word	0x00000000


	//----- nvinfo : EIATTR_MIN_STACK_SIZE
	.align		4
.L_122:
        /*02ac*/ 	.byte	0x04, 0x12
        /*02ae*/ 	.short	(.L_124 - .L_123)
	.align		4
.L_123:
        /*02b0*/ 	.word	index@(_Z13sshift_matrixPfif)
        /*02b4*/ 	.word	0x00000000


	//----- nvinfo : EIATTR_MIN_STACK_SIZE
	.align		4
.L_124:
        /*02b8*/ 	.byte	0x04, 0x12
        /*02ba*/ 	.short	(.L_126 - .L_125)
	.align		4
.L_125:
        /*02bc*/ 	.word	index@(_Z15z_normal_kernelyP24curandStatePhilox4_32_10P7double2i)
        /*02c0*/ 	.word	0x00000000


	//----- nvinfo : EIATTR_MIN_STACK_SIZE
	.align		4
.L_126:
        /*02c4*/ 	.byte	0x04, 0x12
        /*02c6*/ 	.short	(.L_128 - .L_127)
	.align		4
.L_127:
        /*02c8*/ 	.word	index@(_Z15c_normal_kernelyP24curandStatePhilox4_32_10P6float2i)
        /*02cc*/ 	.word	0x00000000


	//----- nvinfo : EIATTR_MIN_STACK_SIZE
	.align		4
.L_128:
        /*02d0*/ 	.byte	0x04, 0x12
        /*02d2*/ 	.short	(.L_130 - .L_129)
	.align		4
.L_129:
        /*02d4*/ 	.word	index@(_Z15d_normal_kernelyP24curandStatePhilox4_32_10Pdi)
        /*02d8*/ 	.word	0x00000000


	//----- nvinfo : EIATTR_MIN_STACK_SIZE
	.align		4
.L_130:
        /*02dc*/ 	.byte	0x04, 0x12
        /*02de*/ 	.short	(.L_132 - .L_131)
	.align		4
.L_131:
        /*02e0*/ 	.word	index@(_Z15s_normal_kernelyP24curandStatePhilox4_32_10Pfi)
        /*02e4*/ 	.word	0x00000000


	//----- nvinfo : EIATTR_MIN_STACK_SIZE
	.align		4
.L_132:
        /*02e8*/ 	.byte	0x04, 0x12
        /*02ea*/ 	.short	(.L_134 - .L_133)
	.align		4
.L_133:
        /*02ec*/ 	.word	index@(_Z18clacpy_full_kerneliiPK6float2iPS_i)
        /*02f0*/ 	.word	0x00000000


	//----- nvinfo : EIATTR_MIN_STACK_SIZE
	.align		4
.L_134:
        /*02f4*/ 	.byte	0x04, 0x12
        /*02f6*/ 	.short	(.L_136 - .L_135)
	.align		4
.L_135:
        /*02f8*/ 	.word	index@(_Z18zlacpy_full_kerneliiPK7double2iPS_i)
        /*02fc*/ 	.word	0x00000000


	//----- nvinfo : EIATTR_MIN_STACK_SIZE
	.align		4
.L_136:
        /*0300*/ 	.byte	0x04, 0x12
        /*0302*/ 	.short	(.L_138 - .L_137)
	.align		4
.L_137:
        /*0304*/ 	.word	index@(_Z18slacpy_full_kerneliiPKfiPfi)
        /*0308*/ 	.word	0x00000000


	//----- nvinfo : EIATTR_MIN_STACK_SIZE
	.align		4
.L_138:
        /*030c*/ 	.byte	0x04, 0x12
        /*030e*/ 	.short	(.L_140 - .L_139)
	.align		4
.L_139:
        /*0310*/ 	.word	index@(_Z18dlacpy_full_kerneliiPKdiPdi)
        /*0314*/ 	.word	0x00000000


	//----- nvinfo : EIATTR_MIN_STACK_SIZE
	.align		4
.L_140:
        /*0318*/ 	.byte	0x04, 0x12
        /*031a*/ 	.short	(.L_142 - .L_141)
	.align		4
.L_141:
        /*031c*/ 	.word	index@(_Z15s_resids_kerneliiPKfiS0_iPfS1_b)
        /*0320*/ 	.word	0x00000000


	//----- nvinfo : EIATTR_MIN_STACK_SIZE
	.align		4
.L_142:
        /*0324*/ 	.byte	0x04, 0x12
        /*0326*/ 	.short	(.L_144 - .L_143)
	.align		4
.L_143:
        /*0328*/ 	.word	index@(_Z15d_resids_kerneliiPKdiS0_iPdS1_b)
        /*032c*/ 	.word	0x00000000


	//----- nvinfo : EIATTR_MIN_STACK_SIZE
	.align		4
.L_144:
        /*0330*/ 	.byte	0x04, 0x12
        /*0332*/ 	.short	(.L_146 - .L_145)
	.align		4
.L_145:
        /*0334*/ 	.word	index@(_Z15z_resids_kerneliiPK7double2iS1_iPdS2_b)
        /*0338*/ 	.word	0x00000000


	//----- nvinfo : EIATTR_MIN_STACK_SIZE
	.align		4
.L_146:
        /*033c*/ 	.byte	0x04, 0x12
        /*033e*/ 	.short	(.L_148 - .L_147)
	.align		4
.L_147:
        /*0340*/ 	.word	index@(_Z15c_resids_kerneliiPK6float2iS1_iPfS2_b)
        /*0344*/ 	.word	0x00000000
.L_148:


//--------------------- .nv.compat                --------------------------
	.section	.nv.compat,"",@"SHT_CUDA_COMPAT_INFO"
	.align	4
        /*0000*/ 	.byte	0x02, 0x09, 0x00, 0x00, 0x02, 0x02, 0x01, 0x00, 0x02, 0x05, 0x05, 0x00, 0x03, 0x07, 0x01, 0x01
        /*0010*/ 	.byte	0x02, 0x03, 0x00, 0x00, 0x02, 0x06, 0x01, 0x00, 0x04, 0x0b, 0x08, 0x00, 0x01, 0x00, 0x00, 0x00
        /*0020*/ 	.byte	0x00, 0x00, 0x00, 0x00


//--------------------- .nv.info._Z18zshift_mgpu_matrixP7double2PmS1_mmd --------------------------
	.section	.nv.info._Z18zshift_mgpu_matrixP7double2PmS1_mmd,"",@"SHT_CUDA_INFO"
	.sectionflags	@""
	.align	4


	//----- nvinfo : EIATTR_CUDA_API_VERSION
	.align		4
        /*0000*/ 	.byte	0x04, 0x37
        /*0002*/ 	.short	(.L_150 - .L_149)
.L_149:
        /*0004*/ 	.word	0x00000082


	//----- nvinfo : EIATTR_KPARAM_INFO
	.align		4
.L_150:
        /*0008*/ 	.byte	0x04, 0x17
        /*000a*/ 	.short	(.L_152 - .L_151)
.L_151:
        /*000c*/ 	.word	0x00000000
        /*0010*/ 	.short	0x0005
        /*0012*/ 	.short	0x0028
        /*0014*/ 	.byte	0x00, 0xf0, 0x21, 0x00


	//----- nvinfo : EIATTR_KPARAM_INFO
	.align		4
.L_152:
        /*0018*/ 	.byte	0x04, 0x17
        /*001a*/ 	.short	(.L_154 - .L_153)
.L_153:
        /*001c*/ 	.word	0x00000000
        /*0020*/ 	.short	0x0004
        /*0022*/ 	.short	0x0020
        /*0024*/ 	.byte	0x00, 0xf0, 0x21, 0x00


	//----- nvinfo : EIATTR_KPARAM_INFO
	.align		4
.L_154:
        /*0028*/ 	.byte	0x04, 0x17
        /*002a*/ 	.short	(.L_156 - .L_155)
.L_155:
        /*002c*/ 	.word	0x00000000
        /*0030*/ 	.short	0x0003
        /*0032*/ 	.short	0x0018
        /*0034*/ 	.byte	0x00, 0xf0, 0x21, 0x00


	//----- nvinfo : EIATTR_KPARAM_INFO
	.align		4
.L_156:
        /*0038*/ 	.byte	0x04, 0x17
        /*003a*/ 	.short	(.L_158 - .L_157)
.L_157:
        /*003c*/ 	.word	0x00000000
        /*0040*/ 	.short	0x0002
        /*0042*/ 	.short	0x0010
        /*0044*/ 	.byte	0x00, 0xf5, 0x21, 0x00


	//----- nvinfo : EIATTR_KPARAM_INFO
	.align		4
.L_158:
        /*0048*/ 	.byte	0x04, 0x17
        /*004a*/ 	.short	(.L_160 - .L_159)
.L_159:
        /*004c*/ 	.word	0x00000000
        /*0050*/ 	.short	0x0001
        /*0052*/ 	.short	0x0008
        /*0054*/ 	.byte	0x00, 0xf5, 0x21, 0x00


	//----- nvinfo : EIATTR_KPARAM_INFO
	.align		4
.L_160:
        /*0058*/ 	.byte	0x04, 0x17
        /*005a*/ 	.short	(.L_162 - .L_161)
.L_161:
        /*005c*/ 	.word	0x00000000
        /*0060*/ 	.short	0x0000
        /*0062*/ 	.short	0x0000
        /*0064*/ 	.byte	0x00, 0xf5, 0x21, 0x00


	//----- nvinfo : EIATTR_SPARSE_MMA_MASK
	.align		4
.L_162:
        /*0068*/ 	.byte	0x03, 0x50
        /*006a*/ 	.short	0x0000


	//----- nvinfo : EIATTR_MAXREG_COUNT
	.align		4
        /*006c*/ 	.byte	0x03, 0x1b
        /*006e*/ 	.short	0x00ff


	//----- nvinfo : EIATTR_MERCURY_ISA_VERSION
	.align		4
        /*0070*/ 	.byte	0x03, 0x5f
        /*0072*/ 	.short	0x0101


	//----- nvinfo : EIATTR_VRC_CTA_INIT_COUNT
	.align		4
        /*0074*/ 	.byte	0x02, 0x4a
	.zero		1
	.zero		1


	//----- nvinfo : EIATTR_EXIT_INSTR_OFFSETS
	.align		4
        /*0078*/ 	.byte	0x04, 0x1c
        /*007a*/ 	.short	(.L_164 - .L_163)


	//   ....[0]....
.L_163:
        /*007c*/ 	.word	0x00000090


	//   ....[1]....
        /*0080*/ 	.word	0x00000200


	//----- nvinfo : EIATTR_CBANK_PARAM_SIZE
	.align		4
.L_164:
        /*0084*/ 	.byte	0x03, 0x19
        /*0086*/ 	.short	0x0030


	//----- nvinfo : EIATTR_PARAM_CBANK
	.align		4
        /*0088*/ 	.byte	0x04, 0x0a
        /*008a*/ 	.short	(.L_166 - .L_165)
	.align		4
.L_165:
        /*008c*/ 	.word	index@(.nv.constant0._Z18zshift_mgpu_matrixP7double2PmS1_mmd)
        /*0090*/ 	.short	0x0380
        /*0092*/ 	.short	0x0030


	//----- nvinfo : EIATTR_SW_WAR
	.align		4
.L_166:
        /*0094*/ 	.byte	0x04, 0x36
        /*0096*/ 	.short	(.L_168 - .L_167)
.L_167:
        /*0098*/ 	.word	0x00000008
.L_168:


//--------------------- .nv.info._Z18cshift_mgpu_matrixP6float2PmS1_mmf --------------------------
	.section	.nv.info._Z18cshift_mgpu_matrixP6float2PmS1_mmf,"",@"SHT_CUDA_INFO"
	.sectionflags	@""
	.align	4


	//----- nvinfo : EIATTR_CUDA_API_VERSION
	.align		4
        /*0000*/ 	.byte	0x04, 0x37
        /*0002*/ 	.short	(.L_170 - .L_169)
.L_169:
        /*0004*/ 	.word	0x00000082


	//----- nvinfo : EIATTR_KPARAM_INFO
	.align		4
.L_170:
        /*0008*/ 	.byte	0x04, 0x17
        /*000a*/ 	.short	(.L_172 - .L_171)
.L_171:
        /*000c*/ 	.word	0x00000000
        /*0010*/ 	.short	0x0005
        /*0012*/ 	.short	0x0028
        /*0014*/ 	.byte	0x00, 0xf0, 0x11, 0x00


	//----- nvinfo : EIATTR_KPARAM_INFO
	.align		4
.L_172:
        /*0018*/ 	.byte	0x04, 0x17
        /*001a*/ 	.short	(.L_174 - .L_173)
.L_173:
        /*001c*/ 	.word	0x00000000
        /*0020*/ 	.short	0x0004
        /*0022*/ 	.short	0x0020
        /*0024*/ 	.byte	0x00, 0xf0, 0x21, 0x00


	//----- nvinfo : EIATTR_KPARAM_INFO
	.align		4
.L_174:
        /*0028*/ 	.byte	0x04, 0x17
        /*002a*/ 	.short	(.L_176 - .L_175)
.L_175:
        /*002c*/ 	.word	0x00000000
        /*0030*/ 	.short	0x0003
        /*0032*/ 	.short	0x0018
        /*0034*/ 	.byte	0x00, 0xf0, 0x21, 0x00


	//----- nvinfo : EIATTR_KPARAM_INFO
	.align		4
.L_176:
        /*0038*/ 	.byte	0x04, 0x17
        /*003a*/ 	.short	(.L_178 - .L_177)
.L_177:
        /*003c*/ 	.word	0x00000000
        /*0040*/ 	.short	0x0002
        /*0042*/ 	.short	0x0010
        /*0044*/ 	.byte	0x00, 0xf5, 0x21, 0x00


	//----- nvinfo : EIATTR_KPARAM_INFO
	.align		4
.L_178:
        /*0048*/ 	.byte	0x04, 0x17
        /*004a*/ 	.short	(.L_180 - .L_179)
.L_179:
        /*004c*/ 	.word	0x00000000
        /*0050*/ 	.short	0x0001
        /*0052*/ 	.short	0x0008
        /*0054*/ 	.byte	0x00, 0xf5, 0x21, 0x00


	//----- nvinfo : EIATTR_KPARAM_INFO
	.align		4
.L_180:
        /*0058*/ 	.byte	0x04, 0x17
        /*005a*/ 	.short	(.L_182 - .L_181)
.L_181:
        /*005c*/ 	.word	0x00000000
        /*0060*/ 	.short	0x0000
        /*0062*/ 	.short	0x0000
        /*0064*/ 	.byte	0x00, 0xf5, 0x21, 0x00


	//----- nvinfo : EIATTR_SPARSE_MMA_MASK
	.align		4
.L_182:
        /*0068*/ 	.byte	0x03, 0x50
        /*006a*/ 	.short	0x0000


	//----- nvinfo : EIATTR_MAXREG_COUNT
	.align		4
        /*006c*/ 	.byte	0x03, 0x1b
        /*006e*/ 	.short	0x00ff


	//----- nvinfo : EIATTR_MERCURY_ISA_VERSION
	.align		4
        /*0070*/ 	.byte	0x03, 0x5f
        /*0072*/ 	.short	0x0101


	//----- nvinfo : EIATTR_VRC_CTA_INIT_COUNT
	.align		4
        /*0074*/ 	.byte	0x02, 0x4a
	.zero		1
	.zero		1


	//----- nvinfo : EIATTR_EXIT_INSTR_OFFSETS
	.align		4
        /*0078*/ 	.byte	0x04, 0x1c
        /*007a*/ 	.short	(.L_184 - .L_183)


	//   ....[0]....
.L_183:
        /*007c*/ 	.word	0x00000090


	//   ....[1]....
        /*0080*/ 	.word	0x00000200


	//----- nvinfo : EIATTR_CBANK_PARAM_SIZE
	.align		4
.L_184:
        /*0084*/ 	.byte	0x03, 0x19
        /*0086*/ 	.short	0x002c


	//----- nvinfo : EIATTR_PARAM_CBANK
	.align		4
        /*0088*/ 	.byte	0x04, 0x0a
        /*008a*/ 	.short	(.L_186 - .L_185)
	.align		4
.L_185:
        /*008c*/ 	.word	index@(.nv.constant0._Z18cshift_mgpu_matrixP6float2PmS1_mmf)
        /*0090*/ 	.short	0x0380
        /*0092*/ 	.short	0x002c


	//----- nvinfo : EIATTR_SW_WAR
	.align		4
.L_186:
        /*0094*/ 	.byte	0x04, 0x36
        /*0096*/ 	.short	(.L_188 - .L_187)
.L_187:
        /*0098*/ 	.word	0x00000008
.L_188:


//--------------------- .nv.info._Z18dshift_mgpu_matrixPdPmS0_mmd --------------------------
	.section	.nv.info._Z18dshift_mgpu_matrixPdPmS0_mmd,"",@"SHT_CUDA_INFO"
	.sectionflags	@""
	.align	4


	//----- nvinfo : EIATTR_CUDA_API_VERSION
	.align		4
        /*0000*/ 	.byte	0x04, 0x37
        /*0002*/ 	.short	(.L_190 - .L_189)
.L_189:
        /*0004*/ 	.word	0x00000082


	//----- nvinfo : EIATTR_KPARAM_INFO
	.align		4
.L_190:
        /*0008*/ 	.byte	0x04, 0x17
        /*000a*/ 	.short	(.L_192 - .L_191)
.L_191:
        /*000c*/ 	.word	0x00000000
        /*0010*/ 	.short	0x0005
        /*0012*/ 	.short	0x0028
        /*0014*/ 	.byte	0x00, 0xf0, 0x21, 0x00


	//----- nvinfo : EIATTR_KPARAM_INFO
	.align		4
.L_192:
        /*0018*/ 	.byte	0x04, 0x17
        /*001a*/ 	.short	(.L_194 - .L_193)
.L_193:
        /*001c*/ 	.word	0x00000000
        /*0020*/ 	.short	0x0004
        /*0022*/ 	.short	0x0020
        /*0024*/ 	.byte	0x00, 0xf0, 0x21, 0x00


	//----- nvinfo : EIATTR_KPARAM_INFO
	.align		4
.L_194:
        /*0028*/ 	.byte	0x04, 0x17
        /*002a*/ 	.short	(.L_196 - .L_195)
.L_195:
        /*002c*/ 	.word	0x00000000
        /*0030*/ 	.short	0x0003
        /*0032*/ 	.short	0x0018
        /*0034*/ 	.byte	0x00, 0xf0, 0x21, 0x00


	//----- nvinfo : EIATTR_KPARAM_INFO
	.align		4
.L_196:
        /*0038*/ 	.byte	0x04, 0x17
        /*003a*/ 	.short	(.L_198 - .L_197)
.L_197:
        /*003c*/ 	.word	0x00000000
        /*0040*/ 	.short	0x0002
        /*0042*/ 	.short	0x0010
        /*0044*/ 	.byte	0x00, 0xf5, 0x21, 0x00


	//----- nvinfo : EIATTR_KPARAM_INFO
	.align		4
.L_198:
        /*0048*/ 	.byte	0x04, 0x17
        /*004a*/ 	.short	(.L_200 - .L_199)
.L_199:
        /*004c*/ 	.word	0x00000000
        /*0050*/ 	.short	0x0001
        /*0052*/ 	.short	0x0008
        /*0054*/ 	.byte	0x00, 0xf5, 0x21, 0x00


	//----- nvinfo : EIATTR_KPARAM_INFO
	.align		4
.L_200:
        /*0058*/ 	.byte	0x04, 0x17
        /*005a*/ 	.short	(.L_202 - .L_201)
.L_201:
        /*005c*/ 	.word	0x00000000
        /*0060*/ 	.short	0x0000
        /*0062*/ 	.short	0x0000
        /*0064*/ 	.byte	0x00, 0xf5, 0x21, 0x00


	//----- nvinfo : EIATTR_SPARSE_MMA_MASK
	.align		4
.L_202:
        /*0068*/ 	.byte	0x03, 0x50
        /*006a*/ 	.short	0x0000


	//----- nvinfo : EIATTR_MAXREG_COUNT
	.align		4
        /*006c*/ 	.byte	0x03, 0x1b
        /*006e*/ 	.short	0x00ff


	//----- nvinfo : EIATTR_MERCURY_ISA_VERSION
	.align		4
        /*0070*/ 	.byte	0x03, 0x5f
        /*0072*/ 	.short	0x0101


	//----- nvinfo : EIATTR_VRC_CTA_INIT_COUNT
	.align		4
        /*0074*/ 	.byte	0x02, 0x4a
	.zero		1
	.zero		1


	//----- nvinfo : EIATTR_EXIT_INSTR_OFFSETS
	.align		4
        /*0078*/ 	.byte	0x04, 0x1c
        /*007a*/ 	.short	(.L_204 - .L_203)


	//   ....[0]....
.L_203:
        /*007c*/ 	.word	0x00000090


	//   ....[1]....
        /*0080*/ 	.word	0x00000200


	//----- nvinfo : EIATTR_CBANK_PARAM_SIZE
	.align		4
.L_204:
        /*0084*/ 	.byte	0x03, 0x19
        /*0086*/ 	.short	0x0030


	//----- nvinfo : EIATTR_PARAM_CBANK
	.align		4
        /*0088*/ 	.byte	0x04, 0x0a
        /*008a*/ 	.short	(.L_206 - .L_205)
	.align		4
.L_205:
        /*008c*/ 	.word	index@(.nv.constant0._Z18dshift_mgpu_matrixPdPmS0_mmd)
        /*0090*/ 	.short	0x0380
        /*0092*/ 	.short	0x0030


	//----- nvinfo : EIATTR_SW_WAR
	.align		4
.L_206:
        /*0094*/ 	.byte	0x04, 0x36
        /*0096*/ 	.short	(.L_208 - .L_207)
.L_207:
        /*0098*/ 	.word	0x00000008
.L_208:


//--------------------- .nv.info._Z18sshift_mgpu_matrixPfPmS0_mmf --------------------------
	.section	.nv.info._Z18sshift_mgpu_matrixPfPmS0_mmf,"",@"SHT_CUDA_INFO"
	.sectionflags	@""
	.align	4


	//----- nvinfo : EIATTR_CUDA_API_VERSION
	.align		4
        /*0000*/ 	.byte	0x04, 0x37
        /*0002*/ 	.short	(.L_210 - .L_209)
.L_209:
        /*0004*/ 	.word	0x00000082


	//----- nvinfo : EIATTR_KPARAM_INFO
	.align		4
.L_210:
        /*0008*/ 	.byte	0x04, 0x17
        /*000a*/ 	.short	(.L_212 - .L_211)
.L_211:
        /*000c*/ 	.word	0x00000000
        /*0010*/ 	.short	0x0005
        /*0012*/ 	.short	0x0028
        /*0014*/ 	.byte	0x00, 0xf0, 0x11, 0x00


	//----- nvinfo : EIATTR_KPARAM_INFO
	.align		4
.L_212:
        /*0018*/ 	.byte	0x04, 0x17
        /*001a*/ 	.short	(.L_214 - .L_213)
.L_213:
        /*001c*/ 	.word	0x00000000
        /*0020*/ 	.short	0x0004
        /*0022*/ 	.short	0x0020
        /*0024*/ 	.byte	0x00, 0xf0, 0x21, 0x00


	//----- nvinfo : EIATTR_KPARAM_INFO
	.align		4
.L_214:
        /*0028*/ 	.byte	0x04, 0x17
        /*002a*/ 	.short	(.L_216 - .L_215)
.L_215:
        /*002c*/ 	.word	0x00000000
        /*0030*/ 	.short	0x0003
        /*0032*/ 	.short	0x0018
        /*0034*/ 	.byte	0x00, 0xf0, 0x21, 0x00


	//----- nvinfo : EIATTR_KPARAM_INFO
	.align		4
.L_216:
        /*0038*/ 	.byte	0x04, 0x17
        /*003a*/ 	.short	(.L_218 - .L_217)
.L_217:
        /*003c*/ 	.word	0x00000000
        /*0040*/ 	.short	0x0002
        /*0042*/ 	.short	0x0010
        /*0044*/ 	.byte	0x00, 0xf5, 0x21, 0x00


	//----- nvinfo : EIATTR_KPARAM_INFO
	.align		4
.L_218:
        /*0048*/ 	.byte	0x04, 0x17
        /*004a*/ 	.short	(.L_220 - .L_219)
.L_219:
        /*004c*/ 	.word	0x00000000
        /*0050*/ 	.short	0x0001
        /*0052*/ 	.short	0x0008
        /*0054*/ 	.byte	0x00, 0xf5, 0x21, 0x00


	//----- nvinfo : EIATTR_KPARAM_INFO
	.align		4
.L_220:
        /*0058*/ 	.byte	0x04, 0x17
        /*005a*/ 	.short	(.L_222 - .L_221)
.L_221:
        /*005c*/ 	.word	0x00000000
        /*0060*/ 	.short	0x0000
        /*0062*/ 	.short	0x0000
        /*0064*/ 	.byte	0x00, 0xf5, 0x21, 0x00


	//----- nvinfo : EIATTR_SPARSE_MMA_MASK
	.align		4
.L_222:
        /*0068*/ 	.byte	0x03, 0x50
        /*006a*/ 	.short	0x0000


	//----- nvinfo : EIATTR_MAXREG_COUNT
	.align		4
        /*006c*/ 	.byte	0x03, 0x1b
        /*006e*/ 	.short	0x00ff


	//----- nvinfo : EIATTR_MERCURY_ISA_VERSION
	.align		4
        /*0070*/ 	.byte	0x03, 0x5f
        /*0072*/ 	.short	0x0101


	//----- nvinfo : EIATTR_VRC_CTA_INIT_COUNT
	.align		4
        /*0074*/ 	.byte	0x02, 0x4a
	.zero		1
	.zero		1


	//----- nvinfo : EIATTR_EXIT_INSTR_OFFSETS
	.align		4
        /*0078*/ 	.byte	0x04, 0x1c
        /*007a*/ 	.short	(.L_224 - .L_223)


	//   ....[0]....
.L_223:
        /*007c*/ 	.word	0x00000090


	//   ....[1]....
        /*0080*/ 	.word	0x00000200


	//----- nvinfo : EIATTR_CBANK_PARAM_SIZE
	.align		4
.L_224:
        /*0084*/ 	.byte	0x03, 0x19
        /*0086*/ 	.short	0x002c


	//----- nvinfo : EIATTR_PARAM_CBANK
	.align		4
        /*0088*/ 	.byte	0x04, 0x0a
        /*008a*/ 	.short	(.L_226 - .L_225)
	.align		4
.L_225:
        /*008c*/ 	.word	index@(.nv.constant0._Z18sshift_mgpu_matrixPfPmS0_mmf)
        /*0090*/ 	.short	0x0380
        /*0092*/ 	.short	0x002c


	//----- nvinfo : EIATTR_SW_WAR
	.align		4
.L_226:
        /*0094*/ 	.byte	0x04, 0x36
        /*0096*/ 	.short	(.L_228 - .L_227)
.L_227:
        /*0098*/ 	.word	0x00000008
.L_228:


//--------------------- .nv.info._Z13zshift_matrixP7double2id --------------------------
	.section	.nv.info._Z13zshift_matrixP7double2id,"",@"SHT_CUDA_INFO"
	.sectionflags	@""
	.align	4


	//----- nvinfo : EIATTR_CUDA_API_VERSION
	.align		4
        /*0000*/ 	.byte	0x04, 0x37
        /*0002*/ 	.short	(.L_230 - .L_229)
.L_229:
        /*0004*/ 	.word	0x00000082


	//----- nvinfo : EIATTR_KPARAM_INFO
	.align		4
.L_230:
        /*0008*/ 	.byte	0x04, 0x17
        /*000a*/ 	.short	(.L_232 - .L_231)
.L_231:
        /*000c*/ 	.word	0x00000000
        /*0010*/ 	.short	0x0002
        /*0012*/ 	.short	0x0010
        /*0014*/ 	.byte	0x00, 0xf0, 0x21, 0x00


	//----- nvinfo : EIATTR_KPARAM_INFO
	.align		4
.L_232:
        /*0018*/ 	.byte	0x04, 0x17
        /*001a*/ 	.short	(.L_234 - .L_233)
.L_233:
        /*001c*/ 	.word	0x00000000
        /*0020*/ 	.short	0x0001
        /*0022*/ 	.short	0x0008
        /*0024*/ 	.byte	0x00, 0xf0, 0x11, 0x00


	//----- nvinfo : EIATTR_KPARAM_INFO
	.align		4
.L_234:
        /*0028*/ 	.byte	0x04, 0x17
        /*002a*/ 	.short	(.L_236 - .L_235)
.L_235:
        /*002c*/ 	.word	0x00000000
        /*0030*/ 	.short	0x0000
        /*0032*/ 	.short	0x0000
        /*0034*/ 	.byte	0x00, 0xf5, 0x21, 0x00


	//----- nvinfo : EIATTR_SPARSE_MMA_MASK
	.align		4
.L_236:
        /*0038*/ 	.byte	0x03, 0x50
        /*003a*/ 	.short	0x0000


	//----- nvinfo : EIATTR_MAXREG_COUNT
	.align		4
        /*003c*/ 	.byte	0x03, 0x1b
        /*003e*/ 	.short	0x00ff


	//----- nvinfo : EIATTR_MERCURY_ISA_VERSION
	.align		4
        /*0040*/ 	.byte	0x03, 0x5f
        /*0042*/ 	.short	0x0101


	//----- nvinfo : EIATTR_VRC_CTA_INIT_COUNT
	.align		4
        /*0044*/ 	.byte	0x02, 0x4a
	.zero		1
	.zero		1


	//----- nvinfo : EIATTR_EXIT_INSTR_OFFSETS
	.align		4
        /*0048*/ 	.byte	0x04, 0x1c
        /*004a*/ 	.short	(.L_238 - .L_237)


	//   ....[0]....
.L_237:
        /*004c*/ 	.word	0x00000070


	//   ....[1]....
        /*0050*/ 	.word	0x00000100


	//----- nvinfo : EIATTR_CBANK_PARAM_SIZE
	.align		4
.L_238:
        /*0054*/ 	.byte	0x03, 0x19
        /*0056*/ 	.short	0x0018


	//----- nvinfo : EIATTR_PARAM_CBANK
	.align		4
        /*0058*/ 	.byte	0x04, 0x0a
        /*005a*/ 	.short	(.L_240 - .L_239)
	.align		4
.L_239:
        /*005c*/ 	.word	index@(.nv.constant0._Z13zshift_matrixP7double2id)
        /*0060*/ 	.short	0x0380
        /*0062*/ 	.short	0x0018


	//----- nvinfo : EIATTR_SW_WAR
	.align		4
.L_240:
        /*0064*/ 	.byte	0x04, 0x36
        /*0066*/ 	.short	(.L_242 - .L_241)
.L_241:
        /*0068*/ 	.word	0x00000008
.L_242:


//--------------------- .nv.info._Z13cshift_matrixP6float2if --------------------------
	.section	.nv.info._Z13cshift_matrixP6float2if,"",@"SHT_CUDA_INFO"
	.sectionflags	@""
	.align	4


	//----- nvinfo : EIATTR_CUDA_API_VERSION
	.align		4
        /*0000*/ 	.byte	0x04, 0x37
        /*0002*/ 	.short	(.L_244 - .L_243)
.L_243:
        /*0004*/ 	.word	0x00000082


	//----- nvinfo : EIATTR_KPARAM_INFO
	.align		4
.L_244:
        /*0008*/ 	.byte	0x04, 0x17
        /*000a*/ 	.short	(.L_246 - .L_245)
.L_245:
        /*000c*/ 	.word	0x00000000
        /*0010*/ 	.short	0x0002
        /*0012*/ 	.short	0x000c
        /*0014*/ 	.byte	0x00, 0xf0, 0x11, 0x00


	//----- nvinfo : EIATTR_KPARAM_INFO
	.align		4
.L_246:
        /*0018*/ 	.byte	0x04, 0x17
        /*001a*/ 	.short	(.L_248 - .L_247)
.L_247:
        /*001c*/ 	.word	0x00000000
        /*0020*/ 	.short	0x0001
        /*0022*/ 	.short	0x0008
        /*0024*/ 	.byte	0x00, 0xf0, 0x11, 0x00


	//----- nvinfo : EIATTR_KPARAM_INFO
	.align		4
.L_248:
        /*0028*/ 	.byte	0x04, 0x17
        /*002a*/ 	.short	(.L_250 - .L_249)
.L_249:
        /*002c*/ 	.word	0x00000000
        /*0030*/ 	.short	0x0000
        /*0032*/ 	.short	0x0000
        /*0034*/ 	.byte	0x00, 0xf5, 0x21, 0x00


	//----- nvinfo : EIATTR_SPARSE_MMA_MASK
	.align		4
.L_250:
        /*0038*/ 	.byte	0x03, 0x50
        /*003a*/ 	.short	0x0000


	//----- nvinfo : EIATTR_MAXREG_COUNT
	.align		4
        /*003c*/ 	.byte	0x03, 0x1b
        /*003e*/ 	.short	0x00ff


	//----- nvinfo : EIATTR_MERCURY_ISA_VERSION
	.align		4
        /*0040*/ 	.byte	0x03, 0x5f
        /*0042*/ 	.short	0x0101


	//----- nvinfo : EIATTR_VRC_CTA_INIT_COUNT
	.align		4
        /*0044*/ 	.byte	0x02, 0x4a
	.zero		1
	.zero		1


	//----- nvinfo : EIATTR_EXIT_INSTR_OFFSETS
	.align		4
        /*0048*/ 	.byte	0x04, 0x1c
        /*004a*/ 	.short	(.L_252 - .L_251)


	//   ....[0]....
.L_251:
        /*004c*/ 	.word	0x00000070


	//   ....[1]....
        /*0050*/ 	.word	0x00000100


	//----- nvinfo : EIATTR_CBANK_PARAM_SIZE
	.align		4
.L_252:
        /*0054*/ 	.byte	0x03, 0x19
        /*0056*/ 	.short	0x0010


	//----- nvinfo : EIATTR_PARAM_CBANK
	.align		4
        /*0058*/ 	.byte	0x04, 0x0a
        /*005a*/ 	.short	(.L_254 - .L_253)
	.align		4
.L_253:
        /*005c*/ 	.word	index@(.nv.constant0._Z13cshift_matrixP6float2if)
        /*0060*/ 	.short	0x0380
        /*0062*/ 	.short	0x0010


	//----- nvinfo : EIATTR_SW_WAR
	.align		4
.L_254:
        /*0064*/ 	.byte	0x04, 0x36
        /*0066*/ 	.short	(.L_256 - .L_255)
.L_255:
        /*0068*/ 	.word	0x00000008
.L_256:


//--------------------- .nv.info._Z13dshift_matrixPdid --------------------------
	.section	.nv.info._Z13dshift_matrixPdid,"",@"SHT_CUDA_INFO"
	.sectionflags	@""
	.align	4


	//----- nvinfo : EIATTR_CUDA_API_VERSION
	.align		4
        /*0000*/ 	.byte	0x04, 0x37
        /*0002*/ 	.short	(.L_258 - .L_257)
.L_257:
        /*0004*/ 	.word	0x00000082


	//----- nvinfo : EIATTR_KPARAM_INFO
	.align		4
.L_258:
        /*0008*/ 	.byte	0x04, 0x17
        /*000a*/ 	.short	(.L_260 - .L_259)
.L_259:
        /*000c*/ 	.word	0x00000000
        /*0010*/ 	.short	0x0002
        /*0012*/ 	.short	0x0010
        /*0014*/ 	.byte	0x00, 0xf0, 0x21, 0x00


	//----- nvinfo : EIATTR_KPARAM_INFO
	.align		4
.L_260:
        /*0018*/ 	.byte	0x04, 0x17
        /*001a*/ 	.short	(.L_262 - .L_261)
.L_261:
        /*001c*/ 	.word	0x00000000
        /*0020*/ 	.short	0x0001
        /*0022*/ 	.short	0x0008
        /*0024*/ 	.byte	0x00, 0xf0, 0x11, 0x00


	//----- nvinfo : EIATTR_KPARAM_INFO
	.align		4
.L_262:
        /*0028*/ 	.byte	0x04, 0x17
        /*002a*/ 	.short	(.L_264 - .L_263)
.L_263:
        /*002c*/ 	.word	0x00000000
        /*0030*/ 	.short	0x0000
        /*0032*/ 	.short	0x0000
        /*0034*/ 	.byte	0x00, 0xf5, 0x21, 0x00


	//----- nvinfo : EIATTR_SPARSE_MMA_MASK
	.align		4
.L_264:
        /*0038*/ 	.byte	0x03, 0x50
        /*003a*/ 	.short	0x0000


	//----- nvinfo : EIATTR_MAXREG_COUNT
	.align		4
        /*003c*/ 	.byte	0x03, 0x1b
        /*003e*/ 	.short	0x00ff


	//----- nvinfo : EIATTR_MERCURY_ISA_VERSION
	.align		4
        /*0040*/ 	.byte	0x03, 0x5f
        /*0042*/ 	.short	0x0101


	//----- nvinfo : EIATTR_VRC_CTA_INIT_COUNT
	.align		4
        /*0044*/ 	.byte	0x02, 0x4a
	.zero		1
	.zero		1


	//----- nvinfo : EIATTR_EXIT_INSTR_OFFSETS
	.align		4
        /*0048*/ 	.byte	0x04, 0x1c
        /*004a*/ 	.short	(.L_266 - .L_265)


	//   ....[0]....
.L_265:
        /*004c*/ 	.word	0x00000070


	//   ....[1]....
        /*0050*/ 	.word	0x00000100


	//----- nvinfo : EIATTR_CBANK_PARAM_SIZE
	.align		4
.L_266:
        /*0054*/ 	.byte	0x03, 0x19
        /*0056*/ 	.short	0x0018


	//----- nvinfo : EIATTR_PARAM_CBANK
	.align		4
        /*0058*/ 	.byte	0x04, 0x0a
        /*005a*/ 	.short	(.L_268 - .L_267)
	.align		4
.L_267:
        /*005c*/ 	.word	index@(.nv.constant0._Z13dshift_matrixPdid)
        /*0060*/ 	.short	0x0380
        /*0062*/ 	.short	0x0018


	//----- nvinfo : EIATTR_SW_WAR
	.align		4
.L_268:
        /*0064*/ 	.byte	0x04, 0x36
        /*0066*/ 	.short	(.L_270 - .L_269)
.L_269:
        /*0068*/ 	.word	0x00000008
.L_270:


//--------------------- .nv.info._Z13sshift_matrixPfif --------------------------
	.section	.nv.info._Z13sshift_matrixPfif,"",@"SHT_CUDA_INFO"
	.sectionflags	@""
	.align	4


	//----- nvinfo : EIATTR_CUDA_API_VERSION
	.align		4
        /*0000*/ 	.byte	0x04, 0x37
        /*0002*/ 	.short	(.L_272 - .L_271)
.L_271:
        /*0004*/ 	.word	0x00000082


	//----- nvinfo : EIATTR_KPARAM_INFO
	.align		4
.L_272:
        /*0008*/ 	.byte	0x04, 0x17
        /*000a*/ 	.short	(.L_274 - .L_273)
.L_273:
        /*000c*/ 	.word	0x00000000
        /*0010*/ 	.short	0x0002
        /*0012*/ 	.short	0x000c
        /*0014*/ 	.byte	0x00, 0xf0, 0x11, 0x00


	//----- nvinfo : EIATTR_KPARAM_INFO
	.align		4
.L_274:
        /*0018*/ 	.byte	0x04, 0x17
        /*001a*/ 	.short	(.L_276 - .L_275)
.L_275:
        /*001c*/ 	.word	0x00000000
        /*0020*/ 	.short	0x0001
        /*0022*/ 	.short	0x0008
        /*0024*/ 	.byte	0x00, 0xf0, 0x11, 0x00


	//----- nvinfo : EIATTR_KPARAM_INFO
	.align		4
.L_276:
        /*0028*/ 	.byte	0x04, 0x17
        /*002a*/ 	.short	(.L_278 - .L_277)
.L_277:
        /*002c*/ 	.word	0x00000000
        /*0030*/ 	.short	0x0000
        /*0032*/ 	.short	0x0000
        /*0034*/ 	.byte	0x00, 0xf5, 0x21, 0x00


	//----- nvinfo : EIATTR_SPARSE_MMA_MASK
	.align		4
.L_278:
        /*0038*/ 	.byte	0x03, 0x50
        /*003a*/ 	.short	0x0000


	//----- nvinfo : EIATTR_MAXREG_COUNT
	.align		4
        /*003c*/ 	.byte	0x03, 0x1b
        /*003e*/ 	.short	0x00ff


	//----- nvinfo : EIATTR_MERCURY_ISA_VERSION
	.align		4
        /*0040*/ 	.byte	0x03, 0x5f
        /*0042*/ 	.short	0x0101


	//----- nvinfo : EIATTR_VRC_CTA_INIT_COUNT
	.align		4
        /*0044*/ 	.byte	0x02, 0x4a
	.zero		1
	.zero		1


	//----- nvinfo : EIATTR_EXIT_INSTR_OFFSETS
	.align		4
        /*0048*/ 	.byte	0x04, 0x1c
        /*004a*/ 	.short	(.L_280 - .L_279)


	//   ....[0]....
.L_279:
        /*004c*/ 	.word	0x00000070


	//   ....[1]....
        /*0050*/ 	.word	0x00000100


	//----- nvinfo : EIATTR_CBANK_PARAM_SIZE
	.align		4
.L_280:
        /*0054*/ 	.byte	0x03, 0x19
        /*0056*/ 	.short	0x0010


	//----- nvinfo : EIATTR_PARAM_CBANK
	.align		4
        /*0058*/ 	.byte	0x04, 0x0a
        /*005a*/ 	.short	(.L_282 - .L_281)
	.align		4
.L_281:
        /*005c*/ 	.word	index@(.nv.constant0._Z13sshift_matrixPfif)
        /*0060*/ 	.short	0x0380
        /*0062*/ 	.short	0x0010


	//----- nvinfo : EIATTR_SW_WAR
	.align		4
.L_282:
        /*0064*/ 	.byte	0x04, 0x36
        /*0066*/ 	.short	(.L_284 - .L_283)
.L_283:
        /*0068*/ 	.word	0x00000008
.L_284:


//--------------------- .nv.info._Z15z_normal_kernelyP24curandStatePhilox4_32_10P7double2i --------------------------
	.section	.nv.info._Z15z_normal_kernelyP24curandStatePhilox4_32_10P7double2i,"",@"SHT_CUDA_INFO"
	.sectionflags	@""
	.align	4


	//----- nvinfo : EIATTR_CUDA_API_VERSION
	.align		4
        /*0000*/ 	.byte	0x04, 0x37
        /*0002*/ 	.short	(.L_286 - .L_285)
.L_285:
        /*0004*/ 	.word	0x00000082


	//----- nvinfo : EIATTR_KPARAM_INFO
	.align		4
.L_286:
        /*0008*/ 	.byte	0x04, 0x17
        /*000a*/ 	.short	(.L_288 - .L_287)
.L_287:
        /*000c*/ 	.word	0x00000000
        /*0010*/ 	.short	0x0003
        /*0012*/ 	.short	0x0018
        /*0014*/ 	.byte	0x00, 0xf0, 0x11, 0x00


	//----- nvinfo : EIATTR_KPARAM_INFO
	.align		4
.L_288:
        /*0018*/ 	.byte	0x04, 0x17
        /*001a*/ 	.short	(.L_290 - .L_289)
.L_289:
        /*001c*/ 	.word	0x00000000
        /*0020*/ 	.short	0x0002
        /*0022*/ 	.short	0x0010
        /*0024*/ 	.byte	0x00, 0xf5, 0x21, 0x00


	//----- nvinfo : EIATTR_KPARAM_INFO
	.align		4
.L_290:
        /*0028*/ 	.byte	0x04, 0x17
        /*002a*/ 	.short	(.L_292 - .L_291)
.L_291:
        /*002c*/ 	.word	0x00000000
        /*0030*/ 	.short	0x0001
        /*0032*/ 	.short	0x0008
        /*0034*/ 	.byte	0x00, 0xf5, 0x21, 0x00


	//----- nvinfo : EIATTR_KPARAM_INFO
	.align		4
.L_292:
        /*0038*/ 	.byte	0x04, 0x17
        /*003a*/ 	.short	(.L_294 - .L_293)
.L_293:
        /*003c*/ 	.word	0x00000000
        /*0040*/ 	.short	0x0000
        /*0042*/ 	.short	0x0000
        /*0044*/ 	.byte	0x00, 0xf0, 0x21, 0x00


	//----- nvinfo : EIATTR_SPARSE_MMA_MASK
	.align		4
.L_294:
        /*0048*/ 	.byte	0x03, 0x50
        /*004a*/ 	.short	0x0000


	//----- nvinfo : EIATTR_MAXREG_COUNT
	.align		4
        /*004c*/ 	.byte	0x03, 0x1b
        /*004e*/ 	.short	0x00ff


	//----- nvinfo : EIATTR_MERCURY_ISA_VERSION
	.align		4
        /*0050*/ 	.byte	0x03, 0x5f
        /*0052*/ 	.short	0x0101


	//----- nvinfo : EIATTR_UNUSED_LOAD_BYTE_OFFSET
	.align		4
        /*0054*/ 	.byte	0x04, 0x44
        /*0056*/ 	.short	(.L_296 - .L_295)


	//   ....[0]....
.L_295:
        /*0058*/ 	.word	0x00000710
        /*005c*/ 	.word	0x00000fff


	//----- nvinfo : EIATTR_VRC_CTA_INIT_COUNT
	.align		4
.L_296:
        /*0060*/ 	.byte	0x02, 0x4a
	.zero		1
	.zero		1


	//----- nvinfo : EIATTR_EXIT_INSTR_OFFSETS
	.align		4
        /*0064*/ 	.byte	0x04, 0x1c
        /*0066*/ 	.short	(.L_298 - .L_297)


	//   ....[0]....
.L_297:
        /*0068*/ 	.word	0x000004e0


	//   ....[1]....
        /*006c*/ 	.word	0x000019c0


	//----- nvinfo : EIATTR_CRS_STACK_SIZE
	.align		4
.L_298:
        /*0070*/ 	.byte	0x04, 0x1e
        /*0072*/ 	.short	(.L_300 - .L_299)
.L_299:
        /*0074*/ 	.word	0x00000000


	//----- nvinfo : EIATTR_CBANK_PARAM_SIZE
	.align		4
.L_300:
        /*0078*/ 	.byte	0x03, 0x19
        /*007a*/ 	.short	0x001c


	//----- nvinfo : EIATTR_PARAM_CBANK
	.align		4
        /*007c*/ 	.byte	0x04, 0x0a
        /*007e*/ 	.short	(.L_302 - .L_301)
	.align		4
.L_301:
        /*0080*/ 	.word	index@(.nv.constant0._Z15z_normal_kernelyP24curandStatePhilox4_32_10P7double2i)
        /*0084*/ 	.short	0x0380
        /*0086*/ 	.short	0x001c


	//----- nvinfo : EIATTR_SW_WAR
	.align		4
.L_302:
        /*0088*/ 	.byte	0x04, 0x36
        /*008a*/ 	.short	(.L_304 - .L_303)
.L_303:
        /*008c*/ 	.word	0x00000008
.L_304:


//--------------------- .nv.info._Z15c_normal_kernelyP24curandStatePhilox4_32_10P6float2i --------------------------
	.section	.nv.info._Z15c_normal_kernelyP24curandStatePhilox4_32_10P6float2i,"",@"SHT_CUDA_INFO"
	.sectionflags	@""
	.align	4


	//----- nvinfo : EIATTR_CUDA_API_VERSION
	.align		4
        /*0000*/ 	.byte	0x04, 0x37
        /*0002*/ 	.short	(.L_306 - .L_305)
.L_305:
        /*0004*/ 	.word	0x00000082


	//----- nvinfo : EIATTR_KPARAM_INFO
	.align		4
.L_306:
        /*0008*/ 	.byte	0x04, 0x17
        /*000a*/ 	.short	(.L_308 - .L_307)
.L_307:
        /*000c*/ 	.word	0x00000000
        /*0010*/ 	.short	0x0003
        /*0012*/ 	.short	0x0018
        /*0014*/ 	.byte	0x00, 0xf0, 0x11, 0x00


	//----- nvinfo : EIATTR_KPARAM_INFO
	.align		4
.L_308:
        /*0018*/ 	.byte	0x04, 0x17
        /*001a*/ 	.short	(.L_310 - .L_309)
.L_309:
        /*001c*/ 	.word	0x00000000
        /*0020*/ 	.short	0x0002
        /*0022*/ 	.short	0x0010
        /*0024*/ 	.byte	0x00, 0xf5, 0x21, 0x00


	//----- nvinfo : EIATTR_KPARAM_INFO
	.align		4
.L_310:
        /*0028*/ 	.byte	0x04, 0x17
        /*002a*/ 	.short	(.L_312 - .L_311)
.L_311:
        /*002c*/ 	.word	0x00000000
        /*0030*/ 	.short	0x0001
        /*0032*/ 	.short	0x0008
        /*0034*/ 	.byte	0x00, 0xf5, 0x21, 0x00


	//----- nvinfo : EIATTR_KPARAM_INFO
	.align		4
.L_312:
        /*0038*/ 	.byte	0x04, 0x17
        /*003a*/ 	.short	(.L_314 - .L_313)
.L_313:
        /*003c*/ 	.word	0x00000000
        /*0040*/ 	.short	0x0000
        /*0042*/ 	.short	0x0000
        /*0044*/ 	.byte	0x00, 0xf0, 0x21, 0x00


	//----- nvinfo : EIATTR_SPARSE_MMA_MASK
	.align		4
.L_314:
        /*0048*/ 	.byte	0x03, 0x50
        /*004a*/ 	.short	0x0000


	//----- nvinfo : EIATTR_MAXREG_COUNT
	.align		4
        /*004c*/ 	.byte	0x03, 0x1b
        /*004e*/ 	.short	0x00ff


	//----- nvinfo : EIATTR_MERCURY_ISA_VERSION
	.align		4
        /*0050*/ 	.byte	0x03, 0x5f
        /*0052*/ 	.short	0x0101


	//----- nvinfo : EIATTR_VRC_CTA_INIT_COUNT
	.align		4
        /*0054*/ 	.byte	0x02, 0x4a
	.zero		1
	.zero		1


	//----- nvinfo : EIATTR_EXIT_INSTR_OFFSETS
	.align		4
        /*0058*/ 	.byte	0x04, 0x1c
        /*005a*/ 	.short	(.L_316 - .L_315)


	//   ....[0]....
.L_315:
        /*005c*/ 	.word	0x000004e0


	//   ....[1]....
        /*0060*/ 	.word	0x00001790


	//----- nvinfo : EIATTR_INDIRECT_BRANCH_TARGETS
	.align		4
.L_316:
        /*0064*/ 	.byte	0x04, 0x34
        /*0066*/ 	.short	(.L_318 - .L_317)


	//   ....[0]....
.L_317:
        /*0068*/ 	.word	.L_x_273@srel
        /*006c*/ 	.short	0x0
        /*006e*/ 	.short	0x0
        /*0070*/ 	.word	0x3
        /*0074*/ 	.word	.L_x_274@srel
        /*0078*/ 	.word	.L_x_275@srel
        /*007c*/ 	.word	.L_x_276@srel


	//   ....[1]....
        /*0080*/ 	.word	.L_x_277@srel
        /*0084*/ 	.short	0x0
        /*0086*/ 	.short	0x0
        /*0088*/ 	.word	0x3
        /*008c*/ 	.word	.L_x_278@srel
        /*0090*/ 	.word	.L_x_279@srel
        /*0094*/ 	.word	.L_x_280@srel


	//----- nvinfo : EIATTR_CRS_STACK_SIZE
	.align		4
.L_318:
        /*0098*/ 	.byte	0x04, 0x1e
        /*009a*/ 	.short	(.L_320 - .L_319)
.L_319:
        /*009c*/ 	.word	0x00000000


	//----- nvinfo : EIATTR_CBANK_PARAM_SIZE
	.align		4
.L_320:
        /*00a0*/ 	.byte	0x03, 0x19
        /*00a2*/ 	.short	0x001c


	//----- nvinfo : EIATTR_PARAM_CBANK
	.align		4
        /*00a4*/ 	.byte	0x04, 0x0a
        /*00a6*/ 	.short	(.L_322 - .L_321)
	.align		4
.L_321:
        /*00a8*/ 	.word	index@(.nv.constant0._Z15c_normal_kernelyP24curandStatePhilox4_32_10P6float2i)
        /*00ac*/ 	.short	0x0380
        /*00ae*/ 	.short	0x001c


	//----- nvinfo : EIATTR_SW_WAR
	.align		4
.L_322:
        /*00b0*/ 	.byte	0x04, 0x36
        /*00b2*/ 	.short	(.L_324 - .L_323)
.L_323:
        /*00b4*/ 	.word	0x00000008
.L_324:


//--------------------- .nv.info._Z15d_normal_kernelyP24curandStatePhilox4_32_10Pdi --------------------------
	.section	.nv.info._Z15d_normal_kernelyP24curandStatePhilox4_32_10Pdi,"",@"SHT_CUDA_INFO"
	.sectionflags	@""
	.align	4


	//----- nvinfo : EIATTR_CUDA_API_VERSION
	.align		4
        /*0000*/ 	.byte	0x04, 0x37
        /*0002*/ 	.short	(.L_326 - .L_325)
.L_325:
        /*0004*/ 	.word	0x00000082


	//----- nvinfo : EIATTR_KPARAM_INFO
	.align		4
.L_326:
        /*0008*/ 	.byte	0x04, 0x17
        /*000a*/ 	.short	(.L_328 - .L_327)
.L_327:
        /*000c*/ 	.word	0x00000000
        /*0010*/ 	.short	0x0003
        /*0012*/ 	.short	0x0018
        /*0014*/ 	.byte	0x00, 0xf0, 0x11, 0x00


	//----- nvinfo : EIATTR_KPARAM_INFO
	.align		4
.L_328:
        /*0018*/ 	.byte	0x04, 0x17
        /*001a*/ 	.short	(.L_330 - .L_329)
.L_329:
        /*001c*/ 	.word	0x00000000
        /*0020*/ 	.short	0x0002
        /*0022*/ 	.short	0x0010
        /*0024*/ 	.byte	0x00, 0xf5, 0x21, 0x00


	//----- nvinfo : EIATTR_KPARAM_INFO
	.align		4
.L_330:
        /*0028*/ 	.byte	0x04, 0x17
        /*002a*/ 	.short	(.L_332 - .L_331)
.L_331:
        /*002c*/ 	.word	0x00000000
        /*0030*/ 	.short	0x0001
        /*0032*/ 	.short	0x0008
        /*0034*/ 	.byte	0x00, 0xf5, 0x21, 0x00


	//----- nvinfo : EIATTR_KPARAM_INFO
	.align		4
.L_332:
        /*0038*/ 	.byte	0x04, 0x17
        /*003a*/ 	.short	(.L_334 - .L_333)
.L_333:
        /*003c*/ 	.word	0x00000000
        /*0040*/ 	.short	0x0000
        /*0042*/ 	.short	0x0000
        /*0044*/ 	.byte	0x00, 0xf0, 0x21, 0x00


	//----- nvinfo : EIATTR_SPARSE_MMA_MASK
	.align		4
.L_334:
        /*0048*/ 	.byte	0x03, 0x50
        /*004a*/ 	.short	0x0000


	//----- nvinfo : EIATTR_MAXREG_COUNT
	.align		4
        /*004c*/ 	.byte	0x03, 0x1b
        /*004e*/ 	.short	0x00ff


	//----- nvinfo : EIATTR_MERCURY_ISA_VERSION
	.align		4
        /*0050*/ 	.byte	0x03, 0x5f
        /*0052*/ 	.short	0x0101


	//----- nvinfo : EIATTR_UNUSED_LOAD_BYTE_OFFSET
	.align		4
        /*0054*/ 	.byte	0x04, 0x44
        /*0056*/ 	.short	(.L_336 - .L_335)


	//   ....[0]....
.L_335:
        /*0058*/ 	.word	0x00000710
        /*005c*/ 	.word	0x00000fff


	//----- nvinfo : EIATTR_VRC_CTA_INIT_COUNT
	.align		4
.L_336:
        /*0060*/ 	.byte	0x02, 0x4a
	.zero		1
	.zero		1


	//----- nvinfo : EIATTR_EXIT_INSTR_OFFSETS
	.align		4
        /*0064*/ 	.byte	0x04, 0x1c
        /*0066*/ 	.short	(.L_338 - .L_337)


	//   ....[0]....
.L_337:
        /*0068*/ 	.word	0x000004e0


	//   ....[1]....
        /*006c*/ 	.word	0x000019a0


	//----- nvinfo : EIATTR_CRS_STACK_SIZE
	.align		4
.L_338:
        /*0070*/ 	.byte	0x04, 0x1e
        /*0072*/ 	.short	(.L_340 - .L_339)
.L_339:
        /*0074*/ 	.word	0x00000000


	//----- nvinfo : EIATTR_CBANK_PARAM_SIZE
	.align		4
.L_340:
        /*0078*/ 	.byte	0x03, 0x19
        /*007a*/ 	.short	0x001c


	//----- nvinfo : EIATTR_PARAM_CBANK
	.align		4
        /*007c*/ 	.byte	0x04, 0x0a
        /*007e*/ 	.short	(.L_342 - .L_341)
	.align		4
.L_341:
        /*0080*/ 	.word	index@(.nv.constant0._Z15d_normal_kernelyP24curandStatePhilox4_32_10Pdi)
        /*0084*/ 	.short	0x0380
        /*0086*/ 	.short	0x001c


	//----- nvinfo : EIATTR_SW_WAR
	.align		4
.L_342:
        /*0088*/ 	.byte	0x04, 0x36
        /*008a*/ 	.short	(.L_344 - .L_343)
.L_343:
        /*008c*/ 	.word	0x00000008
.L_344:


//--------------------- .nv.info._Z15s_normal_kernelyP24curandStatePhilox4_32_10Pfi --------------------------
	.section	.nv.info._Z15s_normal_kernelyP24curandStatePhilox4_32_10Pfi,"",@"SHT_CUDA_INFO"
	.sectionflags	@""
	.align	4


	//----- nvinfo : EIATTR_CUDA_API_VERSION
	.align		4
        /*0000*/ 	.byte	0x04, 0x37
        /*0002*/ 	.short	(.L_346 - .L_345)
.L_345:
        /*0004*/ 	.word	0x00000082


	//----- nvinfo : EIATTR_KPARAM_INFO
	.align		4
.L_346:
        /*0008*/ 	.byte	0x04, 0x17
        /*000a*/ 	.short	(.L_348 - .L_347)
.L_347:
        /*000c*/ 	.word	0x00000000
        /*0010*/ 	.short	0x0003
        /*0012*/ 	.short	0x0018
        /*0014*/ 	.byte	0x00, 0xf0, 0x11, 0x00


	//----- nvinfo : EIATTR_KPARAM_INFO
	.align		4
.L_348:
        /*0018*/ 	.byte	0x04, 0x17
        /*001a*/ 	.short	(.L_350 - .L_349)
.L_349:
        /*001c*/ 	.word	0x00000000
        /*0020*/ 	.short	0x0002
        /*0022*/ 	.short	0x0010
        /*0024*/ 	.byte	0x00, 0xf5, 0x21, 0x00


	//----- nvinfo : EIATTR_KPARAM_INFO
	.align		4
.L_350:
        /*0028*/ 	.byte	0x04, 0x17
        /*002a*/ 	.short	(.L_352 - .L_351)
.L_351:
        /*002c*/ 	.word	0x00000000
        /*0030*/ 	.short	0x0001
        /*0032*/ 	.short	0x0008
        /*0034*/ 	.byte	0x00, 0xf5, 0x21, 0x00


	//----- nvinfo : EIATTR_KPARAM_INFO
	.align		4
.L_352:
        /*0038*/ 	.byte	0x04, 0x17
        /*003a*/ 	.short	(.L_354 - .L_353)
.L_353:
        /*003c*/ 	.word	0x00000000
        /*0040*/ 	.short	0x0000
        /*0042*/ 	.short	0x0000
        /*0044*/ 	.byte	0x00, 0xf0, 0x21, 0x00


	//----- nvinfo : EIATTR_SPARSE_MMA_MASK
	.align		4
.L_354:
        /*0048*/ 	.byte	0x03, 0x50
        /*004a*/ 	.short	0x0000


	//----- nvinfo : EIATTR_MAXREG_COUNT
	.align		4
        /*004c*/ 	.byte	0x03, 0x1b
        /*004e*/ 	.short	0x00ff


	//----- nvinfo : EIATTR_MERCURY_ISA_VERSION
	.align		4
        /*0050*/ 	.byte	0x03, 0x5f
        /*0052*/ 	.short	0x0101


	//----- nvinfo : EIATTR_VRC_CTA_INIT_COUNT
	.align		4
        /*0054*/ 	.byte	0x02, 0x4a
	.zero		1
	.zero		1


	//----- nvinfo : EIATTR_EXIT_INSTR_OFFSETS
	.align		4
        /*0058*/ 	.byte	0x04, 0x1c
        /*005a*/ 	.short	(.L_356 - .L_355)


	//   ....[0]....
.L_355:
        /*005c*/ 	.word	0x000004e0


	//   ....[1]....
        /*0060*/ 	.word	0x00001780


	//----- nvinfo : EIATTR_INDIRECT_BRANCH_TARGETS
	.align		4
.L_356:
        /*0064*/ 	.byte	0x04, 0x34
        /*0066*/ 	.short	(.L_358 - .L_357)


	//   ....[0]....
.L_357:
        /*0068*/ 	.word	.L_x_281@srel
        /*006c*/ 	.short	0x0
        /*006e*/ 	.short	0x0
        /*0070*/ 	.word	0x3
        /*0074*/ 	.word	.L_x_282@srel
        /*0078*/ 	.word	.L_x_283@srel
        /*007c*/ 	.word	.L_x_284@srel


	//   ....[1]....
        /*0080*/ 	.word	.L_x_285@srel
        /*0084*/ 	.short	0x0
        /*0086*/ 	.short	0x0
        /*0088*/ 	.word	0x3
        /*008c*/ 	.word	.L_x_286@srel
        /*0090*/ 	.word	.L_x_287@srel
        /*0094*/ 	.word	.L_x_288@srel


	//----- nvinfo : EIATTR_CRS_STACK_SIZE
	.align		4
.L_358:
        /*0098*/ 	.byte	0x04, 0x1e
        /*009a*/ 	.short	(.L_360 - .L_359)
.L_359:
        /*009c*/ 	.word	0x00000000


	//----- nvinfo : EIATTR_CBANK_PARAM_SIZE
	.align		4
.L_360:
        /*00a0*/ 	.byte	0x03, 0x19
        /*00a2*/ 	.short	0x001c


	//----- nvinfo : EIATTR_PARAM_CBANK
	.align		4
        /*00a4*/ 	.byte	0x04, 0x0a
        /*00a6*/ 	.short	(.L_362 - .L_361)
	.align		4
.L_361:
        /*00a8*/ 	.word	index@(.nv.constant0._Z15s_normal_kernelyP24curandStatePhilox4_32_10Pfi)
        /*00ac*/ 	.short	0x0380
        /*00ae*/ 	.short	0x001c


	//----- nvinfo : EIATTR_SW_WAR
	.align		4
.L_362:
        /*00b0*/ 	.byte	0x04, 0x36
        /*00b2*/ 	.short	(.L_364 - .L_363)
.L_363:
        /*00b4*/ 	.word	0x00000008
.L_364:


//--------------------- .nv.info._Z18clacpy_full_kerneliiPK6float2iPS_i --------------------------
	.section	.nv.info._Z18clacpy_full_kerneliiPK6float2iPS_i,"",@"SHT_CUDA_INFO"
	.sectionflags	@""
	.align	4


	//----- nvinfo : EIATTR_CUDA_API_VERSION
	.align		4
        /*0000*/ 	.byte	0x04, 0x37
        /*0002*/ 	.short	(.L_366 - .L_365)
.L_365:
        /*0004*/ 	.word	0x00000082


	//----- nvinfo : EIATTR_KPARAM_INFO
	.align		4
.L_366:
        /*0008*/ 	.byte	0x04, 0x17
        /*000a*/ 	.short	(.L_368 - .L_367)
.L_367:
        /*000c*/ 	.word	0x00000000
        /*0010*/ 	.short	0x0005
        /*0012*/ 	.short	0x0020
        /*0014*/ 	.byte	0x00, 0xf0, 0x11, 0x00


	//----- nvinfo : EIATTR_KPARAM_INFO
	.align		4
.L_368:
        /*0018*/ 	.byte	0x04, 0x17
        /*001a*/ 	.short	(.L_370 - .L_369)
.L_369:
        /*001c*/ 	.word	0x00000000
        /*0020*/ 	.short	0x0004
        /*0022*/ 	.short	0x0018
        /*0024*/ 	.byte	0x00, 0xf5, 0x21, 0x00


	//----- nvinfo : EIATTR_KPARAM_INFO
	.align		4
.L_370:
        /*0028*/ 	.byte	0x04, 0x17
        /*002a*/ 	.short	(.L_372 - .L_371)
.L_371:
        /*002c*/ 	.word	0x00000000
        /*0030*/ 	.short	0x0003
        /*0032*/ 	.short	0x0010
        /*0034*/ 	.byte	0x00, 0xf0, 0x11, 0x00


	//----- nvinfo : EIATTR_KPARAM_INFO
	.align		4
.L_372:
        /*0038*/ 	.byte	0x04, 0x17
        /*003a*/ 	.short	(.L_374 - .L_373)
.L_373:
        /*003c*/ 	.word	0x00000000
        /*0040*/ 	.short	0x0002
        /*0042*/ 	.short	0x0008
        /*0044*/ 	.byte	0x00, 0xf5, 0x21, 0x00


	//----- nvinfo : EIATTR_KPARAM_INFO
	.align		4
.L_374:
        /*0048*/ 	.byte	0x04, 0x17
        /*004a*/ 	.short	(.L_376 - .L_375)
.L_375:
        /*004c*/ 	.word	0x00000000
        /*0050*/ 	.short	0x0001
        /*0052*/ 	.short	0x0004
        /*0054*/ 	.byte	0x00, 0xf0, 0x11, 0x00


	//----- nvinfo : EIATTR_KPARAM_INFO
	.align		4
.L_376:
        /*0058*/ 	.byte	0x04, 0x17
        /*005a*/ 	.short	(.L_378 - .L_377)
.L_377:
        /*005c*/ 	.word	0x00000000
        /*0060*/ 	.short	0x0000
        /*0062*/ 	.short	0x0000
        /*0064*/ 	.byte	0x00, 0xf0, 0x11, 0x00


	//----- nvinfo : EIATTR_SPARSE_MMA_MASK
	.align		4
.L_378:
        /*0068*/ 	.byte	0x03, 0x50
        /*006a*/ 	.short	0x0000


	//----- nvinfo : EIATTR_MAXREG_COUNT
	.align		4
        /*006c*/ 	.byte	0x03, 0x1b
        /*006e*/ 	.short	0x00ff


	//----- nvinfo : EIATTR_MERCURY_ISA_VERSION
	.align		4
        /*0070*/ 	.byte	0x03, 0x5f
        /*0072*/ 	.short	0x0101


	//----- nvinfo : EIATTR_VRC_CTA_INIT_COUNT
	.align		4
        /*0074*/ 	.byte	0x02, 0x4a
	.zero		1
	.zero		1


	//----- nvinfo : EIATTR_EXIT_INSTR_OFFSETS
	.align		4
        /*0078*/ 	.byte	0x04, 0x1c
        /*007a*/ 	.short	(.L_380 - .L_379)


	//   ....[0]....
.L_379:
        /*007c*/ 	.word	0x00000060


	//   ....[1]....
        /*0080*/ 	.word	0x00000170


	//   ....[2]....
        /*0084*/ 	.word	0x00000b60


	//   ....[3]....
        /*0088*/ 	.word	0x00000c30


	//   ....[4]....
        /*008c*/ 	.word	0x00001d30


	//----- nvinfo : EIATTR_CBANK_PARAM_SIZE
	.align		4
.L_380:
        /*0090*/ 	.byte	0x03, 0x19
        /*0092*/ 	.short	0x0024


	//----- nvinfo : EIATTR_PARAM_CBANK
	.align		4
        /*0094*/ 	.byte	0x04, 0x0a
        /*0096*/ 	.short	(.L_382 - .L_381)
	.align		4
.L_381:
        /*0098*/ 	.word	index@(.nv.constant0._Z18clacpy_full_kerneliiPK6float2iPS_i)
        /*009c*/ 	.short	0x0380
        /*009e*/ 	.short	0x0024


	//----- nvinfo : EIATTR_SW_WAR
	.align		4
.L_382:
        /*00a0*/ 	.byte	0x04, 0x36
        /*00a2*/ 	.short	(.L_384 - .L_383)
.L_383:
        /*00a4*/ 	.word	0x00000008
.L_384:


//--------------------- .nv.info._Z18zlacpy_full_kerneliiPK7double2iPS_i --------------------------
	.section	.nv.info._Z18zlacpy_full_kerneliiPK7double2iPS_i,"",@"SHT_CUDA_INFO"
	.sectionflags	@""
	.align	4


	//----- nvinfo : EIATTR_CUDA_API_VERSION
	.align		4
        /*0000*/ 	.byte	0x04, 0x37
        /*0002*/ 	.short	(.L_386 - .L_385)
.L_385:
        /*0004*/ 	.word	0x00000082


	//----- nvinfo : EIATTR_KPARAM_INFO
	.align		4
.L_386:
        /*0008*/ 	.byte	0x04, 0x17
        /*000a*/ 	.short	(.L_388 - .L_387)
.L_387:
        /*000c*/ 	.word	0x00000000
        /*0010*/ 	.short	0x0005
        /*0012*/ 	.short	0x0020
        /*0014*/ 	.byte	0x00, 0xf0, 0x11, 0x00


	//----- nvinfo : EIATTR_KPARAM_INFO
	.align		4
.L_388:
        /*0018*/ 	.byte	0x04, 0x17
        /*001a*/ 	.short	(.L_390 - .L_389)
.L_389:
        /*001c*/ 	.word	0x00000000
        /*0020*/ 	.short	0x0004
        /*0022*/ 	.short	0x0018
        /*0024*/ 	.byte	0x00, 0xf5, 0x21, 0x00


	//----- nvinfo : EIATTR_KPARAM_INFO
	.align		4
.L_390:
        /*0028*/ 	.byte	0x04, 0x17
        /*002a*/ 	.short	(.L_392 - .L_391)
.L_391:
        /*002c*/ 	.word	0x00000000
        /*0030*/ 	.short	0x0003
        /*0032*/ 	.short	0x0010
        /*0034*/ 	.byte	0x00, 0xf0, 0x11, 0x00


	//----- nvinfo : EIATTR_KPARAM_INFO
	.align		4
.L_392:
        /*0038*/ 	.byte	0x04, 0x17
        /*003a*/ 	.short	(.L_394 - .L_393)
.L_393:
        /*003c*/ 	.word	0x00000000
        /*0040*/ 	.short	0x0002
        /*0042*/ 	.short	0x0008
        /*0044*/ 	.byte	0x00, 0xf5, 0x21, 0x00


	//----- nvinfo : EIATTR_KPARAM_INFO
	.align		4
.L_394:
        /*0048*/ 	.byte	0x04, 0x17
        /*004a*/ 	.short	(.L_396 - .L_395)
.L_395:
        /*004c*/ 	.word	0x00000000
        /*0050*/ 	.short	0x0001
        /*0052*/ 	.short	0x0004
        /*0054*/ 	.byte	0x00, 0xf0, 0x11, 0x00


	//----- nvinfo : EIATTR_KPARAM_INFO
	.align		4
.L_396:
        /*0058*/ 	.byte	0x04, 0x17
        /*005a*/ 	.short	(.L_398 - .L_397)
.L_397:
        /*005c*/ 	.word	0x00000000
        /*0060*/ 	.short	0x0000
        /*0062*/ 	.short	0x0000
        /*0064*/ 	.byte	0x00, 0xf0, 0x11, 0x00


	//----- nvinfo : EIATTR_SPARSE_MMA_MASK
	.align		4
.L_398:
        /*0068*/ 	.byte	0x03, 0x50
        /*006a*/ 	.short	0x0000


	//----- nvinfo : EIATTR_MAXREG_COUNT
	.align		4
        /*006c*/ 	.byte	0x03, 0x1b
        /*006e*/ 	.short	0x00ff


	//----- nvinfo : EIATTR_MERCURY_ISA_VERSION
	.align		4
        /*0070*/ 	.byte	0x03, 0x5f
        /*0072*/ 	.short	0x0101


	//----- nvinfo : EIATTR_VRC_CTA_INIT_COUNT
	.align		4
        /*0074*/ 	.byte	0x02, 0x4a
	.zero		1
	.zero		1


	//----- nvinfo : EIATTR_EXIT_INSTR_OFFSETS
	.align		4
        /*0078*/ 	.byte	0x04, 0x1c
        /*007a*/ 	.short	(.L_400 - .L_399)


	//   ....[0]....
.L_399:
        /*007c*/ 	.word	0x00000060


	//   ....[1]....
        /*0080*/ 	.word	0x00000170


	//   ....[2]....
        /*0084*/ 	.word	0x00000b70


	//   ....[3]....
        /*0088*/ 	.word	0x00000c40


	//   ....[4]....
        /*008c*/ 	.word	0x00001d40


	//----- nvinfo : EIATTR_CBANK_PARAM_SIZE
	.align		4
.L_400:
        /*0090*/ 	.byte	0x03, 0x19
        /*0092*/ 	.short	0x0024


	//----- nvinfo : EIATTR_PARAM_CBANK
	.align		4
        /*0094*/ 	.byte	0x04, 0x0a
        /*0096*/ 	.short	(.L_402 - .L_401)
	.align		4
.L_401:
        /*0098*/ 	.word	index@(.nv.constant0._Z18zlacpy_full_kerneliiPK7double2iPS_i)
        /*009c*/ 	.short	0x0380
        /*009e*/ 	.short	0x0024


	//----- nvinfo : EIATTR_SW_WAR
	.align		4
.L_402:
        /*00a0*/ 	.byte	0x04, 0x36
        /*00a2*/ 	.short	(.L_404 - .L_403)
.L_403:
        /*00a4*/ 	.word	0x00000008
.L_404:


//--------------------- .nv.info._Z18slacpy_full_kerneliiPKfiPfi --------------------------
	.section	.nv.info._Z18slacpy_full_kerneliiPKfiPfi,"",@"SHT_CUDA_INFO"
	.sectionflags	@""
	.align	4


	//----- nvinfo : EIATTR_CUDA_API_VERSION
	.align		4
        /*0000*/ 	.byte	0x04, 0x37
        /*0002*/ 	.short	(.L_406 - .L_405)
.L_405:
        /*0004*/ 	.word	0x00000082


	//----- nvinfo : EIATTR_KPARAM_INFO
	.align		4
.L_406:
        /*0008*/ 	.byte	0x04, 0x17
        /*000a*/ 	.short	(.L_408 - .L_407)
.L_407:
        /*000c*/ 	.word	0x00000000
        /*0010*/ 	.short	0x0005
        /*0012*/ 	.short	0x0020
        /*0014*/ 	.byte	0x00, 0xf0, 0x11, 0x00


	//----- nvinfo : EIATTR_KPARAM_INFO
	.align		4
.L_408:
        /*0018*/ 	.byte	0x04, 0x17
        /*001a*/ 	.short	(.L_410 - .L_409)
.L_409:
        /*001c*/ 	.word	0x00000000
        /*0020*/ 	.short	0x0004
        /*0022*/ 	.short	0x0018
        /*0024*/ 	.byte	0x00, 0xf5, 0x21, 0x00


	//----- nvinfo : EIATTR_KPARAM_INFO
	.align		4
.L_410:
        /*0028*/ 	.byte	0x04, 0x17
        /*002a*/ 	.short	(.L_412 - .L_411)
.L_411:
        /*002c*/ 	.word	0x00000000
        /*0030*/ 	.short	0x0003
        /*0032*/ 	.short	0x0010
        /*0034*/ 	.byte	0x00, 0xf0, 0x11, 0x00


	//----- nvinfo : EIATTR_KPARAM_INFO
	.align		4
.L_412:
        /*0038*/ 	.byte	0x04, 0x17
        /*003a*/ 	.short	(.L_414 - .L_413)
.L_413:
        /*003c*/ 	.word	0x00000000
        /*0040*/ 	.short	0x0002
        /*0042*/ 	.short	0x0008
        /*0044*/ 	.byte	0x00, 0xf5, 0x21, 0x00


	//----- nvinfo : EIATTR_KPARAM_INFO
	.align		4
.L_414:
        /*0048*/ 	.byte	0x04, 0x17
        /*004a*/ 	.short	(.L_416 - .L_415)
.L_415:
        /*004c*/ 	.word	0x00000000
        /*0050*/ 	.short	0x0001
        /*0052*/ 	.short	0x0004
        /*0054*/ 	.byte	0x00, 0xf0, 0x11, 0x00


	//----- nvinfo : EIATTR_KPARAM_INFO
	.align		4
.L_416:
        /*0058*/ 	.byte	0x04, 0x17
        /*005a*/ 	.short	(.L_418 - .L_417)
.L_417:
        /*005c*/ 	.word	0x00000000
        /*0060*/ 	.short	0x0000
        /*0062*/ 	.short	0x0000
        /*0064*/ 	.byte	0x00, 0xf0, 0x11, 0x00


	//----- nvinfo : EIATTR_SPARSE_MMA_MASK
	.align		4
.L_418:
        /*0068*/ 	.byte	0x03, 0x50
        /*006a*/ 	.short	0x0000


	//----- nvinfo : EIATTR_MAXREG_COUNT
	.align		4
        /*006c*/ 	.byte	0x03, 0x1b
        /*006e*/ 	.short	0x00ff


	//----- nvinfo : EIATTR_MERCURY_ISA_VERSION
	.align		4
        /*0070*/ 	.byte	0x03, 0x5f
        /*0072*/ 	.short	0x0101


	//----- nvinfo : EIATTR_VRC_CTA_INIT_COUNT
	.align		4
        /*0074*/ 	.byte	0x02, 0x4a
	.zero		1
	.zero		1


	//----- nvinfo : EIATTR_EXIT_INSTR_OFFSETS
	.align		4
        /*0078*/ 	.byte	0x04, 0x1c
        /*007a*/ 	.short	(.L_420 - .L_419)


	//   ....[0]....
.L_419:
        /*007c*/ 	.word	0x00000060


	//   ....[1]....
        /*0080*/ 	.word	0x00000170


	//   ....[2]....
        /*0084*/ 	.word	0x00000b60


	//   ....[3]....
        /*0088*/ 	.word	0x00000c30


	//   ....[4]....
        /*008c*/ 	.word	0x00001c20


	//----- nvinfo : EIATTR_CBANK_PARAM_SIZE
	.align		4
.L_420:
        /*0090*/ 	.byte	0x03, 0x19
        /*0092*/ 	.short	0x0024


	//----- nvinfo : EIATTR_PARAM_CBANK
	.align		4
        /*0094*/ 	.byte	0x04, 0x0a
        /*0096*/ 	.short	(.L_422 - .L_421)
	.align		4
.L_421:
        /*0098*/ 	.word	index@(.nv.constant0._Z18slacpy_full_kerneliiPKfiPfi)
        /*009c*/ 	.short	0x0380
        /*009e*/ 	.short	0x0024


	//----- nvinfo : EIATTR_SW_WAR
	.align		4
.L_422:
        /*00a0*/ 	.byte	0x04, 0x36
        /*00a2*/ 	.short	(.L_424 - .L_423)
.L_423:
        /*00a4*/ 	.word	0x00000008
.L_424:


//--------------------- .nv.info._Z18dlacpy_full_kerneliiPKdiPdi --------------------------
	.section	.nv.info._Z18dlacpy_full_kerneliiPKdiPdi,"",@"SHT_CUDA_INFO"
	.sectionflags	@""
	.align	4


	//----- nvinfo : EIATTR_CUDA_API_VERSION
	.align		4
        /*0000*/ 	.byte	0x04, 0x37
        /*0002*/ 	.short	(.L_426 - .L_425)
.L_425:
        /*0004*/ 	.word	0x00000082


	//----- nvinfo : EIATTR_KPARAM_INFO
	.align		4
.L_426:
        /*0008*/ 	.byte	0x04, 0x17
        /*000a*/ 	.short	(.L_428 - .L_427)
.L_427:
        /*000c*/ 	.word	0x00000000
        /*0010*/ 	.short	0x0005
        /*0012*/ 	.short	0x0020
        /*0014*/ 	.byte	0x00, 0xf0, 0x11, 0x00


	//----- nvinfo : EIATTR_KPARAM_INFO
	.align		4
.L_428:
        /*0018*/ 	.byte	0x04, 0x17
        /*001a*/ 	.short	(.L_430 - .L_429)
.L_429:
        /*001c*/ 	.word	0x00000000
        /*0020*/ 	.short	0x0004
        /*0022*/ 	.short	0x0018
        /*0024*/ 	.byte	0x00, 0xf5, 0x21, 0x00


	//----- nvinfo : EIATTR_KPARAM_INFO
	.align		4
.L_430:
        /*0028*/ 	.byte	0x04, 0x17
        /*002a*/ 	.short	(.L_432 - .L_431)
.L_431:
        /*002c*/ 	.word	0x00000000
        /*0030*/ 	.short	0x0003
        /*0032*/ 	.short	0x0010
        /*0034*/ 	.byte	0x00, 0xf0, 0x11, 0x00


	//----- nvinfo : EIATTR_KPARAM_INFO
	.align		4
.L_432:
        /*0038*/ 	.byte	0x04, 0x17
        /*003a*/ 	.short	(.L_434 - .L_433)
.L_433:
        /*003c*/ 	.word	0x00000000
        /*0040*/ 	.short	0x0002
        /*0042*/ 	.short	0x0008
        /*0044*/ 	.byte	0x00, 0xf5, 0x21, 0x00


	//----- nvinfo : EIATTR_KPARAM_INFO
	.align		4
.L_434:
        /*0048*/ 	.byte	0x04, 0x17
        /*004a*/ 	.short	(.L_436 - .L_435)
.L_435:
        /*004c*/ 	.word	0x00000000
        /*0050*/ 	.short	0x0001
        /*0052*/ 	.short	0x0004
        /*0054*/ 	.byte	0x00, 0xf0, 0x11, 0x00


	//----- nvinfo : EIATTR_KPARAM_INFO
	.align		4
.L_436:
        /*0058*/ 	.byte	0x04, 0x17
        /*005a*/ 	.short	(.L_438 - .L_437)
.L_437:
        /*005c*/ 	.word	0x00000000
        /*0060*/ 	.short	0x0000
        /*0062*/ 	.short	0x0000
        /*0064*/ 	.byte	0x00, 0xf0, 0x11, 0x00


	//----- nvinfo : EIATTR_SPARSE_MMA_MASK
	.align		4
.L_438:
        /*0068*/ 	.byte	0x03, 0x50
        /*006a*/ 	.short	0x0000


	//----- nvinfo : EIATTR_MAXREG_COUNT
	.align		4
        /*006c*/ 	.byte	0x03, 0x1b
        /*006e*/ 	.short	0x00ff


	//----- nvinfo : EIATTR_MERCURY_ISA_VERSION
	.align		4
        /*0070*/ 	.byte	0x03, 0x5f
        /*0072*/ 	.short	0x0101


	//----- nvinfo : EIATTR_VRC_CTA_INIT_COUNT
	.align		4
        /*0074*/ 	.byte	0x02, 0x4a
	.zero		1
	.zero		1


	//----- nvinfo : EIATTR_EXIT_INSTR_OFFSETS
	.align		4
        /*0078*/ 	.byte	0x04, 0x1c
        /*007a*/ 	.short	(.L_440 - .L_439)


	//   ....[0]....
.L_439:
        /*007c*/ 	.word	0x00000060


	//   ....[1]....
        /*0080*/ 	.word	0x00000170


	//   ....[2]....
        /*0084*/ 	.word	0x00000b60


	//   ....[3]....
        /*0088*/ 	.word	0x00000c30


	//   ....[4]....
        /*008c*/ 	.word	0x00001c20


	//----- nvinfo : EIATTR_CBANK_PARAM_SIZE
	.align		4
.L_440:
        /*0090*/ 	.byte	0x03, 0x19
        /*0092*/ 	.short	0x0024


	//----- nvinfo : EIATTR_PARAM_CBANK
	.align		4
        /*0094*/ 	.byte	0x04, 0x0a
        /*0096*/ 	.short	(.L_442 - .L_441)
	.align		4
.L_441:
        /*0098*/ 	.word	index@(.nv.constant0._Z18dlacpy_full_kerneliiPKdiPdi)
        /*009c*/ 	.short	0x0380
        /*009e*/ 	.short	0x0024


	//----- nvinfo : EIATTR_SW_WAR
	.align		4
.L_442:
        /*00a0*/ 	.byte	0x04, 0x36
        /*00a2*/ 	.short	(.L_444 - .L_443)
.L_443:
        /*00a4*/ 	.word	0x00000008
.L_444:


//--------------------- .nv.info._Z15s_resids_kerneliiPKfiS0_iPfS1_b --------------------------
	.section	.nv.info._Z15s_resids_kerneliiPKfiS0_iPfS1_b,"",@"SHT_CUDA_INFO"
	.sectionflags	@""
	.align	4


	//----- nvinfo : EIATTR_CUDA_API_VERSION
	.align		4
        /*0000*/ 	.byte	0x04, 0x37
        /*0002*/ 	.short	(.L_446 - .L_445)
.L_445:
        /*0004*/ 	.word	0x00000082


	//----- nvinfo : EIATTR_KPARAM_INFO
	.align		4
.L_446:
        /*0008*/ 	.byte	0x04, 0x17
        /*000a*/ 	.short	(.L_448 - .L_447)
.L_447:
        /*000c*/ 	.word	0x00000000
        /*0010*/ 	.short	0x0008
        /*0012*/ 	.short	0x0038
        /*0014*/ 	.byte	0x00, 0xf0, 0x05, 0x00


	//----- nvinfo : EIATTR_KPARAM_INFO
	.align		4
.L_448:
        /*0018*/ 	.byte	0x04, 0x17
        /*001a*/ 	.short	(.L_450 - .L_449)
.L_449:
        /*001c*/ 	.word	0x00000000
        /*0020*/ 	.short	0x0007
        /*0022*/ 	.short	0x0030
        /*0024*/ 	.byte	0x00, 0xf5, 0x21, 0x00


	//----- nvinfo : EIATTR_KPARAM_INFO
	.align		4
.L_450:
        /*0028*/ 	.byte	0x04, 0x17
        /*002a*/ 	.short	(.L_452 - .L_451)
.L_451:
        /*002c*/ 	.word	0x00000000
        /*0030*/ 	.short	0x0006
        /*0032*/ 	.short	0x0028
        /*0034*/ 	.byte	0x00, 0xf5, 0x21, 0x00


	//----- nvinfo : EIATTR_KPARAM_INFO
	.align		4
.L_452:
        /*0038*/ 	.byte	0x04, 0x17
        /*003a*/ 	.short	(.L_454 - .L_453)
.L_453:
        /*003c*/ 	.word	0x00000000
        /*0040*/ 	.short	0x0005
        /*0042*/ 	.short	0x0020
        /*0044*/ 	.byte	0x00, 0xf0, 0x11, 0x00


	//----- nvinfo : EIATTR_KPARAM_INFO
	.align		4
.L_454:
        /*0048*/ 	.byte	0x04, 0x17
        /*004a*/ 	.short	(.L_456 - .L_455)
.L_455:
        /*004c*/ 	.word	0x00000000
        /*0050*/ 	.short	0x0004
        /*0052*/ 	.short	0x0018
        /*0054*/ 	.byte	0x00, 0xf5, 0x21, 0x00


	//----- nvinfo : EIATTR_KPARAM_INFO
	.align		4
.L_456:
        /*0058*/ 	.byte	0x04, 0x17
        /*005a*/ 	.short	(.L_458 - .L_457)
.L_457:
        /*005c*/ 	.word	0x00000000
        /*0060*/ 	.short	0x0003
        /*0062*/ 	.short	0x0010
        /*0064*/ 	.byte	0x00, 0xf0, 0x11, 0x00


	//----- nvinfo : EIATTR_KPARAM_INFO
	.align		4
.L_458:
        /*0068*/ 	.byte	0x04, 0x17
        /*006a*/ 	.short	(.L_460 - .L_459)
.L_459:
        /*006c*/ 	.word	0x00000000
        /*0070*/ 	.short	0x0002
        /*0072*/ 	.short	0x0008
        /*0074*/ 	.byte	0x00, 0xf5, 0x21, 0x00


	//----- nvinfo : EIATTR_KPARAM_INFO
	.align		4
.L_460:
        /*0078*/ 	.byte	0x04, 0x17
        /*007a*/ 	.short	(.L_462 - .L_461)
.L_461:
        /*007c*/ 	.word	0x00000000
        /*0080*/ 	.short	0x0001
        /*0082*/ 	.short	0x0004
        /*0084*/ 	.byte	0x00, 0xf0, 0x11, 0x00


	//----- nvinfo : EIATTR_KPARAM_INFO
	.align		4
.L_462:
        /*0088*/ 	.byte	0x04, 0x17
        /*008a*/ 	.short	(.L_464 - .L_463)
.L_463:
        /*008c*/ 	.word	0x00000000
        /*0090*/ 	.short	0x0000
        /*0092*/ 	.short	0x0000
        /*0094*/ 	.byte	0x00, 0xf0, 0x11, 0x00


	//----- nvinfo : EIATTR_SPARSE_MMA_MASK
	.align		4
.L_464:
        /*0098*/ 	.byte	0x03, 0x50
        /*009a*/ 	.short	0x0000


	//----- nvinfo : EIATTR_MAXREG_COUNT
	.align		4
        /*009c*/ 	.byte	0x03, 0x1b
        /*009e*/ 	.short	0x00ff


	//----- nvinfo : EIATTR_NUM_BARRIERS
	.align		4
        /*00a0*/ 	.byte	0x02, 0x4c
        /*00a2*/ 	.byte	0x01
	.zero		1


	//----- nvinfo : EIATTR_MERCURY_ISA_VERSION
	.align		4
        /*00a4*/ 	.byte	0x03, 0x5f
        /*00a6*/ 	.short	0x0101


	//----- nvinfo : EIATTR_VRC_CTA_INIT_COUNT
	.align		4
        /*00a8*/ 	.byte	0x02, 0x4a
	.zero		1
	.zero		1


	//----- nvinfo : EIATTR_EXIT_INSTR_OFFSETS
	.align		4
        /*00ac*/ 	.byte	0x04, 0x1c
        /*00ae*/ 	.short	(.L_466 - .L_465)


	//   ....[0]....
.L_465:
        /*00b0*/ 	.word	0x00000c40


	//   ....[1]....
        /*00b4*/ 	.word	0x00000d80


	//   ....[2]....
        /*00b8*/ 	.word	0x00000dd0


	//----- nvinfo : EIATTR_CRS_STACK_SIZE
	.align		4
.L_466:
        /*00bc*/ 	.byte	0x04, 0x1e
        /*00be*/ 	.short	(.L_468 - .L_467)
.L_467:
        /*00c0*/ 	.word	0x00000000


	//----- nvinfo : EIATTR_CBANK_PARAM_SIZE
	.align		4
.L_468:
        /*00c4*/ 	.byte	0x03, 0x19
        /*00c6*/ 	.short	0x0039


	//----- nvinfo : EIATTR_PARAM_CBANK
	.align		4
        /*00c8*/ 	.byte	0x04, 0x0a
        /*00ca*/ 	.short	(.L_470 - .L_469)
	.align		4
.L_469:
        /*00cc*/ 	.word	index@(.nv.constant0._Z15s_resids_kerneliiPKfiS0_iPfS1_b)
        /*00d0*/ 	.short	0x0380
        /*00d2*/ 	.short	0x0039


	//----- nvinfo : EIATTR_SW_WAR
	.align		4
.L_470:
        /*00d4*/ 	.byte	0x04, 0x36
        /*00d6*/ 	.short	(.L_472 - .L_471)
.L_471:
        /*00d8*/ 	.word	0x00000008
.L_472:


//--------------------- .nv.info._Z15d_resids_kerneliiPKdiS0_iPdS1_b --------------------------
	.section	.nv.info._Z15d_resids_kerneliiPKdiS0_iPdS1_b,"",@"SHT_CUDA_INFO"
	.sectionflags	@""
	.align	4


	//----- nvinfo : EIATTR_CUDA_API_VERSION
	.align		4
        /*0000*/ 	.byte	0x04, 0x37
        /*0002*/ 	.short	(.L_474 - .L_473)
.L_473:
        /*0004*/ 	.word	0x00000082


	//----- nvinfo : EIATTR_KPARAM_INFO
	.align		4
.L_474:
        /*0008*/ 	.byte	0x04, 0x17
        /*000a*/ 	.short	(.L_476 - .L_475)
.L_475:
        /*000c*/ 	.word	0x00000000
        /*0010*/ 	.short	0x0008
        /*0012*/ 	.short	0x0038
        /*0014*/ 	.byte	0x00, 0xf0, 0x05, 0x00


	//----- nvinfo : EIATTR_KPARAM_INFO
	.align		4
.L_476:
        /*0018*/ 	.byte	0x04, 0x17
        /*001a*/ 	.short	(.L_478 - .L_477)
.L_477:
        /*001c*/ 	.word	0x00000000
        /*0020*/ 	.short	0x0007
        /*0022*/ 	.short	0x0030
        /*0024*/ 	.byte	0x00, 0xf5, 0x21, 0x00


	//----- nvinfo : EIATTR_KPARAM_INFO
	.align		4
.L_478:
        /*0028*/ 	.byte	0x04, 0x17
        /*002a*/ 	.short	(.L_480 - .L_479)
.L_479:
        /*002c*/ 	.word	0x00000000
        /*0030*/ 	.short	0x0006
        /*0032*/ 	.short	0x0028
        /*0034*/ 	.byte	0x00, 0xf5, 0x21, 0x00


	//----- nvinfo : EIATTR_KPARAM_INFO
	.align		4
.L_480:
        /*0038*/ 	.byte	0x04, 0x17
        /*003a*/ 	.short	(.L_482 - .L_481)
.L_481:
        /*003c*/ 	.word	0x00000000
        /*0040*/ 	.short	0x0005
        /*0042*/ 	.short	0x0020
        /*0044*/ 	.byte	0x00, 0xf0, 0x11, 0x00


	//----- nvinfo : EIATTR_KPARAM_INFO
	.align		4
.L_482:
        /*0048*/ 	.byte	0x04, 0x17
        /*004a*/ 	.short	(.L_484 - .L_483)
.L_483:
        /*004c*/ 	.word	0x00000000
        /*0050*/ 	.short	0x0004
        /*0052*/ 	.short	0x0018
        /*0054*/ 	.byte	0x00, 0xf5, 0x21, 0x00


	//----- nvinfo : EIATTR_KPARAM_INFO
	.align		4
.L_484:
        /*0058*/ 	.byte	0x04, 0x17
        /*005a*/ 	.short	(.L_486 - .L_485)
.L_485:
        /*005c*/ 	.word	0x00000000
        /*0060*/ 	.short	0x0003
        /*0062*/ 	.short	0x0010
        /*0064*/ 	.byte	0x00, 0xf0, 0x11, 0x00


	//----- nvinfo : EIATTR_KPARAM_INFO
	.align		4
.L_486:
        /*0068*/ 	.byte	0x04, 0x17
        /*006a*/ 	.short	(.L_488 - .L_487)
.L_487:
        /*006c*/ 	.word	0x00000000
        /*0070*/ 	.short	0x0002
        /*0072*/ 	.short	0x0008
        /*0074*/ 	.byte	0x00, 0xf5, 0x21, 0x00


	//----- nvinfo : EIATTR_KPARAM_INFO
	.align		4
.L_488:
        /*0078*/ 	.byte	0x04, 0x17
        /*007a*/ 	.short	(.L_490 - .L_489)
.L_489:
        /*007c*/ 	.word	0x00000000
        /*0080*/ 	.short	0x0001
        /*0082*/ 	.short	0x0004
        /*0084*/ 	.byte	0x00, 0xf0, 0x11, 0x00


	//----- nvinfo : EIATTR_KPARAM_INFO
	.align		4
.L_490:
        /*0088*/ 	.byte	0x04, 0x17
        /*008a*/ 	.short	(.L_492 - .L_491)
.L_491:
        /*008c*/ 	.word	0x00000000
        /*0090*/ 	.short	0x0000
        /*0092*/ 	.short	0x0000
        /*0094*/ 	.byte	0x00, 0xf0, 0x11, 0x00


	//----- nvinfo : EIATTR_SPARSE_MMA_MASK
	.align		4
.L_492:
        /*0098*/ 	.byte	0x03, 0x50
        /*009a*/ 	.short	0x0000


	//----- nvinfo : EIATTR_MAXREG_COUNT
	.align		4
        /*009c*/ 	.byte	0x03, 0x1b
        /*009e*/ 	.short	0x00ff


	//----- nvinfo : EIATTR_NUM_BARRIERS
	.align		4
        /*00a0*/ 	.byte	0x02, 0x4c
        /*00a2*/ 	.byte	0x01
	.zero		1


	//----- nvinfo : EIATTR_MERCURY_ISA_VERSION
	.align		4
        /*00a4*/ 	.byte	0x03, 0x5f
        /*00a6*/ 	.short	0x0101


	//----- nvinfo : EIATTR_VRC_CTA_INIT_COUNT
	.align		4
        /*00a8*/ 	.byte	0x02, 0x4a
	.zero		1
	.zero		1


	//----- nvinfo : EIATTR_EXIT_INSTR_OFFSETS
	.align		4
        /*00ac*/ 	.byte	0x04, 0x1c
        /*00ae*/ 	.short	(.L_494 - .L_493)


	//   ....[0]....
.L_493:
        /*00b0*/ 	.word	0x00000c80


	//   ....[1]....
        /*00b4*/ 	.word	0x00000e30


	//   ....[2]....
        /*00b8*/ 	.word	0x00000e80


	//----- nvinfo : EIATTR_CRS_STACK_SIZE
	.align		4
.L_494:
        /*00bc*/ 	.byte	0x04, 0x1e
        /*00be*/ 	.short	(.L_496 - .L_495)
.L_495:
        /*00c0*/ 	.word	0x00000000


	//----- nvinfo : EIATTR_CBANK_PARAM_SIZE
	.align		4
.L_496:
        /*00c4*/ 	.byte	0x03, 0x19
        /*00c6*/ 	.short	0x0039


	//----- nvinfo : EIATTR_PARAM_CBANK
	.align		4
        /*00c8*/ 	.byte	0x04, 0x0a
        /*00ca*/ 	.short	(.L_498 - .L_497)
	.align		4
.L_497:
        /*00cc*/ 	.word	index@(.nv.constant0._Z15d_resids_kerneliiPKdiS0_iPdS1_b)
        /*00d0*/ 	.short	0x0380
        /*00d2*/ 	.short	0x0039


	//----- nvinfo : EIATTR_SW_WAR
	.align		4
.L_498:
        /*00d4*/ 	.byte	0x04, 0x36
        /*00d6*/ 	.short	(.L_500 - .L_499)
.L_499:
        /*00d8*/ 	.word	0x00000008
.L_500:


//--------------------- .nv.info._Z15z_resids_kerneliiPK7double2iS1_iPdS2_b --------------------------
	.section	.nv.info._Z15z_resids_kerneliiPK7double2iS1_iPdS2_b,"",@"SHT_CUDA_INFO"
	.sectionflags	@""
	.align	4


	//----- nvinfo : EIATTR_CUDA_API_VERSION
	.align		4
        /*0000*/ 	.byte	0x04, 0x37
        /*0002*/ 	.short	(.L_502 - .L_501)
.L_501:
        /*0004*/ 	.word	0x00000082


	//----- nvinfo : EIATTR_KPARAM_INFO
	.align		4
.L_502:
        /*0008*/ 	.byte	0x04, 0x17
        /*000a*/ 	.short	(.L_504 - .L_503)
.L_503:
        /*000c*/ 	.word	0x00000000
        /*0010*/ 	.short	0x0008
        /*0012*/ 	.short	0x0038
        /*0014*/ 	.byte	0x00, 0xf0, 0x05, 0x00


	//----- nvinfo : EIATTR_KPARAM_INFO
	.align		4
.L_504:
        /*0018*/ 	.byte	0x04, 0x17
        /*001a*/ 	.short	(.L_506 - .L_505)
.L_505:
        /*001c*/ 	.word	0x00000000
        /*0020*/ 	.short	0x0007
        /*0022*/ 	.short	0x0030
        /*0024*/ 	.byte	0x00, 0xf5, 0x21, 0x00


	//----- nvinfo : EIATTR_KPARAM_INFO
	.align		4
.L_506:
        /*0028*/ 	.byte	0x04, 0x17
        /*002a*/ 	.short	(.L_508 - .L_507)
.L_507:
        /*002c*/ 	.word	0x00000000
        /*0030*/ 	.short	0x0006
        /*0032*/ 	.short	0x0028
        /*0034*/ 	.byte	0x00, 0xf5, 0x21, 0x00


	//----- nvinfo : EIATTR_KPARAM_INFO
	.align		4
.L_508:
        /*0038*/ 	.byte	0x04, 0x17
        /*003a*/ 	.short	(.L_510 - .L_509)
.L_509:
        /*003c*/ 	.word	0x00000000
        /*0040*/ 	.short	0x0005
        /*0042*/ 	.short	0x0020
        /*0044*/ 	.byte	0x00, 0xf0, 0x11, 0x00


	//----- nvinfo : EIATTR_KPARAM_INFO
	.align		4
.L_510:
        /*0048*/ 	.byte	0x04, 0x17
        /*004a*/ 	.short	(.L_512 - .L_511)
.L_511:
        /*004c*/ 	.word	0x00000000
        /*0050*/ 	.short	0x0004
        /*0052*/ 	.short	0x0018
        /*0054*/ 	.byte	0x00, 0xf5, 0x21, 0x00


	//----- nvinfo : EIATTR_KPARAM_INFO
	.align		4
.L_512:
        /*0058*/ 	.byte	0x04, 0x17
        /*005a*/ 	.short	(.L_514 - .L_513)
.L_513:
        /*005c*/ 	.word	0x00000000
        /*0060*/ 	.short	0x0003
        /*0062*/ 	.short	0x0010
        /*0064*/ 	.byte	0x00, 0xf0, 0x11, 0x00


	//----- nvinfo : EIATTR_KPARAM_INFO
	.align		4
.L_514:
        /*0068*/ 	.byte	0x04, 0x17
        /*006a*/ 	.short	(.L_516 - .L_515)
.L_515:
        /*006c*/ 	.word	0x00000000
        /*0070*/ 	.short	0x0002
        /*0072*/ 	.short	0x0008
        /*0074*/ 	.byte	0x00, 0xf5, 0x21, 0x00


	//----- nvinfo : EIATTR_KPARAM_INFO
	.align		4
.L_516:
        /*0078*/ 	.byte	0x04, 0x17
        /*007a*/ 	.short	(.L_518 - .L_517)
.L_517:
        /*007c*/ 	.word	0x00000000
        /*0080*/ 	.short	0x0001
        /*0082*/ 	.short	0x0004
        /*0084*/ 	.byte	0x00, 0xf0, 0x11, 0x00


	//----- nvinfo : EIATTR_KPARAM_INFO
	.align		4
.L_518:
        /*0088*/ 	.byte	0x04, 0x17
        /*008a*/ 	.short	(.L_520 - .L_519)
.L_519:
        /*008c*/ 	.word	0x00000000
        /*0090*/ 	.short	0x0000
        /*0092*/ 	.short	0x0000
        /*0094*/ 	.byte	0x00, 0xf0, 0x11, 0x00


	//----- nvinfo : EIATTR_SPARSE_MMA_MASK
	.align		4
.L_520:
        /*0098*/ 	.byte	0x03, 0x50
        /*009a*/ 	.short	0x0000


	//----- nvinfo : EIATTR_MAXREG_COUNT
	.align		4
        /*009c*/ 	.byte	0x03, 0x1b
        /*009e*/ 	.short	0x00ff


	//----- nvinfo : EIATTR_NUM_BARRIERS
	.align		4
        /*00a0*/ 	.byte	0x02, 0x4c
        /*00a2*/ 	.byte	0x01
	.zero		1


	//----- nvinfo : EIATTR_MERCURY_ISA_VERSION
	.align		4
        /*00a4*/ 	.byte	0x03, 0x5f
        /*00a6*/ 	.short	0x0101


	//----- nvinfo : EIATTR_VRC_CTA_INIT_COUNT
	.align		4
        /*00a8*/ 	.byte	0x02, 0x4a
	.zero		1
	.zero		1


	//----- nvinfo : EIATTR_EXIT_INSTR_OFFSETS
	.align		4
        /*00ac*/ 	.byte	0x04, 0x1c
        /*00ae*/ 	.short	(.L_522 - .L_521)


	//   ....[0]....
.L_521:
        /*00b0*/ 	.word	0x00002be0


	//   ....[1]....
        /*00b4*/ 	.word	0x00002df0


	//   ....[2]....
        /*00b8*/ 	.word	0x00002e70


	//----- nvinfo : EIATTR_CRS_STACK_SIZE
	.align		4
.L_522:
        /*00bc*/ 	.byte	0x04, 0x1e
        /*00be*/ 	.short	(.L_524 - .L_523)
.L_523:
        /*00c0*/ 	.word	0x00000000


	//----- nvinfo : EIATTR_CBANK_PARAM_SIZE
	.align		4
.L_524:
        /*00c4*/ 	.byte	0x03, 0x19
        /*00c6*/ 	.short	0x0039


	//----- nvinfo : EIATTR_PARAM_CBANK
	.align		4
        /*00c8*/ 	.byte	0x04, 0x0a
        /*00ca*/ 	.short	(.L_526 - .L_525)
	.align		4
.L_525:
        /*00cc*/ 	.word	index@(.nv.constant0._Z15z_resids_kerneliiPK7double2iS1_iPdS2_b)
        /*00d0*/ 	.short	0x0380
        /*00d2*/ 	.short	0x0039


	//----- nvinfo : EIATTR_SW_WAR
	.align		4
.L_526:
        /*00d4*/ 	.byte	0x04, 0x36
        /*00d6*/ 	.short	(.L_528 - .L_527)
.L_527:
        /*00d8*/ 	.word	0x00000008
.L_528:


//--------------------- .nv.info._Z15c_resids_kerneliiPK6float2iS1_iPfS2_b --------------------------
	.section	.nv.info._Z15c_resids_kerneliiPK6float2iS1_iPfS2_b,"",@"SHT_CUDA_INFO"
	.sectionflags	@""
	.align	4


	//----- nvinfo : EIATTR_CUDA_API_VERSION
	.align		4
        /*0000*/ 	.byte	0x04, 0x37
        /*0002*/ 	.short	(.L_530 - .L_529)
.L_529:
        /*0004*/ 	.word	0x00000082


	//----- nvinfo : EIATTR_KPARAM_INFO
	.align		4
.L_530:
        /*0008*/ 	.byte	0x04, 0x17
        /*000a*/ 	.short	(.L_532 - .L_531)
.L_531:
        /*000c*/ 	.word	0x00000000
        /*0010*/ 	.short	0x0008
        /*0012*/ 	.short	0x0038
        /*0014*/ 	.byte	0x00, 0xf0, 0x05, 0x00


	//----- nvinfo : EIATTR_KPARAM_INFO
	.align		4
.L_532:
        /*0018*/ 	.byte	0x04, 0x17
        /*001a*/ 	.short	(.L_534 - .L_533)
.L_533:
        /*001c*/ 	.word	0x00000000
        /*0020*/ 	.short	0x0007
        /*0022*/ 	.short	0x0030
        /*0024*/ 	.byte	0x00, 0xf5, 0x21, 0x00


	//----- nvinfo : EIATTR_KPARAM_INFO
	.align		4
.L_534:
        /*0028*/ 	.byte	0x04, 0x17
        /*002a*/ 	.short	(.L_536 - .L_535)
.L_535:
        /*002c*/ 	.word	0x00000000
        /*0030*/ 	.short	0x0006
        /*0032*/ 	.short	0x0028
        /*0034*/ 	.byte	0x00, 0xf5, 0x21, 0x00


	//----- nvinfo : EIATTR_KPARAM_INFO
	.align		4
.L_536:
        /*0038*/ 	.byte	0x04, 0x17
        /*003a*/ 	.short	(.L_538 - .L_537)
.L_537:
        /*003c*/ 	.word	0x00000000
        /*0040*/ 	.short	0x0005
        /*0042*/ 	.short	0x0020
        /*0044*/ 	.byte	0x00, 0xf0, 0x11, 0x00


	//----- nvinfo : EIATTR_KPARAM_INFO
	.align		4
.L_538:
        /*0048*/ 	.byte	0x04, 0x17
        /*004a*/ 	.short	(.L_540 - .L_539)
.L_539:
        /*004c*/ 	.word	0x00000000
        /*0050*/ 	.short	0x0004
        /*0052*/ 	.short	0x0018
        /*0054*/ 	.byte	0x00, 0xf5, 0x21, 0x00


	//----- nvinfo : EIATTR_KPARAM_INFO
	.align		4
.L_540:
        /*0058*/ 	.byte	0x04, 0x17
        /*005a*/ 	.short	(.L_542 - .L_541)
.L_541:
        /*005c*/ 	.word	0x00000000
        /*0060*/ 	.short	0x0003
        /*0062*/ 	.short	0x0010
        /*0064*/ 	.byte	0x00, 0xf0, 0x11, 0x00


	//----- nvinfo : EIATTR_KPARAM_INFO
	.align		4
.L_542:
        /*0068*/ 	.byte	0x04, 0x17
        /*006a*/ 	.short	(.L_544 - .L_543)
.L_543:
        /*006c*/ 	.word	0x00000000
        /*0070*/ 	.short	0x0002
        /*0072*/ 	.short	0x0008
        /*0074*/ 	.byte	0x00, 0xf5, 0x21, 0x00


	//----- nvinfo : EIATTR_KPARAM_INFO
	.align		4
.L_544:
        /*0078*/ 	.byte	0x04, 0x17
        /*007a*/ 	.short	(.L_546 - .L_545)
.L_545:
        /*007c*/ 	.word	0x00000000
        /*0080*/ 	.short	0x0001
        /*0082*/ 	.short	0x0004
        /*0084*/ 	.byte	0x00, 0xf0, 0x11, 0x00


	//----- nvinfo : EIATTR_KPARAM_INFO
	.align		4
.L_546:
        /*0088*/ 	.byte	0x04, 0x17
        /*008a*/ 	.short	(.L_548 - .L_547)
.L_547:
        /*008c*/ 	.word	0x00000000
        /*0090*/ 	.short	0x0000
        /*0092*/ 	.short	0x0000
        /*0094*/ 	.byte	0x00, 0xf0, 0x11, 0x00


	//----- nvinfo : EIATTR_SPARSE_MMA_MASK
	.align		4
.L_548:
        /*0098*/ 	.byte	0x03, 0x50
        /*009a*/ 	.short	0x0000


	//----- nvinfo : EIATTR_MAXREG_COUNT
	.align		4
        /*009c*/ 	.byte	0x03, 0x1b
        /*009e*/ 	.short	0x00ff


	//----- nvinfo : EIATTR_NUM_BARRIERS
	.align		4
        /*00a0*/ 	.byte	0x02, 0x4c
        /*00a2*/ 	.byte	0x01
	.zero		1


	//----- nvinfo : EIATTR_MERCURY_ISA_VERSION
	.align		4
        /*00a4*/ 	.byte	0x03, 0x5f
        /*00a6*/ 	.short	0x0101


	//----- nvinfo : EIATTR_VRC_CTA_INIT_COUNT
	.align		4
        /*00a8*/ 	.byte	0x02, 0x4a
	.zero		1
	.zero		1


	//----- nvinfo : EIATTR_EXIT_INSTR_OFFSETS
	.align		4
        /*00ac*/ 	.byte	0x04, 0x1c
        /*00ae*/ 	.short	(.L_550 - .L_549)


	//   ....[0]....
.L_549:
        /*00b0*/ 	.word	0x00001bf0


	//   ....[1]....
        /*00b4*/ 	.word	0x00001d80


	//   ....[2]....
        /*00b8*/ 	.word	0x00001e00


	//----- nvinfo : EIATTR_CRS_STACK_SIZE
	.align		4
.L_550:
        /*00bc*/ 	.byte	0x04, 0x1e
        /*00be*/ 	.short	(.L_552 - .L_551)
.L_551:
        /*00c0*/ 	.word	0x00000000


	//----- nvinfo : EIATTR_CBANK_PARAM_SIZE
	.align		4
.L_552:
        /*00c4*/ 	.byte	0x03, 0x19
        /*00c6*/ 	.short	0x0039


	//----- nvinfo : EIATTR_PARAM_CBANK
	.align		4
        /*00c8*/ 	.byte	0x04, 0x0a
        /*00ca*/ 	.short	(.L_554 - .L_553)
	.align		4
.L_553:
        /*00cc*/ 	.word	index@(.nv.constant0._Z15c_resids_kerneliiPK6float2iS1_iPfS2_b)
        /*00d0*/ 	.short	0x0380
        /*00d2*/ 	.short	0x0039


	//----- nvinfo : EIATTR_SW_WAR
	.align		4
.L_554:
        /*00d4*/ 	.byte	0x04, 0x36
        /*00d6*/ 	.short	(.L_556 - .L_555)
.L_555:
        /*00d8*/ 	.word	0x00000008
.L_556:


//--------------------- .nv.callgraph             --------------------------
	.section	.nv.callgraph,"",@"SHT_CUDA_CALLGRAPH"
	.align	4
	.sectionentsize	8
	.align		4
        /*0000*/ 	.word	0x00000000
	.align		4
        /*0004*/ 	.word	0xffffffff
	.align		4
        /*0008*/ 	.word	0x00000000
	.align		4
        /*000c*/ 	.word	0xfffffffe
	.align		4
        /*0010*/ 	.word	0x00000000
	.align		4
        /*0014*/ 	.word	0xfffffffd
	.align		4
        /*0018*/ 	.word	0x00000000
	.align		4
        /*001c*/ 	.word	0xfffffffc


//--------------------- .nv.constant4             --------------------------
	.section	.nv.constant4,"a",@progbits
	.align	8
	.align		8
.nv.constant4:
        /*0000*/ 	.dword	precalc_xorwow_matrix
	.align		8
        /*0008*/ 	.dword	precalc_xorwow_offset_matrix
	.align		8
        /*0010*/ 	.dword	mrg32k3aM1
	.align		8
        /*0018*/ 	.dword	mrg32k3aM2
	.align		8
        /*0020*/ 	.dword	mrg32k3aM1SubSeq
	.align		8
        /*0028*/ 	.dword	mrg32k3aM2SubSeq
	.align		8
        /*0030*/ 	.dword	mrg32k3aM1Seq
	.align		8
        /*0038*/ 	.dword	mrg32k3aM2Seq


//--------------------- .nv.constant3             --------------------------
	.section	.nv.constant3,"a",@progbits
	.align	8
.nv.constant3:
	.type		__cr_lgamma_table,@object
	.size		__cr_lgamma_table,(.L_8 - __cr_lgamma_table)
__cr_lgamma_table:
        /*0000*/ 	.byte	0x00, 0x00, 0x00, 0x00, 0x00, 0x00, 0x00, 0x00, 0x00, 0x00, 0x00, 0x00, 0x00, 0x00, 0x00, 0x00
        /*0010*/ 	.byte	0xef, 0x39, 0xfa, 0xfe, 0x42, 0x2e, 0xe6, 0x3f, 0x02, 0x20, 0x2a, 0xfa, 0x0b, 0xab, 0xfc, 0x3f
        /*0020*/ 	.byte	0xf9, 0x2c, 0x92, 0x7c, 0xa7, 0x6c, 0x09, 0x40, 0xc9, 0x79, 0x44, 0x3c, 0x64, 0x26, 0x13, 0x40
        /*0030*/ 	.byte	0xca, 0x01, 0xcf, 0x3a, 0x27, 0x51, 0x1a, 0x40, 0x30, 0xcc, 0x2d, 0xf3, 0xe1, 0x0c, 0x21, 0x40
        /*0040*/ 	.byte	0x0d, 0xb7, 0xfc, 0x82, 0x8e, 0x35, 0x25, 0x40
.L_8:


//--------------------- .nv.constant2._Z15c_normal_kernelyP24curandStatePhilox4_32_10P6float2i --------------------------
	.section	.nv.constant2._Z15c_normal_kernelyP24curandStatePhilox4_32_10P6float2i,"a",@progbits
	.sectionflags	@""
	.align	4
.nv.constant2._Z15c_normal_kernelyP24curandStatePhilox4_32_10P6float2i:
        /*0000*/ 	.byte	0x40, 0x06, 0x00, 0x00, 0x60, 0x06, 0x00, 0x00, 0x20, 0x06, 0x00, 0x00, 0x50, 0x0d, 0x00, 0x00
        /*0010*/ 	.byte	0x70, 0x0d, 0x00, 0x00, 0x30, 0x0d, 0x00, 0x00


//--------------------- .nv.constant2._Z15s_normal_kernelyP24curandStatePhilox4_32_10Pfi --------------------------
	.section	.nv.constant2._Z15s_normal_kernelyP24curandStatePhilox4_32_10Pfi,"a",@progbits
	.sectionflags	@""
	.align	4
.nv.constant2._Z15s_normal_kernelyP24curandStatePhilox4_32_10Pfi:
        /*0000*/ 	.byte	0x40, 0x06, 0x00, 0x00, 0x60, 0x06, 0x00, 0x00, 0x20, 0x06, 0x00, 0x00, 0x50, 0x0d, 0x00, 0x00
        /*0010*/ 	.byte	0x70, 0x0d, 0x00, 0x00, 0x30, 0x0d, 0x00, 0x00


//--------------------- .text._Z18zshift_mgpu_matrixP7double2PmS1_mmd --------------------------
	.section	.text._Z18zshift_mgpu_matrixP7double2PmS1_mmd,"ax",@progbits
	.align	128
        .global         _Z18zshift_mgpu_matrixP7double2PmS1_mmd
        .type           _Z18zshift_mgpu_matrixP7double2PmS1_mmd,@function
        .size           _Z18zshift_mgpu_matrixP7double2PmS1_mmd,(.L_x_299 - _Z18zshift_mgpu_matrixP7double2PmS1_mmd)
        .other          _Z18zshift_mgpu_matrixP7double2PmS1_mmd,@"STO_CUDA_ENTRY STV_DEFAULT"
_Z18zshift_mgpu_matrixP7double2PmS1_mmd:
.text._Z18zshift_mgpu_matrixP7double2PmS1_mmd:
[----:B------:R-:W-:Y:S01]  /*0000*/  LDC R1, c[0x0][0x37c] ;  /* 0x0000df00ff017b82 */ /* 0x000fe20000000800 */
[----:B------:R-:W0:Y:S07]  /*0010*/  S2R R3, SR_TID.X ;  /* 0x0000000000037919 */ /* 0x000e2e0000002100 */
[----:B------:R-:W0:Y:S01]  /*0020*/  S2UR UR4, SR_CTAID.X ;  /* 0x00000000000479c3 */ /* 0x000e220000002500 */
[----:B------:R-:W1:Y:S07]  /*0030*/  LDCU.64 UR6, c[0x0][0x398] ;  /* 0x00007300ff0677ac */ /* 0x000e6e0008000a00 */
[----:B------:R-:W0:Y:S02]  /*0040*/  LDC R0, c[0x0][0x360] ;  /* 0x0000d800ff007b82 */ /* 0x000e240000000800 */
[----:B0-----:R-:W-:-:S05]  /*0050*/  IMAD R0, R0, UR4, R3 ;  /* 0x0000000400007c24 */ /* 0x001fca000f8e0203 */
[----:B-1----:R-:W-:Y:S02]  /*0060*/  ISETP.GE.U32.AND P0, PT, R0, UR6, PT ;  /* 0x0000000600007c0c */ /* 0x002fe4000bf06070 */
[----:B------:R-:W-:-:S04]  /*0070*/  SHF.R.S32.HI R3, RZ, 0x1f, R0 ;  /* 0x0000001fff037819 */ /* 0x000fc80000011400 */
[----:B------:R-:W-:-:S13]  /*0080*/  ISETP.GE.U32.AND.EX P0, PT, R3, UR7, PT, P0 ;  /* 0x0000000703007c0c */ /* 0x000fda000bf06100 */
[----:B------:R-:W-:Y:S05]  /*0090*/  @P0 EXIT ;  /* 0x000000000000094d */ /* 0x000fea0003800000 */
[----:B------:R-:W0:Y:S01]  /*00a0*/  LDCU.64 UR6, c[0x0][0x390] ;  /* 0x00007200ff0677ac */ /* 0x000e220008000a00 */
[C---:B------:R-:W-:Y:S01]  /*00b0*/  IMAD.SHL.U32 R8, R0.reuse, 0x8, RZ ;  /* 0x0000000800087824 */ /* 0x040fe200078e00ff */
[----:B------:R-:W-:Y:S01]  /*00c0*/  SHF.L.U64.HI R0, R0, 0x3, R3 ;  /* 0x0000000300007819 */ /* 0x000fe20000010203 */
[----:B------:R-:W1:Y:S01]  /*00d0*/  LDCU.128 UR8, c[0x0][0x380] ;  /* 0x00007000ff0877ac */ /* 0x000e620008000c00 */
[----:B------:R-:W2:Y:S02]  /*00e0*/  LDCU.64 UR4, c[0x0][0x358] ;  /* 0x00006b00ff0477ac */ /* 0x000ea40008000a00 */
[C---:B0-----:R-:W-:Y:S02]  /*00f0*/  IADD3 R6, P0, PT, R8.reuse, UR6, RZ ;  /* 0x0000000608067c10 */ /* 0x041fe4000ff1e0ff */
[----:B-1----:R-:W-:Y:S02]  /*0100*/  IADD3 R8, P1, PT, R8, UR10, RZ ;  /* 0x0000000a08087c10 */ /* 0x002fe4000ff3e0ff */
[C---:B------:R-:W-:Y:S01]  /*0110*/  IADD3.X R7, PT, PT, R0.reuse, UR7, RZ, P0, !PT ;  /* 0x0000000700077c10 */ /* 0x040fe200087fe4ff */
[----:B------:R-:W0:Y:S01]  /*0120*/  LDCU.64 UR6, c[0x0][0x3a0] ;  /* 0x00007400ff0677ac */ /* 0x000e220008000a00 */
[----:B------:R-:W-:-:S03]  /*0130*/  IADD3.X R9, PT, PT, R0, UR11, RZ, P1, !PT ;  /* 0x0000000b00097c10 */ /* 0x000fc60008ffe4ff */
[----:B--2---:R-:W0:Y:S04]  /*0140*/  LDG.E.64 R2, desc[UR4][R6.64] ;  /* 0x0000000406027981 */ /* 0x004e28000c1e1b00 */
[----:B------:R-:W2:Y:S01]  /*0150*/  LDG.E.64 R4, desc[UR4][R8.64] ;  /* 0x0000000408047981 */ /* 0x000ea2000c1e1b00 */
[----:B0-----:R-:W-:Y:S02]  /*0160*/  IMAD R3, R3, UR6, RZ ;  /* 0x0000000603037c24 */ /* 0x001fe4000f8e02ff */
[----:B--2---:R-:W-:-:S04]  /*0170*/  IMAD.WIDE.U32 R4, R2, UR6, R4 ;  /* 0x0000000602047c25 */ /* 0x004fc8000f8e0004 */
[----:B------:R-:W-:Y:S01]  /*0180*/  IMAD R3, R2, UR7, R3 ;  /* 0x0000000702037c24 */ /* 0x000fe2000f8e0203 */
[----:B------:R-:W-:Y:S01]  /*0190*/  LEA R2, P0, R4, UR8, 0x4 ;  /* 0x0000000804027c11 */ /* 0x000fe2000f8020ff */
[----:B------:R-:W0:Y:S02]  /*01a0*/  LDCU.64 UR6, c[0x0][0x3a8] ;  /* 0x00007500ff0677ac */ /* 0x000e240008000a00 */
[----:B------:R-:W-:-:S05]  /*01b0*/  IMAD.IADD R3, R5, 0x1, R3 ;  /* 0x0000000105037824 */ /* 0x000fca00078e0203 */
[----:B------:R-:W-:-:S05]  /*01c0*/  LEA.HI.X R3, R4, UR9, R3, 0x4, P0 ;  /* 0x0000000904037c11 */ /* 0x000fca00080f2403 */
[----:B------:R-:W0:Y:S02]  /*01d0*/  LDG.E.64 R4, desc[UR4][R2.64] ;  /* 0x0000000402047981 */ /* 0x000e24000c1e1b00 */
[----:B0-----:R-:W-:-:S07]  /*01e0*/  DADD R4, R4, UR6 ;  /* 0x0000000604047e29 */ /* 0x001fce0008000000 */
[----:B------:R-:W-:Y:S01]  /*01f0*/  STG.E.64 desc[UR4][R2.64], R4 ;  /* 0x0000000402007986 */ /* 0x000fe2000c101b04 */
[----:B------:R-:W-:Y:S05]  /*0200*/  EXIT ;  /* 0x000000000000794d */ /* 0x000fea0003800000 */
.L_x_0:
[----:B------:R-:W-:-:S00]  /*0210*/  BRA `(.L_x_0) ;  /* 0xfffffffc00fc7947 */ /* 0x000fc0000383ffff */
[----:B------:R-:W-:-:S00]  /*0220*/  NOP ;  /* 0x0000000000007918 */ /* 0x000fc00000000000 */
        /* <DEDUP_REMOVED lines=13> */
.L_x_299:


//--------------------- .text._Z18cshift_mgpu_matrixP6float2PmS1_mmf --------------------------
	.section	.text._Z18cshift_mgpu_matrixP6float2PmS1_mmf,"ax",@progbits
	.align	128
        .global         _Z18cshift_mgpu_matrixP6float2PmS1_mmf
        .type           _Z18cshift_mgpu_matrixP6float2PmS1_mmf,@function
        .size           _Z18cshift_mgpu_matrixP6float2PmS1_mmf,(.L_x_300 - _Z18cshift_mgpu_matrixP6float2PmS1_mmf)
        .other          _Z18cshift_mgpu_matrixP6float2PmS1_mmf,@"STO_CUDA_ENTRY STV_DEFAULT"
_Z18cshift_mgpu_matrixP6float2PmS1_mmf:
.text._Z18cshift_mgpu_matrixP6float2PmS1_mmf:
        /* <DEDUP_REMOVED lines=23> */
[C---:B--2---:R-:W-:Y:S01]  /*0170*/  IMAD.WIDE.U32 R8, R2.reuse, UR6, R4 ;  /* 0x0000000602087c25 */ /* 0x044fe2000f8e0004 */
[----:B------:R-:W0:Y:S03]  /*0180*/  LDCU UR6, c[0x0][0x3a8] ;  /* 0x00007500ff0677ac */ /* 0x000e260008000800 */
[----:B------:R-:W-:Y:S01]  /*0190*/  IMAD R3, R2, UR7, R3 ;  /* 0x0000000702037c24 */ /* 0x000fe2000f8e0203 */
[----:B------:R-:W-:-:S03]  /*01a0*/  LEA R2, P0, R8, UR8, 0x3 ;  /* 0x0000000808027c11 */ /* 0x000fc6000f8018ff */
[----:B------:R-:W-:-:S05]  /*01b0*/  IMAD.IADD R3, R9, 0x1, R3 ;  /* 0x0000000109037824 */ /* 0x000fca00078e0203 */
[----:B------:R-:W-:-:S05]  /*01c0*/  LEA.HI.X R3, R8, UR9, R3, 0x3, P0 ;  /* 0x0000000908037c11 */ /* 0x000fca00080f1c03 */
[----:B------:R-:W0:Y:S02]  /*01d0*/  LDG.E R0, desc[UR4][R2.64] ;  /* 0x0000000402007981 */ /* 0x000e24000c1e1900 */
[----:B0-----:R-:W-:-:S05]  /*01e0*/  FADD R7, R0, UR6 ;  /* 0x0000000600077e21 */ /* 0x001fca0008000000 */
[----:B------:R-:W-:Y:S01]  /*01f0*/  STG.E desc[UR4][R2.64], R7 ;  /* 0x0000000702007986 */ /* 0x000fe2000c101904 */
[----:B------:R-:W-:Y:S05]  /*0200*/  EXIT ;  /* 0x000000000000794d */ /* 0x000fea0003800000 */
.L_x_1:
        /* <DEDUP_REMOVED lines=15> */
.L_x_300:


//--------------------- .text._Z18dshift_mgpu_matrixPdPmS0_mmd --------------------------
	.section	.text._Z18dshift_mgpu_matrixPdPmS0_mmd,"ax",@progbits
	.align	128
        .global         _Z18dshift_mgpu_matrixPdPmS0_mmd
        .type           _Z18dshift_mgpu_matrixPdPmS0_mmd,@function
        .size           _Z18dshift_mgpu_matrixPdPmS0_mmd,(.L_x_301 - _Z18dshift_mgpu_matrixPdPmS0_mmd)
        .other          _Z18dshift_mgpu_matrixPdPmS0_mmd,@"STO_CUDA_ENTRY STV_DEFAULT"
_Z18dshift_mgpu_matrixPdPmS0_mmd:
.text._Z18dshift_mgpu_matrixPdPmS0_mmd:
        /* <DEDUP_REMOVED lines=33> */
.L_x_2:
        /* <DEDUP_REMOVED lines=15> */
.L_x_301:


//--------------------- .text._Z18sshift_mgpu_matrixPfPmS0_mmf --------------------------
	.section	.text._Z18sshift_mgpu_matrixPfPmS0_mmf,"ax",@progbits
	.align	128
        .global         _Z18sshift_mgpu_matrixPfPmS0_mmf
        .type           _Z18sshift_mgpu_matrixPfPmS0_mmf,@function
        .size           _Z18sshift_mgpu_matrixPfPmS0_mmf,(.L_x_302 - _Z18sshift_mgpu_matrixPfPmS0_mmf)
        .other          _Z18sshift_mgpu_matrixPfPmS0_mmf,@"STO_CUDA_ENTRY STV_DEFAULT"
_Z18sshift_mgpu_matrixPfPmS0_mmf:
.text._Z18sshift_mgpu_matrixPfPmS0_mmf:
        /* <DEDUP_REMOVED lines=33> */
.L_x_3:
        /* <DEDUP_REMOVED lines=15> */
.L_x_302:


//--------------------- .text._Z13zshift_matrixP7double2id --------------------------
	.section	.text._Z13zshift_matrixP7double2id,"ax",@progbits
	.align	128
        .global         _Z13zshift_matrixP7double2id
        .type           _Z13zshift_matrixP7double2id,@function
        .size           _Z13zshift_matrixP7double2id,(.L_x_303 - _Z13zshift_matrixP7double2id)
        .other          _Z13zshift_matrixP7double2id,@"STO_CUDA_ENTRY STV_DEFAULT"
_Z13zshift_matrixP7double2id:
.text._Z13zshift_matrixP7double2id:
[----:B------:R-:W-:Y:S01]  /*0000*/  LDC R1, c[0x0][0x37c] ;  /* 0x0000df00ff017b82 */ /* 0x000fe20000000800 */
[----:B------:R-:W0:Y:S07]  /*0010*/  S2R R3, SR_TID.X ;  /* 0x0000000000037919 */ /* 0x000e2e0000002100 */
[----:B------:R-:W0:Y:S01]  /*0020*/  S2UR UR4, SR_CTAID.X ;  /* 0x00000000000479c3 */ /* 0x000e220000002500 */
[----:B------:R-:W1:Y:S07]  /*0030*/  LDCU UR6, c[0x0][0x388] ;  /* 0x00007100ff0677ac */ /* 0x000e6e0008000800 */
[----:B------:R-:W0:Y:S02]  /*0040*/  LDC R0, c[0x0][0x360] ;  /* 0x0000d800ff007b82 */ /* 0x000e240000000800 */
[----:B0-----:R-:W-:-:S05]  /*0050*/  IMAD R0, R0, UR4, R3 ;  /* 0x0000000400007c24 */ /* 0x001fca000f8e0203 */
[----:B-1----:R-:W-:-:S13]  /*0060*/  ISETP.GE.AND P0, PT, R0, UR6, PT ;  /* 0x0000000600007c0c */ /* 0x002fda000bf06270 */
[----:B------:R-:W-:Y:S05]  /*0070*/  @P0 EXIT ;  /* 0x000000000000094d */ /* 0x000fea0003800000 */
[----:B------:R-:W0:Y:S01]  /*0080*/  LDC.64 R2, c[0x0][0x380] ;  /* 0x0000e000ff027b82 */ /* 0x000e220000000a00 */
[----:B------:R-:W1:Y:S01]  /*0090*/  LDCU.64 UR4, c[0x0][0x358] ;  /* 0x00006b00ff0477ac */ /* 0x000e620008000a00 */
[----:B------:R-:W-:Y:S01]  /*00a0*/  IMAD R5, R0, UR6, R0 ;  /* 0x0000000600057c24 */ /* 0x000fe2000f8e0200 */
[----:B------:R-:W2:Y:S03]  /*00b0*/  LDCU.64 UR8, c[0x0][0x390] ;  /* 0x00007200ff0877ac */ /* 0x000ea60008000a00 */
[----:B0-----:R-:W-:-:S05]  /*00c0*/  IMAD.WIDE R2, R5, 0x10, R2 ;  /* 0x0000001005027825 */ /* 0x001fca00078e0202 */
[----:B-1----:R-:W2:Y:S02]  /*00d0*/  LDG.E.64 R4, desc[UR4][R2.64] ;  /* 0x0000000402047981 */ /* 0x002ea4000c1e1b00 */
[----:B--2---:R-:W-:-:S07]  /*00e0*/  DADD R4, R4, UR8 ;  /* 0x0000000804047e29 */ /* 0x004fce0008000000 */
[----:B------:R-:W-:Y:S01]  /*00f0*/  STG.E.64 desc[UR4][R2.64], R4 ;  /* 0x0000000402007986 */ /* 0x000fe2000c101b04 */
[----:B------:R-:W-:Y:S05]  /*0100*/  EXIT ;  /* 0x000000000000794d */ /* 0x000fea0003800000 */
.L_x_4:
        /* <DEDUP_REMOVED lines=15> */
.L_x_303:


//--------------------- .text._Z13cshift_matrixP6float2if --------------------------
	.section	.text._Z13cshift_matrixP6float2if,"ax",@progbits
	.align	128
        .global         _Z13cshift_matrixP6float2if
        .type           _Z13cshift_matrixP6float2if,@function
        .size           _Z13cshift_matrixP6float2if,(.L_x_304 - _Z13cshift_matrixP6float2if)
        .other          _Z13cshift_matrixP6float2if,@"STO_CUDA_ENTRY STV_DEFAULT"
_Z13cshift_matrixP6float2if:
.text._Z13cshift_matrixP6float2if:
        /* <DEDUP_REMOVED lines=11> */
[----:B------:R-:W2:Y:S03]  /*00b0*/  LDCU UR7, c[0x0][0x38c] ;  /* 0x00007180ff0777ac */ /* 0x000ea60008000800 */
[----:B0-----:R-:W-:-:S05]  /*00c0*/  IMAD.WIDE R2, R5, 0x8, R2 ;  /* 0x0000000805027825 */ /* 0x001fca00078e0202 */
[----:B-1----:R-:W2:Y:S02]  /*00d0*/  LDG.E R0, desc[UR4][R2.64] ;  /* 0x0000000402007981 */ /* 0x002ea4000c1e1900 */
[----:B--2---:R-:W-:-:S05]  /*00e0*/  FADD R5, R0, UR7 ;  /* 0x0000000700057e21 */ /* 0x004fca0008000000 */
[----:B------:R-:W-:Y:S01]  /*00f0*/  STG.E desc[UR4][R2.64], R5 ;  /* 0x0000000502007986 */ /* 0x000fe2000c101904 */
[----:B------:R-:W-:Y:S05]  /*0100*/  EXIT ;  /* 0x000000000000794d */ /* 0x000fea0003800000 */
.L_x_5:
        /* <DEDUP_REMOVED lines=15> */
.L_x_304:


//--------------------- .text._Z13dshift_matrixPdid --------------------------
	.section	.text._Z13dshift_matrixPdid,"ax",@progbits
	.align	128
        .global         _Z13dshift_matrixPdid
        .type           _Z13dshift_matrixPdid,@function
        .size           _Z13dshift_matrixPdid,(.L_x_305 - _Z13dshift_matrixPdid)
        .other          _Z13dshift_matrixPdid,@"STO_CUDA_ENTRY STV_DEFAULT"
_Z13dshift_matrixPdid:
.text._Z13dshift_matrixPdid:
        /* <DEDUP_REMOVED lines=17> */
.L_x_6:
        /* <DEDUP_REMOVED lines=15> */
.L_x_305:


//--------------------- .text._Z13sshift_matrixPfif --------------------------
	.section	.text._Z13sshift_matrixPfif,"ax",@progbits
	.align	128
        .global         _Z13sshift_matrixPfif
        .type           _Z13sshift_matrixPfif,@function
        .size           _Z13sshift_matrixPfif,(.L_x_306 - _Z13sshift_matrixPfif)
        .other          _Z13sshift_matrixPfif,@"STO_CUDA_ENTRY STV_DEFAULT"
_Z13sshift_matrixPfif:
.text._Z13sshift_matrixPfif:
        /* <DEDUP_REMOVED lines=17> */
.L_x_7:
        /* <DEDUP_REMOVED lines=15> */
.L_x_306:


//--------------------- .text._Z15z_normal_kernelyP24curandStatePhilox4_32_10P7double2i --------------------------
	.section	.text._Z15z_normal_kernelyP24curandStatePhilox4_32_10P7double2i,"ax",@progbits
	.align	128
        .global         _Z15z_normal_kernelyP24curandStatePhilox4_32_10P7double2i
        .type           _Z15z_normal_kernelyP24curandStatePhilox4_32_10P7double2i,@function
        .size           _Z15z_normal_kernelyP24curandStatePhilox4_32_10P7double2i,(.L_x_289 - _Z15z_normal_kernelyP24curandStatePhilox4_32_10P7double2i)
        .other          _Z15z_normal_kernelyP24curandStatePhilox4_32_10P7double2i,@"STO_CUDA_ENTRY STV_DEFAULT"
_Z15z_normal_kernelyP24curandStatePhilox4_32_10P7double2i:
.text._Z15z_normal_kernelyP24curandStatePhilox4_32_10P7double2i:
[----:B------:R-:W-:Y:S01]  /*0000*/  LDC R1, c[0x0][0x37c] ;  /* 0x0000df00ff017b82 */ /* 0x000fe20000000800 */
[----:B------:R-:W0:Y:S07]  /*0010*/  S2R R3, SR_TID.X ;  /* 0x0000000000037919 */ /* 0x000e2e0000002100 */
[----:B------:R-:W0:Y:S01]  /*0020*/  S2UR UR4, SR_CTAID.X ;  /* 0x00000000000479c3 */ /* 0x000e220000002500 */
[----:B------:R-:W1:Y:S07]  /*0030*/  LDCU UR6, c[0x0][0x398] ;  /* 0x00007300ff0677ac */ /* 0x000e6e0008000800 */
[----:B------:R-:W0:Y:S08]  /*0040*/  LDC R0, c[0x0][0x360] ;  /* 0x0000d800ff007b82 */ /* 0x000e300000000800 */
[----:B------:R-:W2:Y:S01]  /*0050*/  LDC.64 R12, c[0x0][0x380] ;  /* 0x0000e000ff0c7b82 */ /* 0x000ea20000000a00 */
[----:B0-----:R-:W-:Y:S01]  /*0060*/  IMAD R6, R0, UR4, R3 ;  /* 0x0000000400067c24 */ /* 0x001fe2000f8e0203 */
[----:B------:R-:W0:Y:S03]  /*0070*/  LDCU.64 UR4, c[0x0][0x358] ;  /* 0x00006b00ff0477ac */ /* 0x000e260008000a00 */
[----:B------:R-:W-:Y:S01]  /*0080*/  IMAD.WIDE.U32 R4, R6, -0x326172a9, RZ ;  /* 0xcd9e8d5706047825 */ /* 0x000fe200078e00ff */
[----:B------:R-:W-:-:S02]  /*0090*/  SHF.R.S32.HI R7, RZ, 0x1f, R6 ;  /* 0x0000001fff077819 */ /* 0x000fc40000011406 */
[----:B-1----:R-:W-:Y:S01]  /*00a0*/  ISETP.GE.AND P0, PT, R6, UR6, PT ;  /* 0x0000000606007c0c */ /* 0x002fe2000bf06270 */
[----:B--2---:R-:W-:Y:S01]  /*00b0*/  VIADD R9, R13, 0xbb67ae85 ;  /* 0xbb67ae850d097836 */ /* 0x004fe20000000000 */
[----:B------:R-:W-:Y:S01]  /*00c0*/  LOP3.LUT R2, R5, R12, RZ, 0x3c, !PT ;  /* 0x0000000c05027212 */ /* 0x000fe200078e3cff */
[----:B------:R-:W-:Y:S01]  /*00d0*/  VIADD R5, R12, 0x9e3779b9 ;  /* 0x9e3779b90c057836 */ /* 0x000fe20000000000 */
[----:B------:R-:W-:-:S03]  /*00e0*/  LOP3.LUT R10, R7, R13, RZ, 0x3c, !PT ;  /* 0x0000000d070a7212 */ /* 0x000fc600078e3cff */
[----:B------:R-:W-:-:S04]  /*00f0*/  IMAD.WIDE.U32 R2, R2, -0x2daee0ad, RZ ;  /* 0xd2511f5302027825 */ /* 0x000fc800078e00ff */
[----:B------:R-:W-:Y:S01]  /*0100*/  IMAD.WIDE.U32 R10, R10, -0x326172a9, RZ ;  /* 0xcd9e8d570a0a7825 */ /* 0x000fe200078e00ff */
[----:B------:R-:W-:-:S03]  /*0110*/  LOP3.LUT R9, R9, R3, RZ, 0x3c, !PT ;  /* 0x0000000309097212 */ /* 0x000fc600078e3cff */
[----:B------:R-:W-:Y:S01]  /*0120*/  VIADD R3, R12, 0x3c6ef372 ;  /* 0x3c6ef3720c037836 */ /* 0x000fe20000000000 */
[----:B------:R-:W-:Y:S01]  /*0130*/  LOP3.LUT R8, R5, R4, R11, 0x96, !PT ;  /* 0x0000000405087212 */ /* 0x000fe200078e960b */
[----:B------:R-:W-:Y:S01]  /*0140*/  IMAD.WIDE.U32 R4, R9, -0x326172a9, RZ ;  /* 0xcd9e8d5709047825 */ /* 0x000fe200078e00ff */
[----:B------:R-:W-:-:S03]  /*0150*/  IADD3 R11, PT, PT, R13, 0x76cf5d0a, RZ ;  /* 0x76cf5d0a0d0b7810 */ /* 0x000fc60007ffe0ff */
[----:B------:R-:W-:Y:S01]  /*0160*/  IMAD.WIDE.U32 R8, R8, -0x2daee0ad, RZ ;  /* 0xd2511f5308087825 */ /* 0x000fe200078e00ff */
[----:B------:R-:W-:-:S03]  /*0170*/  LOP3.LUT R3, R5, R10, R3, 0x96, !PT ;  /* 0x0000000a05037212 */ /* 0x000fc600078e9603 */
[----:B------:R-:W-:Y:S01]  /*0180*/  VIADD R5, R12, 0xdaa66d2b ;  /* 0xdaa66d2b0c057836 */ /* 0x000fe20000000000 */
[----:B------:R-:W-:Y:S01]  /*0190*/  LOP3.LUT R11, R9, R2, R11, 0x96, !PT ;  /* 0x00000002090b7212 */ /* 0x000fe200078e960b */
[----:B------:R-:W-:Y:S02]  /*01a0*/  VIADD R9, R13, 0x32370b8f ;  /* 0x32370b8f0d097836 */ /* 0x000fe40000000000 */
[----:B------:R-:W-:-:S04]  /*01b0*/  IMAD.WIDE.U32 R2, R3, -0x2daee0ad, RZ ;  /* 0xd2511f5303027825 */ /* 0x000fc800078e00ff */
[----:B------:R-:W-:Y:S01]  /*01c0*/  IMAD.WIDE.U32 R10, R11, -0x326172a9, RZ ;  /* 0xcd9e8d570b0a7825 */ /* 0x000fe200078e00ff */
[----:B------:R-:W-:Y:S02]  /*01d0*/  LOP3.LUT R9, R3, R8, R9, 0x96, !PT ;  /* 0x0000000803097212 */ /* 0x000fe400078e9609 */
[----:B------:R-:W-:Y:S02]  /*01e0*/  IADD3 R3, PT, PT, R12, 0x78dde6e4, RZ ;  /* 0x78dde6e40c037810 */ /* 0x000fe40007ffe0ff */
[----:B------:R-:W-:Y:S01]  /*01f0*/  LOP3.LUT R8, R11, R4, R5, 0x96, !PT ;  /* 0x000000040b087212 */ /* 0x000fe200078e9605 */
[----:B------:R-:W-:-:S04]  /*0200*/  IMAD.WIDE.U32 R4, R9, -0x326172a9, RZ ;  /* 0xcd9e8d5709047825 */ /* 0x000fc800078e00ff */
[----:B------:R-:W-:Y:S01]  /*0210*/  IMAD.WIDE.U32 R8, R8, -0x2daee0ad, RZ ;  /* 0xd2511f5308087825 */ /* 0x000fe200078e00ff */
[----:B------:R-:W-:Y:S02]  /*0220*/  LOP3.LUT R3, R5, R10, R3, 0x96, !PT ;  /* 0x0000000a05037212 */ /* 0x000fe400078e9603 */
[----:B------:R-:W-:Y:S01]  /*0230*/  IADD3 R5, PT, PT, R12, 0x1715609d, RZ ;  /* 0x1715609d0c057810 */ /* 0x000fe20007ffe0ff */
[----:B------:R-:W-:-:S05]  /*0240*/  VIADD R11, R13, 0xed9eba14 ;  /* 0xed9eba140d0b7836 */ /* 0x000fca0000000000 */
[----:B------:R-:W-:Y:S01]  /*0250*/  LOP3.LUT R11, R9, R2, R11, 0x96, !PT ;  /* 0x00000002090b7212 */ /* 0x000fe200078e960b */
[----:B------:R-:W-:Y:S02]  /*0260*/  VIADD R9, R13, 0xa9066899 ;  /* 0xa90668990d097836 */ /* 0x000fe40000000000 */
[----:B------:R-:W-:-:S04]  /*0270*/  IMAD.WIDE.U32 R2, R3, -0x2daee0ad, RZ ;  /* 0xd2511f5303027825 */ /* 0x000fc800078e00ff */
[----:B------:R-:W-:Y:S01]  /*0280*/  IMAD.WIDE.U32 R10, R11, -0x326172a9, RZ ;  /* 0xcd9e8d570b0a7825 */ /* 0x000fe200078e00ff */
[----:B------:R-:W-:-:S03]  /*0290*/  LOP3.LUT R9, R3, R8, R9, 0x96, !PT ;  /* 0x0000000803097212 */ /* 0x000fc600078e9609 */
[----:B------:R-:W-:Y:S01]  /*02a0*/  VIADD R3, R12, 0xb54cda56 ;  /* 0xb54cda560c037836 */ /* 0x000fe20000000000 */
[----:B------:R-:W-:Y:S01]  /*02b0*/  LOP3.LUT R8, R11, R4, R5, 0x96, !PT ;  /* 0x000000040b087212 */ /* 0x000fe200078e9605 */
[----:B------:R-:W-:-:S04]  /*02c0*/  IMAD.WIDE.U32 R4, R9, -0x326172a9, RZ ;  /* 0xcd9e8d5709047825 */ /* 0x000fc800078e00ff */
[----:B------:R-:W-:Y:S01]  /*02d0*/  IMAD.WIDE.U32 R8, R8, -0x2daee0ad, RZ ;  /* 0xd2511f5308087825 */ /* 0x000fe200078e00ff */
[----:B------:R-:W-:Y:S02]  /*02e0*/  LOP3.LUT R10, R5, R10, R3, 0x96, !PT ;  /* 0x0000000a050a7212 */ /* 0x000fe400078e9603 */
[C---:B------:R-:W-:Y:S01]  /*02f0*/  IADD3 R5, PT, PT, R13.reuse, 0x1fd5c5a3, RZ ;  /* 0x1fd5c5a30d057810 */ /* 0x040fe20007ffe0ff */
[----:B------:R-:W-:Y:S02]  /*0300*/  VIADD R11, R13, 0x646e171e ;  /* 0x646e171e0d0b7836 */ /* 0x000fe40000000000 */
[----:B------:R-:W-:-:S03]  /*0310*/  VIADD R3, R12, 0x5384540f ;  /* 0x5384540f0c037836 */ /* 0x000fc60000000000 */
[----:B------:R-:W-:Y:S01]  /*0320*/  LOP3.LUT R14, R9, R2, R11, 0x96, !PT ;  /* 0x00000002090e7212 */ /* 0x000fe200078e960b */
[----:B------:R-:W-:-:S04]  /*0330*/  IMAD.WIDE.U32 R10, R10, -0x2daee0ad, RZ ;  /* 0xd2511f530a0a7825 */ /* 0x000fc800078e00ff */
[----:B------:R-:W-:Y:S01]  /*0340*/  IMAD.WIDE.U32 R14, R14, -0x326172a9, RZ ;  /* 0xcd9e8d570e0e7825 */ /* 0x000fe200078e00ff */
[----:B------:R-:W-:-:S03]  /*0350*/  LOP3.LUT R8, R11, R8, R5, 0x96, !PT ;  /* 0x000000080b087212 */ /* 0x000fc600078e9605 */
[----:B------:R-:W-:Y:S01]  /*0360*/  VIADD R11, R12, 0xf1bbcdc8 ;  /* 0xf1bbcdc80c0b7836 */ /* 0x000fe20000000000 */
[----:B------:R-:W-:Y:S01]  /*0370*/  LOP3.LUT R4, R15, R4, R3, 0x96, !PT ;  /* 0x000000040f047212 */ /* 0x000fe200078e9603 */
[----:B------:R-:W-:Y:S01]  /*0380*/  IMAD.WIDE.U32 R8, R8, -0x326172a9, RZ ;  /* 0xcd9e8d5708087825 */ /* 0x000fe200078e00ff */
[----:B------:R-:W1:Y:S01]  /*0390*/  LDC.64 R2, c[0x0][0x388] ;  /* 0x0000e200ff027b82 */ /* 0x000e620000000a00 */
[----:B------:R-:W-:Y:S02]  /*03a0*/  IADD3 R15, PT, PT, R13, -0x24c28bd8, RZ ;  /* 0xdb3d74280d0f7810 */ /* 0x000fe40007ffe0ff */
[----:B------:R-:W-:Y:S01]  /*03b0*/  IMAD.WIDE.U32 R4, R4, -0x2daee0ad, RZ ;  /* 0xd2511f5304047825 */ /* 0x000fe200078e00ff */
[----:B------:R-:W-:-:S03]  /*03c0*/  LOP3.LUT R14, R9, R14, R11, 0x96, !PT ;  /* 0x0000000e090e7212 */ /* 0x000fc600078e960b */
[----:B------:R-:W-:Y:S01]  /*03d0*/  VIADD R9, R13, 0x96a522ad ;  /* 0x96a522ad0d097836 */ /* 0x000fe20000000000 */
[----:B------:R-:W-:Y:S01]  /*03e0*/  LOP3.LUT R16, R5, R10, R15, 0x96, !PT ;  /* 0x0000000a05107212 */ /* 0x000fe200078e960f */
[----:B------:R-:W-:-:S04]  /*03f0*/  IMAD.WIDE.U32 R14, R14, -0x2daee0ad, RZ ;  /* 0xd2511f530e0e7825 */ /* 0x000fc800078e00ff */
[----:B------:R-:W-:Y:S01]  /*0400*/  IMAD.WIDE.U32 R16, R16, -0x326172a9, RZ ;  /* 0xcd9e8d5710107825 */ /* 0x000fe200078e00ff */
[----:B------:R-:W-:Y:S02]  /*0410*/  LOP3.LUT R10, R15, R4, R9, 0x96, !PT ;  /* 0x000000040f0a7212 */ /* 0x000fe400078e9609 */
[----:B------:R-:W-:Y:S01]  /*0420*/  MOV R11, R14 ;  /* 0x0000000e000b7202 */ /* 0x000fe20000000f00 */
[----:B------:R-:W-:Y:S01]  /*0430*/  VIADD R5, R12, 0x8ff34781 ;  /* 0x8ff347810c057836 */ /* 0x000fe20000000000 */
[----:B------:R-:W-:Y:S01]  /*0440*/  CS2R R14, SRZ ;  /* 0x00000000000e7805 */ /* 0x000fe2000001ff00 */
[----:B------:R-:W-:-:S03]  /*0450*/  IMAD.MOV.U32 R9, RZ, RZ, R16 ;  /* 0x000000ffff097224 */ /* 0x000fc600078e0010 */
[----:B------:R-:W-:Y:S02]  /*0460*/  LOP3.LUT R8, R17, R8, R5, 0x96, !PT ;  /* 0x0000000811087212 */ /* 0x000fe400078e9605 */
[----:B------:R-:W-:Y:S01]  /*0470*/  CS2R R4, SRZ ;  /* 0x0000000000047805 */ /* 0x000fe2000001ff00 */
[----:B-1----:R-:W-:-:S05]  /*0480*/  IMAD.WIDE R2, R6, 0x40, R2 ;  /* 0x0000004006027825 */ /* 0x002fca00078e0202 */
[----:B0-----:R0:W-:Y:S04]  /*0490*/  STG.E.128 desc[UR4][R2.64], R4 ;  /* 0x0000000402007986 */ /* 0x0011e8000c101d04 */
[----:B------:R0:W-:Y:S04]  /*04a0*/  STG.E.128 desc[UR4][R2.64+0x20], R12 ;  /* 0x0000200c02007986 */ /* 0x0001e8000c101d04 */
[----:B------:R0:W-:Y:S04]  /*04b0*/  STG.E.128 desc[UR4][R2.64+0x10], R8 ;  /* 0x0000100802007986 */ /* 0x0001e8000c101d04 */
[----:B------:R0:W-:Y:S04]  /*04c0*/  STG.E.64 desc[UR4][R2.64+0x30], RZ ;  /* 0x000030ff02007986 */ /* 0x0001e8000c101b04 */
[----:B------:R0:W-:Y:S01]  /*04d0*/  STG.E.64 desc[UR4][R2.64+0x38], RZ ;  /* 0x000038ff02007986 */ /* 0x0001e2000c101b04 */
[----:B------:R-:W-:Y:S05]  /*04e0*/  @P0 EXIT ;  /* 0x000000000000094d */ /* 0x000fea0003800000 */
[----:B------:R-:W1:Y:S01]  /*04f0*/  LDC.64 R16, c[0x0][0x390] ;  /* 0x0000e400ff107b82 */ /* 0x000e620000000a00 */
[----:B------:R-:W2:Y:S01]  /*0500*/  LDCU UR6, c[0x0][0x370] ;  /* 0x00006e00ff0677ac */ /* 0x000ea20008000800 */
[----:B------:R-:W-:Y:S01]  /*0510*/  IMAD.MOV.U32 R19, RZ, RZ, R6 ;  /* 0x000000ffff137224 */ /* 0x000fe200078e0006 */
[----:B------:R-:W3:Y:S01]  /*0520*/  LDCU UR10, c[0x0][0x398] ;  /* 0x00007300ff0a77ac */ /* 0x000ee20008000800 */
[----:B--2---:R-:W-:-:S07]  /*0530*/  IMAD R0, R0, UR6, RZ ;  /* 0x0000000600007c24 */ /* 0x004fce000f8e02ff */
.L_x_22:
[----:B0-2-4-:R-:W2:Y:S01]  /*0540*/  LDG.E R4, desc[UR4][R2.64+0x30] ;  /* 0x0000300402047981 */ /* 0x015ea2000c1e1900 */
[----:B------:R-:W-:Y:S01]  /*0550*/  BSSY.RECONVERGENT B0, `(.L_x_8) ;  /* 0x000013f000007945 */ /* 0x000fe20003800200 */
[----:B--2---:R-:W-:-:S13]  /*0560*/  ISETP.NE.AND P0, PT, R4, 0x1, PT ;  /* 0x000000010400780c */ /* 0x004fda0003f05270 */
[----:B------:R-:W-:Y:S05]  /*0570*/  @!P0 BRA `(.L_x_9) ;  /* 0x0000001000e88947 */ /* 0x000fea0003800000 */
[----:B------:R-:W2:Y:S04]  /*0580*/  LDG.E.64 R14, desc[UR4][R2.64] ;  /* 0x00000004020e7981 */ /* 0x000ea8000c1e1b00 */
[----:B------:R0:W5:Y:S01]  /*0590*/  LDG.E.128 R4, desc[UR4][R2.64+0x10] ;  /* 0x0000100402047981 */ /* 0x000162000c1e1d00 */
[----:B------:R-:W-:Y:S01]  /*05a0*/  BSSY.RECONVERGENT B1, `(.L_x_10) ;  /* 0x0000016000017945 */ /* 0x000fe20003800200 */
[----:B--2---:R-:W-:-:S04]  /*05b0*/  IADD3 R21, PT, PT, R14, 0x1, RZ ;  /* 0x000000010e157810 */ /* 0x004fc80007ffe0ff */
[----:B------:R-:W-:Y:S01]  /*05c0*/  ISETP.NE.AND P0, PT, R21, RZ, PT ;  /* 0x000000ff1500720c */ /* 0x000fe20003f05270 */
[----:B------:R0:W-:-:S12]  /*05d0*/  STG.E desc[UR4][R2.64], R21 ;  /* 0x0000001502007986 */ /* 0x0001d8000c101904 */
[----:B0-----:R-:W-:Y:S05]  /*05e0*/  @!P0 BRA `(.L_x_11) ;  /* 0x0000000000088947 */ /* 0x001fea0003800000 */
[----:B------:R0:W5:Y:S01]  /*05f0*/  LDG.E R13, desc[UR4][R2.64+0x8] ;  /* 0x00000804020d7981 */ /* 0x000162000c1e1900 */
[----:B------:R-:W-:Y:S05]  /*0600*/  BRA `(.L_x_12) ;  /* 0x00000000003c7947 */ /* 0x000fea0003800000 */
.L_x_11:
[----:B------:R2:W5:Y:S01]  /*0610*/  LDG.E R13, desc[UR4][R2.64+0x8] ;  /* 0x00000804020d7981 */ /* 0x000562000c1e1900 */
[----:B------:R-:W-:-:S05]  /*0620*/  VIADD R15, R15, 0x1 ;  /* 0x000000010f0f7836 */ /* 0x000fca0000000000 */
[----:B------:R2:W-:Y:S01]  /*0630*/  STG.E desc[UR4][R2.64+0x4], R15 ;  /* 0x0000040f02007986 */ /* 0x0005e2000c101904 */
[----:B------:R-:W-:-:S13]  /*0640*/  ISETP.NE.AND P0, PT, R15, RZ, PT ;  /* 0x000000ff0f00720c */ /* 0x000fda0003f05270 */
[----:B--2---:R-:W-:Y:S05]  /*0650*/  @P0 BRA `(.L_x_12) ;  /* 0x0000000000280947 */ /* 0x004fea0003800000 */
[----:B-----5:R-:W-:Y:S02]  /*0660*/  VIADD R13, R13, 0x1 ;  /* 0x000000010d0d7836 */ /* 0x020fe40000000000 */
[----:B------:R-:W-:-:S03]  /*0670*/  HFMA2 R15, -RZ, RZ, 0, 0 ;  /* 0x00000000ff0f7431 */ /* 0x000fc600000001ff */
[----:B------:R2:W-:Y:S01]  /*0680*/  STG.E desc[UR4][R2.64+0x8], R13 ;  /* 0x0000080d02007986 */ /* 0x0005e2000c101904 */
[----:B------:R-:W-:-:S13]  /*0690*/  ISETP.NE.AND P0, PT, R13, RZ, PT ;  /* 0x000000ff0d00720c */ /* 0x000fda0003f05270 */
[----:B--2---:R-:W-:Y:S05]  /*06a0*/  @P0 BRA `(.L_x_12) ;  /* 0x0000000000140947 */ /* 0x004fea0003800000 */
[----:B------:R-:W2:Y:S01]  /*06b0*/  LDG.E R9, desc[UR4][R2.64+0xc] ;  /* 0x00000c0402097981 */ /* 0x000ea2000c1e1900 */
[----:B------:R-:W-:Y:S01]  /*06c0*/  IMAD.MOV.U32 R13, RZ, RZ, RZ ;  /* 0x000000ffff0d7224 */ /* 0x000fe200078e00ff */
[----:B------:R-:W-:Y:S01]  /*06d0*/  MOV R15, RZ ;  /* 0x000000ff000f7202 */ /* 0x000fe20000000f00 */
[----:B--2---:R-:W-:-:S05]  /*06e0*/  VIADD R9, R9, 0x1 ;  /* 0x0000000109097836 */ /* 0x004fca0000000000 */
[----:B------:R2:W-:Y:S02]  /*06f0*/  STG.E desc[UR4][R2.64+0xc], R9 ;  /* 0x00000c0902007986 */ /* 0x0005e4000c101904 */
.L_x_12:
[----:B---3--:R-:W-:Y:S05]  /*0700*/  BSYNC.RECONVERGENT B1 ;  /* 0x0000000000017941 */ /* 0x008fea0003800200 */
.L_x_10:
[----:B--2---:R-:W2:Y:S04]  /*0710*/  LDG.E.128 R8, desc[UR4][R2.64+0x20] ;  /* 0x0000200402087981 */ /* 0x004ea8000c1e1d00 */
[----:B------:R-:W3:Y:S01]  /*0720*/  LDG.E R20, desc[UR4][R2.64+0xc] ;  /* 0x00000c0402147981 */ /* 0x000ee2000c1e1900 */
[----:B-----5:R-:W-:Y:S01]  /*0730*/  IMAD.WIDE.U32 R12, R13, -0x326172a9, RZ ;  /* 0xcd9e8d570d0c7825 */ /* 0x020fe200078e00ff */
[----:B------:R-:W-:Y:S03]  /*0740*/  BSSY.RECONVERGENT B1, `(.L_x_13) ;  /* 0x0000055000017945 */ /* 0x000fe60003800200 */
[----:B------:R-:W-:-:S04]  /*0750*/  IMAD.HI.U32 R18, R21, -0x2daee0ad, RZ ;  /* 0xd2511f5315127827 */ /* 0x000fc800078e00ff */
[----:B------:R-:W-:Y:S01]  /*0760*/  IMAD.MOV.U32 R21, RZ, RZ, -0x2daee0ad ;  /* 0xd2511f53ff157424 */ /* 0x000fe200078e00ff */
[----:B--2---:R-:W-:-:S03]  /*0770*/  LOP3.LUT R15, R8, R13, R15, 0x96, !PT ;  /* 0x0000000d080f7212 */ /* 0x004fc600078e960f */
[----:B------:R-:W-:Y:S01]  /*0780*/  IMAD R11, R14, R21, -0x2daee0ad ;  /* 0xd2511f530e0b7424 */ /* 0x000fe200078e0215 */
[----:B------:R-:W-:Y:S01]  /*0790*/  IADD3 R13, PT, PT, R8, -0x61c88647, RZ ;  /* 0x9e3779b9080d7810 */ /* 0x000fe20007ffe0ff */
[C---:B------:R-:W-:Y:S01]  /*07a0*/  VIADD R22, R9.reuse, 0xbb67ae85 ;  /* 0xbb67ae8509167836 */ /* 0x040fe20000000000 */
[----:B---3--:R-:W-:Y:S01]  /*07b0*/  LOP3.LUT R18, R9, R20, R18, 0x96, !PT ;  /* 0x0000001409127212 */ /* 0x008fe200078e9612 */
[----:B------:R-:W-:Y:S01]  /*07c0*/  IMAD.WIDE.U32 R14, R15, -0x2daee0ad, RZ ;  /* 0xd2511f530f0e7825 */ /* 0x000fe200078e00ff */
[----:B------:R-:W-:-:S03]  /*07d0*/  ISETP.NE.AND P0, PT, R10, 0x3, PT ;  /* 0x000000030a00780c */ /* 0x000fc60003f05270 */
        /* <DEDUP_REMOVED lines=8> */
[----:B------:R-:W-:-:S05]  /*0860*/  VIADD R11, R9, 0x76cf5d0a ;  /* 0x76cf5d0a090b7836 */ /* 0x000fca0000000000 */
[----:B------:R-:W-:Y:S01]  /*0870*/  LOP3.LUT R11, R23, R11, R14, 0x96, !PT ;  /* 0x0000000b170b7212 */ /* 0x000fe200078e960e */
[----:B------:R-:W-:-:S04]  /*0880*/  IMAD.WIDE.U32 R14, R15, -0x2daee0ad, RZ ;  /* 0xd2511f530f0e7825 */ /* 0x000fc800078e00ff */
[----:B------:R-:W-:Y:S01]  /*0890*/  IMAD.WIDE.U32 R20, R11, -0x326172a9, RZ ;  /* 0xcd9e8d570b147825 */ /* 0x000fe200078e00ff */
[----:B------:R-:W-:-:S03]  /*08a0*/  LOP3.LUT R13, R15, R22, R13, 0x96, !PT ;  /* 0x000000160f0d7212 */ /* 0x000fc600078e960d */
[C---:B------:R-:W-:Y:S02]  /*08b0*/  VIADD R11, R8.reuse, 0xdaa66d2b ;  /* 0xdaa66d2b080b7836 */ /* 0x040fe40000000000 */
[----:B------:R-:W-:-:S03]  /*08c0*/  VIADD R15, R8, 0x78dde6e4 ;  /* 0x78dde6e4080f7836 */ /* 0x000fc60000000000 */
[----:B------:R-:W-:Y:S01]  /*08d0*/  LOP3.LUT R11, R21, R12, R11, 0x96, !PT ;  /* 0x0000000c150b7212 */ /* 0x000fe200078e960b */
[----:B------:R-:W-:-:S04]  /*08e0*/  IMAD.WIDE.U32 R12, R13, -0x326172a9, RZ ;  /* 0xcd9e8d570d0c7825 */ /* 0x000fc800078e00ff */
[----:B------:R-:W-:Y:S01]  /*08f0*/  IMAD.WIDE.U32 R22, R11, -0x2daee0ad, RZ ;  /* 0xd2511f530b167825 */ /* 0x000fe200078e00ff */
[----:B------:R-:W-:Y:S02]  /*0900*/  IADD3 R11, PT, PT, R9, -0x126145ec, RZ ;  /* 0xed9eba14090b7810 */ /* 0x000fe40007ffe0ff */
[----:B------:R-:W-:Y:S01]  /*0910*/  LOP3.LUT R15, R13, R20, R15, 0x96, !PT ;  /* 0x000000140d0f7212 */ /* 0x000fe200078e960f */
[----:B------:R-:W-:Y:S01]  /*0920*/  VIADD R13, R9, 0xa9066899 ;  /* 0xa9066899090d7836 */ /* 0x000fe20000000000 */
[----:B------:R-:W-:-:S03]  /*0930*/  LOP3.LUT R11, R23, R14, R11, 0x96, !PT ;  /* 0x0000000e170b7212 */ /* 0x000fc600078e960b */
[----:B------:R-:W-:-:S04]  /*0940*/  IMAD.WIDE.U32 R14, R15, -0x2daee0ad, RZ ;  /* 0xd2511f530f0e7825 */ /* 0x000fc800078e00ff */
[----:B------:R-:W-:Y:S01]  /*0950*/  IMAD.WIDE.U32 R20, R11, -0x326172a9, RZ ;  /* 0xcd9e8d570b147825 */ /* 0x000fe200078e00ff */
[----:B------:R-:W-:Y:S02]  /*0960*/  LOP3.LUT R13, R15, R22, R13, 0x96, !PT ;  /* 0x000000160f0d7212 */ /* 0x000fe400078e960d */
[C---:B------:R-:W-:Y:S01]  /*0970*/  IADD3 R15, PT, PT, R8.reuse, -0x4ab325aa, RZ ;  /* 0xb54cda56080f7810 */ /* 0x040fe20007ffe0ff */
        /* <DEDUP_REMOVED lines=10> */
[C---:B------:R-:W-:Y:S02]  /*0a20*/  IADD3 R11, PT, PT, R8.reuse, 0x5384540f, RZ ;  /* 0x5384540f080b7810 */ /* 0x040fe40007ffe0ff */
[----:B------:R-:W-:Y:S01]  /*0a30*/  LOP3.LUT R13, R15, R22, R13, 0x96, !PT ;  /* 0x000000160f0d7212 */ /* 0x000fe200078e960d */
[----:B------:R-:W-:Y:S01]  /*0a40*/  VIADD R15, R8, 0xf1bbcdc8 ;  /* 0xf1bbcdc8080f7836 */ /* 0x000fe20000000000 */
[----:B------:R-:W-:-:S03]  /*0a50*/  LOP3.LUT R11, R21, R12, R11, 0x96, !PT ;  /* 0x0000000c150b7212 */ /* 0x000fc600078e960b */
[----:B------:R-:W-:-:S04]  /*0a60*/  IMAD.WIDE.U32 R12, R13, -0x326172a9, RZ ;  /* 0xcd9e8d570d0c7825 */ /* 0x000fc800078e00ff */
[----:B------:R-:W-:Y:S01]  /*0a70*/  IMAD.WIDE.U32 R22, R11, -0x2daee0ad, RZ ;  /* 0xd2511f530b167825 */ /* 0x000fe200078e00ff */
[----:B------:R-:W-:Y:S02]  /*0a80*/  LOP3.LUT R20, R13, R20, R15, 0x96, !PT ;  /* 0x000000140d147212 */ /* 0x000fe400078e960f */
[C---:B------:R-:W-:Y:S01]  /*0a90*/  IADD3 R13, PT, PT, R9.reuse, -0x695add53, RZ ;  /* 0x96a522ad090d7810 */ /* 0x040fe20007ffe0ff */
[----:B------:R-:W-:Y:S02]  /*0aa0*/  VIADD R11, R9, 0xdb3d7428 ;  /* 0xdb3d7428090b7836 */ /* 0x000fe40000000000 */
[----:B------:R-:W-:-:S03]  /*0ab0*/  IMAD.WIDE.U32 R20, R20, -0x2daee0ad, RZ ;  /* 0xd2511f5314147825 */ /* 0x000fc600078e00ff */
[----:B------:R-:W-:Y:S01]  /*0ac0*/  LOP3.LUT R11, R23, R14, R11, 0x96, !PT ;  /* 0x0000000e170b7212 */ /* 0x000fe200078e960b */
[----:B------:R-:W-:Y:S01]  /*0ad0*/  VIADD R9, R8, 0x8ff34781 ;  /* 0x8ff3478108097836 */ /* 0x000fe20000000000 */
[----:B------:R-:W-:Y:S01]  /*0ae0*/  LOP3.LUT R14, R21, R22, R13, 0x96, !PT ;  /* 0x00000016150e7212 */ /* 0x000fe200078e960d */
[----:B------:R-:W-:Y:S02]  /*0af0*/  IMAD.MOV.U32 R15, RZ, RZ, R20 ;  /* 0x000000ffff0f7224 */ /* 0x000fe400078e0014 */
[----:B------:R-:W-:-:S05]  /*0b00*/  IMAD.WIDE.U32 R24, R11, -0x326172a9, RZ ;  /* 0xcd9e8d570b187825 */ /* 0x000fca00078e00ff */
[----:B------:R-:W-:Y:S02]  /*0b10*/  LOP3.LUT R12, R25, R12, R9, 0x96, !PT ;  /* 0x0000000c190c7212 */ /* 0x000fe400078e9609 */
[----:B------:R-:W-:-:S05]  /*0b20*/  MOV R13, R24 ;  /* 0x00000018000d7202 */ /* 0x000fca0000000f00 */
[----:B------:R2:W-:Y:S01]  /*0b30*/  STG.E.128 desc[UR4][R2.64+0x10], R12 ;  /* 0x0000100c02007986 */ /* 0x0005e2000c101d04 */
[----:B------:R-:W-:Y:S05]  /*0b40*/  @!P0 BRA `(.L_x_14) ;  /* 0x0000000000408947 */ /* 0x000fea0003800000 */
[----:B------:R-:W-:Y:S01]  /*0b50*/  ISETP.NE.AND P0, PT, R10, 0x2, PT ;  /* 0x000000020a00780c */ /* 0x000fe20003f05270 */
[----:B--2---:R-:W-:Y:S01]  /*0b60*/  IMAD.MOV.U32 R15, RZ, RZ, R6 ;  /* 0x000000ffff0f7224 */ /* 0x004fe200078e0006 */
[----:B------:R-:W-:Y:S01]  /*0b70*/  MOV R13, R12 ;  /* 0x0000000c000d7202 */ /* 0x000fe20000000f00 */
[----:B------:R-:W-:-:S10]  /*0b80*/  IMAD.MOV.U32 R8, RZ, RZ, R7 ;  /* 0x000000ffff087224 */ /* 0x000fd400078e0007 */
[----:B------:R-:W-:Y:S05]  /*0b90*/  @!P0 BRA `(.L_x_15) ;  /* 0x00000000003c8947 */ /* 0x000fea0003800000 */
[----:B------:R-:W-:Y:S01]  /*0ba0*/  ISETP.NE.AND P0, PT, R10, 0x1, PT ;  /* 0x000000010a00780c */ /* 0x000fe20003f05270 */
[----:B------:R-:W-:Y:S01]  /*0bb0*/  IMAD.MOV.U32 R15, RZ, RZ, R4 ;  /* 0x000000ffff0f7224 */ /* 0x000fe200078e0004 */
[----:B------:R-:W-:Y:S01]  /*0bc0*/  MOV R13, R6 ;  /* 0x00000006000d7202 */ /* 0x000fe20000000f00 */
[----:B------:R-:W-:Y:S02]  /*0bd0*/  IMAD.MOV.U32 R8, RZ, RZ, R5 ;  /* 0x000000ffff087224 */ /* 0x000fe400078e0005 */
[----:B------:R-:W-:-:S08]  /*0be0*/  IMAD.MOV.U32 R24, RZ, RZ, R7 ;  /* 0x000000ffff187224 */ /* 0x000fd000078e0007 */
[----:B------:R-:W-:Y:S05]  /*0bf0*/  @P0 BRA `(.L_x_15) ;  /* 0x0000000000240947 */ /* 0x000fea0003800000 */
[----:B------:R-:W-:Y:S01]  /*0c00*/  IMAD.MOV.U32 R15, RZ, RZ, R5 ;  /* 0x000000ffff0f7224 */ /* 0x000fe200078e0005 */
[----:B------:R-:W-:Y:S01]  /*0c10*/  MOV R8, R6 ;  /* 0x0000000600087202 */ /* 0x000fe20000000f00 */
[----:B------:R-:W-:Y:S02]  /*0c20*/  IMAD.MOV.U32 R13, RZ, RZ, R7 ;  /* 0x000000ffff0d7224 */ /* 0x000fe400078e0007 */
[----:B------:R-:W-:Y:S01]  /*0c30*/  IMAD.MOV.U32 R24, RZ, RZ, R12 ;  /* 0x000000ffff187224 */ /* 0x000fe200078e000c */
[----:B------:R-:W-:Y:S06]  /*0c40*/  BRA `(.L_x_15) ;  /* 0x0000000000107947 */ /* 0x000fec0003800000 */
.L_x_14:
[----:B--2---:R-:W-:Y:S01]  /*0c50*/  IMAD.MOV.U32 R13, RZ, RZ, R24 ;  /* 0x000000ffff0d7224 */ /* 0x004fe200078e0018 */
[----:B------:R-:W-:Y:S01]  /*0c60*/  MOV R15, R7 ;  /* 0x00000007000f7202 */ /* 0x000fe20000000f00 */
[----:B------:R-:W-:Y:S01]  /*0c70*/  IMAD.MOV.U32 R8, RZ, RZ, R12 ;  /* 0x000000ffff087224 */ /* 0x000fe200078e000c */
[----:B------:R-:W-:-:S07]  /*0c80*/  MOV R24, R14 ;  /* 0x0000000e00187202 */ /* 0x000fce0000000f00 */
.L_x_15:
[----:B------:R-:W-:Y:S05]  /*0c90*/  BSYNC.RECONVERGENT B1 ;  /* 0x0000000000017941 */ /* 0x000fea0003800200 */
.L_x_13:
[----:B------:R-:W-:Y:S01]  /*0ca0*/  IMAD.WIDE.U32 R4, R8, 0x200000, RZ ;  /* 0x0020000008047825 */ /* 0x000fe200078e00ff */
[----:B------:R-:W-:Y:S03]  /*0cb0*/  BSSY.RECONVERGENT B1, `(.L_x_16) ;  /* 0x000005f000017945 */ /* 0x000fe60003800200 */
[----:B------:R-:W-:Y:S01]  /*0cc0*/  IMAD.WIDE.U32 R6, R24, 0x200000, RZ ;  /* 0x0020000018067825 */ /* 0x000fe200078e00ff */
[----:B------:R-:W-:-:S03]  /*0cd0*/  LOP3.LUT R14, R4, R15, RZ, 0x3c, !PT ;  /* 0x0000000f040e7212 */ /* 0x000fc600078e3cff */
[----:B------:R-:W-:Y:S02]  /*0ce0*/  IMAD.MOV.U32 R15, RZ, RZ, R5 ;  /* 0x000000ffff0f7224 */ /* 0x000fe400078e0005 */
[----:B------:R-:W-:Y:S02]  /*0cf0*/  HFMA2 R5, -RZ, RZ, 1.15625, 0 ;  /* 0x3ca00000ff057431 */ /* 0x000fe400000001ff */
[----:B------:R-:W-:Y:S01]  /*0d00*/  IMAD.MOV.U32 R4, RZ, RZ, 0x0 ;  /* 0x00000000ff047424 */ /* 0x000fe200078e00ff */
[----:B------:R-:W-:Y:S01]  /*0d10*/  LOP3.LUT R12, R6, R13, RZ, 0x3c, !PT ;  /* 0x0000000d060c7212 */ /* 0x000fe200078e3cff */
[----:B------:R-:W2:Y:S01]  /*0d20*/  I2F.F64.U64 R10, R14 ;  /* 0x0000000e000a7312 */ /* 0x000ea20000301800 */
[----:B------:R-:W-:Y:S01]  /*0d30*/  MOV R13, R7 ;  /* 0x00000007000d7202 */ /* 0x000fe20000000f00 */
[----:B------:R-:W-:-:S06]  /*0d40*/  IMAD.MOV.U32 R6, RZ, RZ, -0x3ff ;  /* 0xfffffc01ff067424 */ /* 0x000fcc00078e00ff */
[----:B------:R-:W3:Y:S01]  /*0d50*/  I2F.F64.U64 R12, R12 ;  /* 0x0000000c000c7312 */ /* 0x000ee20000301800 */
[----:B--2---:R-:W-:Y:S02]  /*0d60*/  DFMA R10, R10, R4, 5.5511151231257827021e-17 ;  /* 0x3c9000000a0a742b */ /* 0x004fe40000000004 */
[----:B---3--:R-:W-:-:S08]  /*0d70*/  DFMA R4, R12, 2.2204460492503130808e-16, R4 ;  /* 0x3cb000000c04782b */ /* 0x008fd00000000004 */
[----:B------:R-:W-:Y:S01]  /*0d80*/  ISETP.GT.AND P0, PT, R11, 0xfffff, PT ;  /* 0x000fffff0b00780c */ /* 0x000fe20003f04270 */
[----:B------:R-:W-:Y:S02]  /*0d90*/  IMAD.MOV.U32 R8, RZ, RZ, R10 ;  /* 0x000000ffff087224 */ /* 0x000fe400078e000a */
[--C-:B------:R-:W-:Y:S02]  /*0da0*/  IMAD.MOV.U32 R9, RZ, RZ, R11.reuse ;  /* 0x000000ffff097224 */ /* 0x100fe400078e000b */
[----:B------:R-:W-:-:S08]  /*0db0*/  IMAD.MOV.U32 R7, RZ, RZ, R11 ;  /* 0x000000ffff077224 */ /* 0x000fd000078e000b */
[----:B------:R-:W-:Y:S01]  /*0dc0*/  @!P0 DMUL R8, R8, 1.80143985094819840000e+16 ;  /* 0x4350000008088828 */ /* 0x000fe20000000000 */
[----:B------:R-:W-:-:S09]  /*0dd0*/  @!P0 IMAD.MOV.U32 R6, RZ, RZ, -0x435 ;  /* 0xfffffbcbff068424 */ /* 0x000fd200078e00ff */
[----:B------:R-:W-:Y:S01]  /*0de0*/  @!P0 IMAD.MOV.U32 R7, RZ, RZ, R9 ;  /* 0x000000ffff078224 */ /* 0x000fe200078e0009 */
[----:B------:R-:W-:-:S04]  /*0df0*/  @!P0 MOV R10, R8 ;  /* 0x00000008000a8202 */ /* 0x000fc80000000f00 */
[----:B------:R-:W-:-:S04]  /*0e00*/  IADD3 R11, PT, PT, R7, -0x1, RZ ;  /* 0xffffffff070b7810 */ /* 0x000fc80007ffe0ff */
[----:B------:R-:W-:-:S13]  /*0e10*/  ISETP.GT.U32.AND P1, PT, R11, 0x7feffffe, PT ;  /* 0x7feffffe0b00780c */ /* 0x000fda0003f24070 */
[----:B------:R-:W-:Y:S05]  /*0e20*/  @P1 BRA `(.L_x_17) ;  /* 0x0000000400041947 */ /* 0x000fea0003800000 */
[----:B------:R-:W-:Y:S01]  /*0e30*/  LOP3.LUT R8, R7, 0xfffff, RZ, 0xc0, !PT ;  /* 0x000fffff07087812 */ /* 0x000fe200078ec0ff */
[----:B------:R-:W-:Y:S01]  /*0e40*/  IMAD.MOV.U32 R22, RZ, RZ, -0x748574fc ;  /* 0x8b7a8b04ff167424 */ /* 0x000fe200078e00ff */
[----:B------:R-:W-:Y:S01]  /*0e50*/  MOV R23, 0x3ed0ee25 ;  /* 0x3ed0ee2500177802 */ /* 0x000fe20000000f00 */
[----:B------:R-:W-:Y:S01]  /*0e60*/  UMOV UR6, 0x3ae80f1e ;  /* 0x3ae80f1e00067882 */ /* 0x000fe20000000000 */
[----:B------:R-:W-:Y:S01]  /*0e70*/  LOP3.LUT R9, R8, 0x3ff00000, RZ, 0xfc, !PT ;  /* 0x3ff0000008097812 */ /* 0x000fe200078efcff */
[----:B------:R-:W-:Y:S01]  /*0e80*/  IMAD.MOV.U32 R8, RZ, RZ, R10 ;  /* 0x000000ffff087224 */ /* 0x000fe200078e000a */
[----:B------:R-:W-:Y:S01]  /*0e90*/  UMOV UR7, 0x3eb1380b ;  /* 0x3eb1380b00077882 */ /* 0x000fe20000000000 */
[----:B------:R-:W-:Y:S01]  /*0ea0*/  IMAD.MOV.U32 R10, RZ, RZ, RZ ;  /* 0x000000ffff0a7224 */ /* 0x000fe200078e00ff */
[----:B------:R-:W-:Y:S01]  /*0eb0*/  ISETP.GE.U32.AND P0, PT, R9, 0x3ff6a09f, PT ;  /* 0x3ff6a09f0900780c */ /* 0x000fe20003f06070 */
[----:B------:R-:W-:Y:S01]  /*0ec0*/  IMAD.MOV.U32 R25, RZ, RZ, 0x43300000 ;  /* 0x43300000ff197424 */ /* 0x000fe200078e00ff */
[----:B------:R-:W-:Y:S01]  /*0ed0*/  LEA.HI R24, R7, R6, RZ, 0xc ;  /* 0x0000000607187211 */ /* 0x000fe200078f60ff */
[----:B------:R-:W-:Y:S01]  /*0ee0*/  UMOV UR8, 0x80000000 ;  /* 0x8000000000087882 */ /* 0x000fe20000000000 */
[----:B------:R-:W-:-:S09]  /*0ef0*/  UMOV UR9, 0x43300000 ;  /* 0x4330000000097882 */ /* 0x000fd20000000000 */
[----:B------:R-:W-:Y:S02]  /*0f00*/  @P0 VIADD R11, R9, 0xfff00000 ;  /* 0xfff00000090b0836 */ /* 0x000fe40000000000 */
[----:B------:R-:W-:-:S03]  /*0f10*/  @P0 VIADD R24, R24, 0x1 ;  /* 0x0000000118180836 */ /* 0x000fc60000000000 */
[----:B------:R-:W-:Y:S02]  /*0f20*/  @P0 MOV R9, R11 ;  /* 0x0000000b00090202 */ /* 0x000fe40000000f00 */
[----:B------:R-:W-:-:S04]  /*0f30*/  LOP3.LUT R24, R24, 0x80000000, RZ, 0x3c, !PT ;  /* 0x8000000018187812 */ /* 0x000fc800078e3cff */
[C---:B------:R-:W-:Y:S02]  /*0f40*/  DADD R20, R8.reuse, 1 ;  /* 0x3ff0000008147429 */ /* 0x040fe40000000000 */
[----:B------:R-:W-:-:S04]  /*0f50*/  DADD R8, R8, -1 ;  /* 0xbff0000008087429 */ /* 0x000fc80000000000 */
[----:B------:R-:W2:Y:S02]  /*0f60*/  MUFU.RCP64H R11, R21 ;  /* 0x00000015000b7308 */ /* 0x000ea40000001800 */
[----:B--2---:R-:W-:-:S08]  /*0f70*/  DFMA R12, -R20, R10, 1 ;  /* 0x3ff00000140c742b */ /* 0x004fd0000000010a */
[----:B------:R-:W-:-:S08]  /*0f80*/  DFMA R12, R12, R12, R12 ;  /* 0x0000000c0c0c722b */ /* 0x000fd0000000000c */
[----:B------:R-:W-:-:S08]  /*0f90*/  DFMA R10, R10, R12, R10 ;  /* 0x0000000c0a0a722b */ /* 0x000fd0000000000a */
[----:B------:R-:W-:-:S08]  /*0fa0*/  DMUL R12, R8, R10 ;  /* 0x0000000a080c7228 */ /* 0x000fd00000000000 */
[----:B------:R-:W-:-:S08]  /*0fb0*/  DFMA R12, R8, R10, R12 ;  /* 0x0000000a080c722b */ /* 0x000fd0000000000c */
[----:B------:R-:W-:Y:S02]  /*0fc0*/  DMUL R14, R12, R12 ;  /* 0x0000000c0c0e7228 */ /* 0x000fe40000000000 */
[----:B------:R-:W-:-:S06]  /*0fd0*/  DADD R6, R8, -R12 ;  /* 0x0000000008067229 */ /* 0x000fcc000000080c */
[----:B------:R-:W-:Y:S01]  /*0fe0*/  DFMA R20, R14, UR6, R22 ;  /* 0x000000060e147c2b */ /* 0x000fe20008000016 */
[----:B------:R-:W-:Y:S01]  /*0ff0*/  UMOV UR6, 0x9f02676f ;  /* 0x9f02676f00067882 */ /* 0x000fe20000000000 */
[----:B------:R-:W-:Y:S01]  /*1000*/  UMOV UR7, 0x3ef3b266 ;  /* 0x3ef3b26600077882 */ /* 0x000fe20000000000 */
[----:B------:R-:W-:Y:S02]  /*1010*/  DADD R22, R6, R6 ;  /* 0x0000000006167229 */ /* 0x000fe40000000006 */
[----:B------:R-:W-:Y:S01]  /*1020*/  DADD R6, R24, -UR8 ;  /* 0x8000000818067e29 */ /* 0x000fe20008000000 */
[----:B------:R-:W-:Y:S01]  /*1030*/  UMOV UR8, 0xfefa39ef ;  /* 0xfefa39ef00087882 */ /* 0x000fe20000000000 */
[----:B------:R-:W-:Y:S01]  /*1040*/  UMOV UR9, 0x3fe62e42 ;  /* 0x3fe62e4200097882 */ /* 0x000fe20000000000 */
[----:B------:R-:W-:Y:S01]  /*1050*/  DFMA R20, R14, R20, UR6 ;  /* 0x000000060e147e2b */ /* 0x000fe20008000014 */
[----:B------:R-:W-:Y:S01]  /*1060*/  UMOV UR6, 0xa9ab0956 ;  /* 0xa9ab095600067882 */ /* 0x000fe20000000000 */
[----:B------:R-:W-:Y:S01]  /*1070*/  UMOV UR7, 0x3f1745cb ;  /* 0x3f1745cb00077882 */ /* 0x000fe20000000000 */
[----:B------:R-:W-:-:S02]  /*1080*/  DFMA R24, R8, -R12, R22 ;  /* 0x8000000c0818722b */ /* 0x000fc40000000016 */
[----:B------:R-:W-:-:S03]  /*1090*/  DFMA R8, R6, UR8, R12 ;  /* 0x0000000806087c2b */ /* 0x000fc6000800000c */
[----:B------:R-:W-:Y:S01]  /*10a0*/  DFMA R20, R14, R20, UR6 ;  /* 0x000000060e147e2b */ /* 0x000fe20008000014 */
[----:B------:R-:W-:Y:S01]  /*10b0*/  UMOV UR6, 0x2d1b5154 ;  /* 0x2d1b515400067882 */ /* 0x000fe20000000000 */
[----:B------:R-:W-:Y:S01]  /*10c0*/  UMOV UR7, 0x3f3c71c7 ;  /* 0x3f3c71c700077882 */ /* 0x000fe20000000000 */
[----:B------:R-:W-:-:S05]  /*10d0*/  DMUL R24, R10, R24 ;  /* 0x000000180a187228 */ /* 0x000fca0000000000 */
[----:B------:R-:W-:Y:S01]  /*10e0*/  DFMA R20, R14, R20, UR6 ;  /* 0x000000060e147e2b */ /* 0x000fe20008000014 */
[----:B------:R-:W-:Y:S01]  /*10f0*/  UMOV UR6, 0x923be72d ;  /* 0x923be72d00067882 */ /* 0x000fe20000000000 */
[----:B------:R-:W-:-:S06]  /*1100*/  UMOV UR7, 0x3f624924 ;  /* 0x3f62492400077882 */ /* 0x000fcc0000000000 */
        /* <DEDUP_REMOVED lines=8> */
[----:B------:R-:W-:Y:S02]  /*1190*/  UMOV UR7, 0x3fe62e42 ;  /* 0x3fe62e4200077882 */ /* 0x000fe40000000000 */
[----:B------:R-:W-:Y:S01]  /*11a0*/  DFMA R20, R6, -UR6, R8 ;  /* 0x8000000606147c2b */ /* 0x000fe20008000008 */
[----:B------:R-:W-:Y:S01]  /*11b0*/  UMOV UR6, 0x3b39803f ;  /* 0x3b39803f00067882 */ /* 0x000fe20000000000 */
[----:B------:R-:W-:Y:S02]  /*11c0*/  UMOV UR7, 0x3c7abc9e ;  /* 0x3c7abc9e00077882 */ /* 0x000fe40000000000 */
[----:B------:R-:W-:-:S04]  /*11d0*/  DMUL R22, R14, R22 ;  /* 0x000000160e167228 */ /* 0x000fc80000000000 */
[----:B------:R-:W-:-:S04]  /*11e0*/  DADD R20, -R12, R20 ;  /* 0x000000000c147229 */ /* 0x000fc80000000114 */
[----:B------:R-:W-:-:S08]  /*11f0*/  DFMA R22, R12, R22, R24 ;  /* 0x000000160c16722b */ /* 0x000fd00000000018 */
[----:B------:R-:W-:-:S08]  /*1200*/  DADD R20, R22, -R20 ;  /* 0x0000000016147229 */ /* 0x000fd00000000814 */
[----:B------:R-:W-:-:S08]  /*1210*/  DFMA R20, R6, UR6, R20 ;  /* 0x0000000606147c2b */ /* 0x000fd00008000014 */
[----:B------:R-:W-:Y:S01]  /*1220*/  DADD R8, R8, R20 ;  /* 0x0000000008087229 */ /* 0x000fe20000000014 */
[----:B------:R-:W-:Y:S10]  /*1230*/  BRA `(.L_x_18) ;  /* 0x0000000000187947 */ /* 0x000ff40003800000 */
.L_x_17:
[----:B------:R-:W-:Y:S01]  /*1240*/  MOV R6, 0x0 ;  /* 0x0000000000067802 */ /* 0x000fe20000000f00 */
[----:B------:R-:W-:Y:S01]  /*1250*/  IMAD.MOV.U32 R7, RZ, RZ, 0x7ff00000 ;  /* 0x7ff00000ff077424 */ /* 0x000fe200078e00ff */
[----:B------:R-:W-:-:S05]  /*1260*/  LOP3.LUT P0, RZ, R9, 0x7fffffff, RZ, 0xc0, !PT ;  /* 0x7fffffff09ff7812 */ /* 0x000fca000780c0ff */
[----:B------:R-:W-:-:S10]  /*1270*/  DFMA R6, R8, R6, +INF ;  /* 0x7ff000000806742b */ /* 0x000fd40000000006 */
[----:B------:R-:W-:Y:S02]  /*1280*/  FSEL R8, R6, RZ, P0 ;  /* 0x000000ff06087208 */ /* 0x000fe40000000000 */
[----:B------:R-:W-:-:S07]  /*1290*/  FSEL R9, R7, -QNAN , P0 ;  /* 0xfff0000007097808 */ /* 0x000fce0000000000 */
.L_x_18:
[----:B------:R-:W-:Y:S05]  /*12a0*/  BSYNC.RECONVERGENT B1 ;  /* 0x0000000000017941 */ /* 0x000fea0003800200 */
.L_x_16:
[----:B------:R-:W-:Y:S01]  /*12b0*/  DMUL R22, RZ, R4 ;  /* 0x00000004ff167228 */ /* 0x000fe20000000000 */
[----:B------:R-:W-:Y:S01]  /*12c0*/  IMAD.SHL.U32 R6, R5, 0x2, RZ ;  /* 0x0000000205067824 */ /* 0x000fe200078e00ff */
[----:B------:R-:W-:Y:S01]  /*12d0*/  UMOV UR6, 0x33145c07 ;  /* 0x33145c0700067882 */ /* 0x000fe20000000000 */
[----:B------:R-:W-:Y:S01]  /*12e0*/  UMOV UR7, 0x3ca1a626 ;  /* 0x3ca1a62600077882 */ /* 0x000fe20000000000 */
[----:B------:R-:W-:Y:S01]  /*12f0*/  IMAD.MOV.U32 R7, RZ, RZ, 0x3e5ae5f1 ;  /* 0x3e5ae5f1ff077424 */ /* 0x000fe200078e00ff */
[----:B------:R-:W-:Y:S01]  /*1300*/  UMOV UR8, 0xf9785eba ;  /* 0xf9785eba00087882 */ /* 0x000fe20000000000 */
[----:B------:R-:W-:Y:S01]  /*1310*/  ISETP.GT.U32.AND P0, PT, R6, -0x79800000, PT ;  /* 0x868000000600780c */ /* 0x000fe20003f04070 */
[----:B------:R-:W-:Y:S01]  /*1320*/  IMAD.MOV.U32 R6, RZ, RZ, 0x2cb0d246 ;  /* 0x2cb0d246ff067424 */ /* 0x000fe200078e00ff */
[----:B------:R-:W-:Y:S01]  /*1330*/  UMOV UR9, 0x3de5db65 ;  /* 0x3de5db6500097882 */ /* 0x000fe20000000000 */
[----:B------:R-:W-:Y:S01]  /*1340*/  DMUL R8, R8, -2 ;  /* 0xc000000008087828 */ /* 0x000fe20000000000 */
[----:B------:R-:W-:Y:S01]  /*1350*/  FSEL R11, R23, R5, P0 ;  /* 0x00000005170b7208 */ /* 0x000fe20000000000 */
[----:B------:R-:W-:Y:S01]  /*1360*/  BSSY.RECONVERGENT B1, `(.L_x_19) ;  /* 0x000004f000017945 */ /* 0x000fe20003800200 */
[----:B------:R-:W-:-:S02]  /*1370*/  FSEL R22, R22, R4, P0 ;  /* 0x0000000416167208 */ /* 0x000fc40000000000 */
[----:B------:R-:W-:-:S03]  /*1380*/  IADD3 R23, PT, PT, R11, 0x100000, RZ ;  /* 0x001000000b177810 */ /* 0x000fc60007ffe0ff */
[----:B------:R-:W-:Y:S01]  /*1390*/  IMAD.MOV.U32 R10, RZ, RZ, R22 ;  /* 0x000000ffff0a7224 */ /* 0x000fe200078e0016 */
[----:B------:R-:W2:Y:S08]  /*13a0*/  FRND.F64 R4, R22 ;  /* 0x0000001600047313 */ /* 0x000eb00000301800 */
[----:B------:R-:W3:Y:S01]  /*13b0*/  F2I.S64.F64 R22, R22 ;  /* 0x0000001600167311 */ /* 0x000ee20000301900 */
[----:B--2---:R-:W-:-:S08]  /*13c0*/  DFMA R4, R4, -0.5, R10 ;  /* 0xbfe000000404782b */ /* 0x004fd0000000000a */
[C---:B------:R-:W-:Y:S01]  /*13d0*/  DMUL R20, R4.reuse, UR6 ;  /* 0x0000000604147c28 */ /* 0x040fe20008000000 */
[----:B------:R-:W-:Y:S01]  /*13e0*/  UMOV UR6, 0x54442d18 ;  /* 0x54442d1800067882 */ /* 0x000fe20000000000 */
[----:B------:R-:W-:Y:S01]  /*13f0*/  UMOV UR7, 0x400921fb ;  /* 0x400921fb00077882 */ /* 0x000fe20000000000 */
[C---:B---3--:R-:W-:Y:S02]  /*1400*/  LOP3.LUT R18, R22.reuse, 0x1, RZ, 0xc0, !PT ;  /* 0x0000000116127812 */ /* 0x048fe400078ec0ff */
[----:B------:R-:W-:Y:S02]  /*1410*/  LOP3.LUT P1, RZ, R22, 0x2, RZ, 0xc0, !PT ;  /* 0x0000000216ff7812 */ /* 0x000fe4000782c0ff */
[----:B------:R-:W-:Y:S01]  /*1420*/  ISETP.NE.U32.AND P0, PT, R18, 0x1, PT ;  /* 0x000000011200780c */ /* 0x000fe20003f05070 */
[----:B------:R-:W-:Y:S01]  /*1430*/  DFMA R20, R4, UR6, R20 ;  /* 0x0000000604147c2b */ /* 0x000fe20008000014 */
[----:B------:R-:W-:Y:S01]  /*1440*/  UMOV UR6, 0x20fd8164 ;  /* 0x20fd816400067882 */ /* 0x000fe20000000000 */
[----:B------:R-:W-:Y:S01]  /*1450*/  IMAD.MOV.U32 R4, RZ, RZ, -0x3e107ad8 ;  /* 0xc1ef8528ff047424 */ /* 0x000fe200078e00ff */
[----:B------:R-:W-:Y:S01]  /*1460*/  MOV R5, 0x3e21eea7 ;  /* 0x3e21eea700057802 */ /* 0x000fe20000000f00 */
[----:B------:R-:W-:Y:S01]  /*1470*/  UMOV UR7, 0x3da8ff83 ;  /* 0x3da8ff8300077882 */ /* 0x000fe20000000000 */
[----:B------:R-:W-:-:S03]  /*1480*/  ISETP.NE.U32.AND.EX P0, PT, RZ, RZ, PT, P0 ;  /* 0x000000ffff00720c */ /* 0x000fc60003f05100 */
[----:B------:R-:W-:-:S08]  /*1490*/  DMUL R12, R20, R20 ;  /* 0x00000014140c7228 */ /* 0x000fd00000000000 */
[C---:B------:R-:W-:Y:S01]  /*14a0*/  DFMA R4, R12.reuse, -UR6, R4 ;  /* 0x800000060c047c2b */ /* 0x040fe20008000004 */
[----:B------:R-:W-:Y:S01]  /*14b0*/  UMOV UR6, 0x8e06e6d9 ;  /* 0x8e06e6d900067882 */ /* 0x000fe20000000000 */
[----:B------:R-:W-:Y:S01]  /*14c0*/  UMOV UR7, 0x3e927e4f ;  /* 0x3e927e4f00077882 */ /* 0x000fe20000000000 */
[----:B------:R-:W-:Y:S01]  /*14d0*/  DFMA R6, R12, UR8, -R6 ;  /* 0x000000080c067c2b */ /* 0x000fe20008000806 */
[----:B------:R-:W-:Y:S01]  /*14e0*/  UMOV UR8, 0x69ace392 ;  /* 0x69ace39200087882 */ /* 0x000fe20000000000 */
[----:B------:R-:W-:-:S03]  /*14f0*/  UMOV UR9, 0x3ec71de3 ;  /* 0x3ec71de300097882 */ /* 0x000fc60000000000 */
[C---:B------:R-:W-:Y:S01]  /*1500*/  DFMA R4, R12.reuse, R4, -UR6 ;  /* 0x800000060c047e2b */ /* 0x040fe20008000004 */
[----:B------:R-:W-:Y:S01]  /*1510*/  UMOV UR6, 0x19ddbce9 ;  /* 0x19ddbce900067882 */ /* 0x000fe20000000000 */
[----:B------:R-:W-:Y:S01]  /*1520*/  UMOV UR7, 0x3efa01a0 ;  /* 0x3efa01a000077882 */ /* 0x000fe20000000000 */
[----:B------:R-:W-:Y:S01]  /*1530*/  DFMA R6, R12, R6, UR8 ;  /* 0x000000080c067e2b */ /* 0x000fe20008000006 */
[----:B------:R-:W-:Y:S01]  /*1540*/  UMOV UR8, 0x19db62a1 ;  /* 0x19db62a100087882 */ /* 0x000fe20000000000 */
[----:B------:R-:W-:-:S03]  /*1550*/  UMOV UR9, 0x3f2a01a0 ;  /* 0x3f2a01a000097882 */ /* 0x000fc60000000000 */
[C---:B------:R-:W-:Y:S01]  /*1560*/  DFMA R4, R12.reuse, R4, UR6 ;  /* 0x000000060c047e2b */ /* 0x040fe20008000004 */
[----:B------:R-:W-:Y:S01]  /*1570*/  UMOV UR6, 0x16c15d47 ;  /* 0x16c15d4700067882 */ /* 0x000fe20000000000 */
[----:B------:R-:W-:Y:S01]  /*1580*/  UMOV UR7, 0x3f56c16c ;  /* 0x3f56c16c00077882 */ /* 0x000fe20000000000 */
[C---:B------:R-:W-:Y:S01]  /*1590*/  DFMA R14, R12.reuse, R6, -UR8 ;  /* 0x800000080c0e7e2b */ /* 0x040fe20008000006 */
[----:B------:R-:W-:Y:S01]  /*15a0*/  UMOV UR8, 0x11110818 ;  /* 0x1111081800087882 */ /* 0x000fe20000000000 */
[----:B------:R-:W2:Y:S01]  /*15b0*/  MUFU.RSQ64H R7, R9 ;  /* 0x0000000900077308 */ /* 0x000ea20000001c00 */
[----:B------:R-:W-:Y:S01]  /*15c0*/  UMOV UR9, 0x3f811111 ;  /* 0x3f81111100097882 */ /* 0x000fe20000000000 */
[----:B------:R-:W-:Y:S01]  /*15d0*/  IADD3 R6, PT, PT, R9, -0x3500000, RZ ;  /* 0xfcb0000009067810 */ /* 0x000fe20007ffe0ff */
[C---:B------:R-:W-:Y:S01]  /*15e0*/  DFMA R4, R12.reuse, R4, -UR6 ;  /* 0x800000060c047e2b */ /* 0x040fe20008000004 */
[----:B------:R-:W-:Y:S01]  /*15f0*/  UMOV UR6, 0x55555551 ;  /* 0x5555555100067882 */ /* 0x000fe20000000000 */
[----:B------:R-:W-:Y:S01]  /*1600*/  UMOV UR7, 0x3fa55555 ;  /* 0x3fa5555500077882 */ /* 0x000fe20000000000 */
[----:B------:R-:W-:-:S05]  /*1610*/  DFMA R14, R12, R14, UR8 ;  /* 0x000000080c0e7e2b */ /* 0x000fca000800000e */
[C---:B------:R-:W-:Y:S01]  /*1620*/  DFMA R4, R12.reuse, R4, UR6 ;  /* 0x000000060c047e2b */ /* 0x040fe20008000004 */
[----:B------:R-:W-:Y:S01]  /*1630*/  UMOV UR6, 0x55555554 ;  /* 0x5555555400067882 */ /* 0x000fe20000000000 */
[----:B------:R-:W-:Y:S02]  /*1640*/  UMOV UR7, 0x3fc55555 ;  /* 0x3fc5555500077882 */ /* 0x000fe40000000000 */
[----:B------:R-:W-:-:S04]  /*1650*/  DFMA R14, R12, R14, -UR6 ;  /* 0x800000060c0e7e2b */ /* 0x000fc8000800000e */
[----:B------:R-:W-:Y:S02]  /*1660*/  DFMA R24, R12, R4, -0.5 ;  /* 0xbfe000000c18742b */ /* 0x000fe40000000004 */
[----:B--2---:R-:W-:Y:S02]  /*1670*/  DMUL R4, R6, R6 ;  /* 0x0000000606047228 */ /* 0x004fe40000000000 */
[----:B------:R-:W-:-:S04]  /*1680*/  DFMA R14, R12, R14, RZ ;  /* 0x0000000e0c0e722b */ /* 0x000fc800000000ff */
[----:B------:R-:W-:Y:S02]  /*1690*/  DFMA R12, R12, R24, 1 ;  /* 0x3ff000000c0c742b */ /* 0x000fe40000000018 */
[----:B------:R-:W-:Y:S01]  /*16a0*/  DFMA R24, R8, -R4, 1 ;  /* 0x3ff000000818742b */ /* 0x000fe20000000804 */
[----:B------:R-:W-:Y:S01]  /*16b0*/  IMAD.MOV.U32 R4, RZ, RZ, 0x0 ;  /* 0x00000000ff047424 */ /* 0x000fe200078e00ff */
[----:B------:R-:W-:Y:S01]  /*16c0*/  DFMA R20, R20, R14, R20 ;  /* 0x0000000e1414722b */ /* 0x000fe20000000014 */
[----:B------:R-:W-:-:S06]  /*16d0*/  IMAD.MOV.U32 R5, RZ, RZ, 0x3fd80000 ;  /* 0x3fd80000ff057424 */ /* 0x000fcc00078e00ff */
[----:B------:R-:W-:Y:S02]  /*16e0*/  DFMA R4, R24, R4, 0.5 ;  /* 0x3fe000001804742b */ /* 0x000fe40000000004 */
[----:B------:R-:W-:Y:S01]  /*16f0*/  DMUL R24, R6, R24 ;  /* 0x0000001806187228 */ /* 0x000fe20000000000 */
[----:B------:R-:W-:Y:S02]  /*1700*/  LOP3.LUT R29, R21, 0x80000000, RZ, 0x3c, !PT ;  /* 0x80000000151d7812 */ /* 0x000fe400078e3cff */
[----:B------:R-:W-:Y:S02]  /*1710*/  FSEL R22, R12, R20, !P0 ;  /* 0x000000140c167208 */ /* 0x000fe40004000000 */
[----:B------:R-:W-:Y:S02]  /*1720*/  FSEL R23, R13, R21, !P0 ;  /* 0x000000150d177208 */ /* 0x000fe40004000000 */
[----:B------:R-:W-:Y:S01]  /*1730*/  FSEL R20, R20, R12, !P0 ;  /* 0x0000000c14147208 */ /* 0x000fe20004000000 */
[----:B------:R-:W-:Y:S01]  /*1740*/  DFMA R4, R4, R24, R6 ;  /* 0x000000180404722b */ /* 0x000fe20000000006 */
[----:B------:R-:W-:-:S02]  /*1750*/  FSEL R21, R29, R13, !P0 ;  /* 0x0000000d1d157208 */ /* 0x000fc40004000000 */
[----:B------:R-:W-:Y:S02]  /*1760*/  ISETP.GE.U32.AND P0, PT, R6, 0x7ca00000, PT ;  /* 0x7ca000000600780c */ /* 0x000fe40003f06070 */
[----:B------:R-:W-:Y:S02]  /*1770*/  @P1 LOP3.LUT R29, R23, 0x80000000, RZ, 0x3c, !PT ;  /* 0x80000000171d1812 */ /* 0x000fe400078e3cff */
[----:B------:R-:W-:Y:S01]  /*1780*/  @P1 LOP3.LUT R18, R21, 0x80000000, RZ, 0x3c, !PT ;  /* 0x8000000015121812 */ /* 0x000fe200078e3cff */
[----:B------:R-:W-:Y:S02]  /*1790*/  DMUL R14, R8, R4 ;  /* 0x00000004080e7228 */ /* 0x000fe40000000000 */
[----:B------:R-:W-:Y:S01]  /*17a0*/  IADD3 R27, PT, PT, R5, -0x100000, RZ ;  /* 0xfff00000051b7810 */ /* 0x000fe20007ffe0ff */
[----:B------:R-:W-:Y:S01]  /*17b0*/  IMAD.MOV.U32 R26, RZ, RZ, R4 ;  /* 0x000000ffff1a7224 */ /* 0x000fe200078e0004 */
[----:B------:R-:W-:Y:S01]  /*17c0*/  @P1 MOV R21, R18 ;  /* 0x0000001200151202 */ /* 0x000fe20000000f00 */
[----:B------:R-:W-:-:S03]  /*17d0*/  @P1 IMAD.MOV.U32 R23, RZ, RZ, R29 ;  /* 0x000000ffff171224 */ /* 0x000fc600078e001d */
[----:B------:R-:W-:-:S08]  /*17e0*/  DFMA R24, R14, -R14, R8 ;  /* 0x8000000e0e18722b */ /* 0x000fd00000000008 */
[----:B------:R-:W-:Y:S01]  /*17f0*/  DFMA R12, R24, R26, R14 ;  /* 0x0000001a180c722b */ /* 0x000fe2000000000e */
[----:B------:R-:W-:Y:S10]  /*1800*/  @!P0 BRA `(.L_x_20) ;  /* 0x0000000000108947 */ /* 0x000ff40003800000 */
[----:B------:R-:W-:-:S07]  /*1810*/  MOV R12, 0x1830 ;  /* 0x00001830000c7802 */ /* 0x000fce0000000f00 */
[----:B01----:R-:W-:Y:S05]  /*1820*/  CALL.REL.NOINC `($__internal_0_$__cuda_sm20_dsqrt_rn_f64_mediumpath_v1) ;  /* 0x0000000000687944 */ /* 0x003fea0003c00000 */
[----:B------:R-:W-:Y:S02]  /*1830*/  IMAD.MOV.U32 R12, RZ, RZ, R6 ;  /* 0x000000ffff0c7224 */ /* 0x000fe400078e0006 */
[----:B------:R-:W-:-:S07]  /*1840*/  IMAD.MOV.U32 R13, RZ, RZ, R7 ;  /* 0x000000ffff0d7224 */ /* 0x000fce00078e0007 */
.L_x_20:
[----:B------:R-:W-:Y:S05]  /*1850*/  BSYNC.RECONVERGENT B1 ;  /* 0x0000000000017941 */ /* 0x000fea0003800200 */
.L_x_19:
[----:B------:R-:W-:Y:S01]  /*1860*/  DADD R20, RZ, R20 ;  /* 0x00000000ff147229 */ /* 0x000fe20000000014 */
[----:B------:R-:W2:Y:S01]  /*1870*/  FRND.F64.TRUNC R4, R10 ;  /* 0x0000000a00047313 */ /* 0x000ea2000030d800 */
[----:B------:R-:W-:Y:S01]  /*1880*/  MOV R9, 0x1 ;  /* 0x0000000100097802 */ /* 0x000fe20000000f00 */
[----:B------:R-:W-:-:S04]  /*1890*/  DMUL R6, RZ, R10 ;  /* 0x0000000aff067228 */ /* 0x000fc80000000000 */
[----:B------:R3:W-:Y:S01]  /*18a0*/  STG.E desc[UR4][R2.64+0x30], R9 ;  /* 0x0000300902007986 */ /* 0x0007e2000c101904 */
[----:B------:R-:W-:-:S07]  /*18b0*/  DMUL R20, R20, R12 ;  /* 0x0000000c14147228 */ /* 0x000fce0000000000 */
[----:B------:R3:W-:Y:S01]  /*18c0*/  STG.E.64 desc[UR4][R2.64+0x38], R20 ;  /* 0x0000381402007986 */ /* 0x0007e2000c101b04 */
[----:B--2---:R-:W-:-:S06]  /*18d0*/  DSETP.NEU.AND P0, PT, R10, R4, PT ;  /* 0x000000040a00722a */ /* 0x004fcc0003f0d000 */
[----:B------:R-:W-:Y:S02]  /*18e0*/  FSEL R4, R6, R22, !P0 ;  /* 0x0000001606047208 */ /* 0x000fe40004000000 */
[----:B------:R-:W-:-:S06]  /*18f0*/  FSEL R5, R7, R23, !P0 ;  /* 0x0000001707057208 */ /* 0x000fcc0004000000 */
[----:B------:R-:W-:Y:S01]  /*1900*/  DMUL R12, R12, R4 ;  /* 0x000000040c0c7228 */ /* 0x000fe20000000000 */
[----:B---3--:R-:W-:Y:S10]  /*1910*/  BRA `(.L_x_21) ;  /* 0x0000000000087947 */ /* 0x008ff40003800000 */
.L_x_9:
[----:B------:R2:W5:Y:S04]  /*1920*/  LDG.E.64 R12, desc[UR4][R2.64+0x38] ;  /* 0x00003804020c7981 */ /* 0x000568000c1e1b00 */
[----:B------:R2:W-:Y:S02]  /*1930*/  STG.E desc[UR4][R2.64+0x30], RZ ;  /* 0x000030ff02007986 */ /* 0x0005e4000c101904 */
.L_x_21:
[----:B---3--:R-:W-:Y:S05]  /*1940*/  BSYNC.RECONVERGENT B0 ;  /* 0x0000000000007941 */ /* 0x008fea0003800200 */
.L_x_8:
[----:B-1----:R-:W-:Y:S01]  /*1950*/  IMAD.WIDE R4, R19, 0x10, R16 ;  /* 0x0000001013047825 */ /* 0x002fe200078e0210 */
[----:B------:R-:W-:-:S03]  /*1960*/  IADD3 R19, PT, PT, R0, R19, RZ ;  /* 0x0000001300137210 */ /* 0x000fc60007ffe0ff */
[----:B-----5:R-:W-:Y:S01]  /*1970*/  IMAD.MOV.U32 R14, RZ, RZ, R12 ;  /* 0x000000ffff0e7224 */ /* 0x020fe200078e000c */
[----:B------:R-:W-:Y:S01]  /*1980*/  ISETP.GE.AND P0, PT, R19, UR10, PT ;  /* 0x0000000a13007c0c */ /* 0x000fe2000bf06270 */
[----:B------:R-:W-:-:S05]  /*1990*/  IMAD.MOV.U32 R15, RZ, RZ, R13 ;  /* 0x000000ffff0f7224 */ /* 0x000fca00078e000d */
[----:B------:R4:W-:Y:S07]  /*19a0*/  STG.E.128 desc[UR4][R4.64], R12 ;  /* 0x0000000c04007986 */ /* 0x0009ee000c101d04 */
[----:B------:R-:W-:Y:S05]  /*19b0*/  @!P0 BRA `(.L_x_22) ;  /* 0xffffffe800e08947 */ /* 0x000fea000383ffff */
[----:B------:R-:W-:Y:S05]  /*19c0*/  EXIT ;  /* 0x000000000000794d */ /* 0x000fea0003800000 */
        .weak           $__internal_0_$__cuda_sm20_dsqrt_rn_f64_mediumpath_v1
        .type           $__internal_0_$__cuda_sm20_dsqrt_rn_f64_mediumpath_v1,@function
        .size           $__internal_0_$__cuda_sm20_dsqrt_rn_f64_mediumpath_v1,(.L_x_289 - $__internal_0_$__cuda_sm20_dsqrt_rn_f64_mediumpath_v1)
$__internal_0_$__cuda_sm20_dsqrt_rn_f64_mediumpath_v1:
[----:B------:R-:W-:Y:S01]  /*19d0*/  ISETP.GE.U32.AND P0, PT, R6, -0x3400000, PT ;  /* 0xfcc000000600780c */ /* 0x000fe20003f06070 */
[----:B------:R-:W-:Y:S01]  /*19e0*/  BSSY.RECONVERGENT B2, `(.L_x_23) ;  /* 0x0000026000027945 */ /* 0x000fe20003800200 */
[----:B------:R-:W-:Y:S01]  /*19f0*/  IMAD.MOV.U32 R26, RZ, RZ, R4 ;  /* 0x000000ffff1a7224 */ /* 0x000fe200078e0004 */
[----:B------:R-:W-:Y:S01]  /*1a00*/  MOV R5, R9 ;  /* 0x0000000900057202 */ /* 0x000fe20000000f00 */
[----:B------:R-:W-:-:S09]  /*1a10*/  IMAD.MOV.U32 R4, RZ, RZ, R8 ;  /* 0x000000ffff047224 */ /* 0x000fd200078e0008 */
[----:B------:R-:W-:Y:S05]  /*1a20*/  @!P0 BRA `(.L_x_24) ;  /* 0x0000000000208947 */ /* 0x000fea0003800000 */
[----:B------:R-:W-:-:S10]  /*1a30*/  DFMA.RM R26, R24, R26, R14 ;  /* 0x0000001a181a722b */ /* 0x000fd4000000400e */
[----:B------:R-:W-:-:S05]  /*1a40*/  IADD3 R6, P0, PT, R26, 0x1, RZ ;  /* 0x000000011a067810 */ /* 0x000fca0007f1e0ff */
[----:B------:R-:W-:-:S06]  /*1a50*/  IMAD.X R7, RZ, RZ, R27, P0 ;  /* 0x000000ffff077224 */ /* 0x000fcc00000e061b */
[----:B------:R-:W-:-:S08]  /*1a60*/  DFMA.RP R4, -R26, R6, R4 ;  /* 0x000000061a04722b */ /* 0x000fd00000008104 */
[----:B------:R-:W-:-:S06]  /*1a70*/  DSETP.GT.AND P0, PT, R4, RZ, PT ;  /* 0x000000ff0400722a */ /* 0x000fcc0003f04000 */
[----:B------:R-:W-:Y:S02]  /*1a80*/  FSEL R6, R6, R26, P0 ;  /* 0x0000001a06067208 */ /* 0x000fe40000000000 */
[----:B------:R-:W-:Y:S01]  /*1a90*/  FSEL R7, R7, R27, P0 ;  /* 0x0000001b07077208 */ /* 0x000fe20000000000 */
[----:B------:R-:W-:Y:S06]  /*1aa0*/  BRA `(.L_x_25) ;  /* 0x0000000000647947 */ /* 0x000fec0003800000 */
.L_x_24:
[----:B------:R-:W-:-:S14]  /*1ab0*/  DSETP.NE.AND P0, PT, R4, RZ, PT ;  /* 0x000000ff0400722a */ /* 0x000fdc0003f05000 */
[----:B------:R-:W-:Y:S05]  /*1ac0*/  @!P0 BRA `(.L_x_26) ;  /* 0x0000000000588947 */ /* 0x000fea0003800000 */
[----:B------:R-:W-:-:S13]  /*1ad0*/  ISETP.GE.AND P0, PT, R5, RZ, PT ;  /* 0x000000ff0500720c */ /* 0x000fda0003f06270 */
[----:B------:R-:W-:Y:S01]  /*1ae0*/  @!P0 IMAD.MOV.U32 R6, RZ, RZ, 0x0 ;  /* 0x00000000ff068424 */ /* 0x000fe200078e00ff */
[----:B------:R-:W-:Y:S01]  /*1af0*/  @!P0 MOV R7, 0xfff80000 ;  /* 0xfff8000000078802 */ /* 0x000fe20000000f00 */
[----:B------:R-:W-:Y:S06]  /*1b00*/  @!P0 BRA `(.L_x_25) ;  /* 0x00000000004c8947 */ /* 0x000fec0003800000 */
[----:B------:R-:W-:-:S13]  /*1b10*/  ISETP.GT.AND P0, PT, R5, 0x7fefffff, PT ;  /* 0x7fefffff0500780c */ /* 0x000fda0003f04270 */
[----:B------:R-:W-:Y:S05]  /*1b20*/  @P0 BRA `(.L_x_26) ;  /* 0x0000000000400947 */ /* 0x000fea0003800000 */
[----:B------:R-:W-:Y:S01]  /*1b30*/  DMUL R4, R4, 8.11296384146066816958e+31 ;  /* 0x4690000004047828 */ /* 0x000fe20000000000 */
[----:B------:R-:W-:Y:S01]  /*1b40*/  IMAD.MOV.U32 R6, RZ, RZ, RZ ;  /* 0x000000ffff067224 */ /* 0x000fe200078e00ff */
[----:B------:R-:W-:Y:S01]  /*1b50*/  MOV R15, 0x3fd80000 ;  /* 0x3fd80000000f7802 */ /* 0x000fe20000000f00 */
[----:B------:R-:W-:-:S03]  /*1b60*/  IMAD.MOV.U32 R14, RZ, RZ, 0x0 ;  /* 0x00000000ff0e7424 */ /* 0x000fc600078e00ff */
[----:B------:R-:W0:Y:S02]  /*1b70*/  MUFU.RSQ64H R7, R5 ;  /* 0x0000000500077308 */ /* 0x000e240000001c00 */
[----:B0-----:R-:W-:-:S08]  /*1b80*/  DMUL R8, R6, R6 ;  /* 0x0000000606087228 */ /* 0x001fd00000000000 */
[----:B------:R-:W-:-:S08]  /*1b90*/  DFMA R8, R4, -R8, 1 ;  /* 0x3ff000000408742b */ /* 0x000fd00000000808 */
[----:B------:R-:W-:Y:S02]  /*1ba0*/  DFMA R14, R8, R14, 0.5 ;  /* 0x3fe00000080e742b */ /* 0x000fe4000000000e */
[----:B------:R-:W-:-:S08]  /*1bb0*/  DMUL R8, R6, R8 ;  /* 0x0000000806087228 */ /* 0x000fd00000000000 */
[----:B------:R-:W-:-:S08]  /*1bc0*/  DFMA R8, R14, R8, R6 ;  /* 0x000000080e08722b */ /* 0x000fd00000000006 */
[----:B------:R-:W-:Y:S02]  /*1bd0*/  DMUL R6, R4, R8 ;  /* 0x0000000804067228 */ /* 0x000fe40000000000 */
[----:B------:R-:W-:-:S06]  /*1be0*/  VIADD R9, R9, 0xfff00000 ;  /* 0xfff0000009097836 */ /* 0x000fcc0000000000 */
[----:B------:R-:W-:-:S08]  /*1bf0*/  DFMA R14, R6, -R6, R4 ;  /* 0x80000006060e722b */ /* 0x000fd00000000004 */
[----:B------:R-:W-:-:S10]  /*1c00*/  DFMA R6, R8, R14, R6 ;  /* 0x0000000e0806722b */ /* 0x000fd40000000006 */
[----:B------:R-:W-:Y:S01]  /*1c10*/  VIADD R7, R7, 0xfcb00000 ;  /* 0xfcb0000007077836 */ /* 0x000fe20000000000 */
[----:B------:R-:W-:Y:S06]  /*1c20*/  BRA `(.L_x_25) ;  /* 0x0000000000047947 */ /* 0x000fec0003800000 */
.L_x_26:
[----:B------:R-:W-:-:S11]  /*1c30*/  DADD R6, R4, R4 ;  /* 0x0000000004067229 */ /* 0x000fd60000000004 */
.L_x_25:
[----:B------:R-:W-:Y:S05]  /*1c40*/  BSYNC.RECONVERGENT B2 ;  /* 0x0000000000027941 */ /* 0x000fea0003800200 */
.L_x_23:
[----:B------:R-:W-:-:S04]  /*1c50*/  MOV R13, 0x0 ;  /* 0x00000000000d7802 */ /* 0x000fc80000000f00 */
[----:B------:R-:W-:Y:S05]  /*1c60*/  RET.REL.NODEC R12 `(_Z15z_normal_kernelyP24curandStatePhilox4_32_10P7double2i) ;  /* 0xffffffe00ce47950 */ /* 0x000fea0003c3ffff */
.L_x_27:
        /* <DEDUP_REMOVED lines=9> */
.L_x_289:


//--------------------- .text._Z15c_normal_kernelyP24curandStatePhilox4_32_10P6float2i --------------------------
	.section	.text._Z15c_normal_kernelyP24curandStatePhilox4_32_10P6float2i,"ax",@progbits
	.align	128
        .global         _Z15c_normal_kernelyP24curandStatePhilox4_32_10P6float2i
        .type           _Z15c_normal_kernelyP24curandStatePhilox4_32_10P6float2i,@function
        .size           _Z15c_normal_kernelyP24curandStatePhilox4_32_10P6float2i,(.L_x_290 - _Z15c_normal_kernelyP24curandStatePhilox4_32_10P6float2i)
        .other          _Z15c_normal_kernelyP24curandStatePhilox4_32_10P6float2i,@"STO_CUDA_ENTRY STV_DEFAULT"
_Z15c_normal_kernelyP24curandStatePhilox4_32_10P6float2i:
.text._Z15c_normal_kernelyP24curandStatePhilox4_32_10P6float2i:
        /* <DEDUP_REMOVED lines=10> */
[----:B-1----:R-:W-:Y:S02]  /*00a0*/  ISETP.GE.AND P0, PT, R6, UR6, PT ;  /* 0x0000000606007c0c */ /* 0x002fe4000bf06270 */
[----:B--2---:R-:W-:Y:S01]  /*00b0*/  LOP3.LUT R2, R5, R12, RZ, 0x3c, !PT ;  /* 0x0000000c05027212 */ /* 0x004fe200078e3cff */
[----:B------:R-:W-:Y:S01]  /*00c0*/  VIADD R5, R12, 0x9e3779b9 ;  /* 0x9e3779b90c057836 */ /* 0x000fe20000000000 */
[----:B------:R-:W-:Y:S02]  /*00d0*/  LOP3.LUT R10, R7, R13, RZ, 0x3c, !PT ;  /* 0x0000000d070a7212 */ /* 0x000fe400078e3cff */
[----:B------:R-:W-:Y:S01]  /*00e0*/  IADD3 R9, PT, PT, R13, -0x4498517b, RZ ;  /* 0xbb67ae850d097810 */ /* 0x000fe20007ffe0ff */
[----:B------:R-:W-:-:S04]  /*00f0*/  IMAD.WIDE.U32 R2, R2, -0x2daee0ad, RZ ;  /* 0xd2511f5302027825 */ /* 0x000fc800078e00ff */
[----:B------:R-:W-:Y:S01]  /*0100*/  IMAD.WIDE.U32 R10, R10, -0x326172a9, RZ ;  /* 0xcd9e8d570a0a7825 */ /* 0x000fe200078e00ff */
[----:B------:R-:W-:Y:S02]  /*0110*/  LOP3.LUT R9, R9, R3, RZ, 0x3c, !PT ;  /* 0x0000000309097212 */ /* 0x000fe400078e3cff */
[----:B------:R-:W-:Y:S02]  /*0120*/  IADD3 R3, PT, PT, R12, 0x3c6ef372, RZ ;  /* 0x3c6ef3720c037810 */ /* 0x000fe40007ffe0ff */
[----:B------:R-:W-:Y:S01]  /*0130*/  LOP3.LUT R8, R5, R4, R11, 0x96, !PT ;  /* 0x0000000405087212 */ /* 0x000fe200078e960b */
[----:B------:R-:W-:-:S04]  /*0140*/  IMAD.WIDE.U32 R4, R9, -0x326172a9, RZ ;  /* 0xcd9e8d5709047825 */ /* 0x000fc800078e00ff */
[----:B------:R-:W-:Y:S01]  /*0150*/  IMAD.WIDE.U32 R8, R8, -0x2daee0ad, RZ ;  /* 0xd2511f5308087825 */ /* 0x000fe200078e00ff */
[----:B------:R-:W-:-:S03]  /*0160*/  LOP3.LUT R3, R5, R10, R3, 0x96, !PT ;  /* 0x0000000a05037212 */ /* 0x000fc600078e9603 */
[----:B------:R-:W-:Y:S02]  /*0170*/  VIADD R11, R13, 0x76cf5d0a ;  /* 0x76cf5d0a0d0b7836 */ /* 0x000fe40000000000 */
[----:B------:R-:W-:-:S03]  /*0180*/  VIADD R5, R12, 0xdaa66d2b ;  /* 0xdaa66d2b0c057836 */ /* 0x000fc60000000000 */
[----:B------:R-:W-:Y:S01]  /*0190*/  LOP3.LUT R11, R9, R2, R11, 0x96, !PT ;  /* 0x00000002090b7212 */ /* 0x000fe200078e960b */
[----:B------:R-:W-:Y:S01]  /*01a0*/  IMAD.WIDE.U32 R2, R3, -0x2daee0ad, RZ ;  /* 0xd2511f5303027825 */ /* 0x000fe200078e00ff */
[----:B------:R-:W-:-:S03]  /*01b0*/  IADD3 R9, PT, PT, R13, 0x32370b8f, RZ ;  /* 0x32370b8f0d097810 */ /* 0x000fc60007ffe0ff */
[----:B------:R-:W-:Y:S01]  /*01c0*/  IMAD.WIDE.U32 R10, R11, -0x326172a9, RZ ;  /* 0xcd9e8d570b0a7825 */ /* 0x000fe200078e00ff */
[----:B------:R-:W-:Y:S02]  /*01d0*/  LOP3.LUT R9, R3, R8, R9, 0x96, !PT ;  /* 0x0000000803097212 */ /* 0x000fe400078e9609 */
        /* <DEDUP_REMOVED lines=9> */
[----:B------:R-:W-:-:S03]  /*0270*/  IADD3 R9, PT, PT, R13, -0x56f99767, RZ ;  /* 0xa90668990d097810 */ /* 0x000fc60007ffe0ff */
[----:B------:R-:W-:Y:S01]  /*0280*/  IMAD.WIDE.U32 R10, R11, -0x326172a9, RZ ;  /* 0xcd9e8d570b0a7825 */ /* 0x000fe200078e00ff */
[----:B------:R-:W-:Y:S02]  /*0290*/  LOP3.LUT R9, R3, R8, R9, 0x96, !PT ;  /* 0x0000000803097212 */ /* 0x000fe400078e9609 */
[----:B------:R-:W-:Y:S02]  /*02a0*/  IADD3 R3, PT, PT, R12, -0x4ab325aa, RZ ;  /* 0xb54cda560c037810 */ /* 0x000fe40007ffe0ff */
        /* <DEDUP_REMOVED lines=10> */
[----:B------:R-:W-:Y:S02]  /*0350*/  LOP3.LUT R8, R11, R8, R5, 0x96, !PT ;  /* 0x000000080b087212 */ /* 0x000fe400078e9605 */
[----:B------:R-:W-:Y:S02]  /*0360*/  IADD3 R11, PT, PT, R12, -0xe443238, RZ ;  /* 0xf1bbcdc80c0b7810 */ /* 0x000fe40007ffe0ff */
[----:B------:R-:W-:Y:S01]  /*0370*/  LOP3.LUT R4, R15, R4, R3, 0x96, !PT ;  /* 0x000000040f047212 */ /* 0x000fe200078e9603 */
[----:B------:R-:W-:Y:S01]  /*0380*/  IMAD.WIDE.U32 R8, R8, -0x326172a9, RZ ;  /* 0xcd9e8d5708087825 */ /* 0x000fe200078e00ff */
[----:B------:R-:W1:Y:S03]  /*0390*/  LDC.64 R2, c[0x0][0x388] ;  /* 0x0000e200ff027b82 */ /* 0x000e660000000a00 */
[----:B------:R-:W-:Y:S01]  /*03a0*/  IMAD.WIDE.U32 R4, R4, -0x2daee0ad, RZ ;  /* 0xd2511f5304047825 */ /* 0x000fe200078e00ff */
[----:B------:R-:W-:-:S02]  /*03b0*/  LOP3.LUT R14, R9, R14, R11, 0x96, !PT ;  /* 0x0000000e090e7212 */ /* 0x000fc400078e960b */
[C---:B------:R-:W-:Y:S01]  /*03c0*/  IADD3 R9, PT, PT, R13.reuse, -0x695add53, RZ ;  /* 0x96a522ad0d097810 */ /* 0x040fe20007ffe0ff */
[----:B------:R-:W-:-:S05]  /*03d0*/  VIADD R15, R13, 0xdb3d7428 ;  /* 0xdb3d74280d0f7836 */ /* 0x000fca0000000000 */
[----:B------:R-:W-:Y:S01]  /*03e0*/  LOP3.LUT R16, R5, R10, R15, 0x96, !PT ;  /* 0x0000000a05107212 */ /* 0x000fe200078e960f */
[----:B------:R-:W-:-:S04]  /*03f0*/  IMAD.WIDE.U32 R14, R14, -0x2daee0ad, RZ ;  /* 0xd2511f530e0e7825 */ /* 0x000fc800078e00ff */
[----:B------:R-:W-:Y:S01]  /*0400*/  IMAD.WIDE.U32 R16, R16, -0x326172a9, RZ ;  /* 0xcd9e8d5710107825 */ /* 0x000fe200078e00ff */
[----:B------:R-:W-:Y:S02]  /*0410*/  LOP3.LUT R10, R15, R4, R9, 0x96, !PT ;  /* 0x000000040f0a7212 */ /* 0x000fe400078e9609 */
[----:B------:R-:W-:Y:S01]  /*0420*/  MOV R11, R14 ;  /* 0x0000000e000b7202 */ /* 0x000fe20000000f00 */
[----:B------:R-:W-:Y:S01]  /*0430*/  VIADD R5, R12, 0x8ff34781 ;  /* 0x8ff347810c057836 */ /* 0x000fe20000000000 */
[----:B------:R-:W-:Y:S01]  /*0440*/  CS2R R14, SRZ ;  /* 0x00000000000e7805 */ /* 0x000fe2000001ff00 */
[----:B------:R-:W-:Y:S02]  /*0450*/  IMAD.MOV.U32 R9, RZ, RZ, R16 ;  /* 0x000000ffff097224 */ /* 0x000fe400078e0010 */
[----:B-1----:R-:W-:Y:S01]  /*0460*/  IMAD.WIDE R2, R6, 0x40, R2 ;  /* 0x0000004006027825 */ /* 0x002fe200078e0202 */
[----:B------:R-:W-:Y:S02]  /*0470*/  LOP3.LUT R8, R17, R8, R5, 0x96, !PT ;  /* 0x0000000811087212 */ /* 0x000fe400078e9605 */
[----:B------:R-:W-:-:S02]  /*0480*/  CS2R R4, SRZ ;  /* 0x0000000000047805 */ /* 0x000fc4000001ff00 */
[----:B0-----:R0:W-:Y:S04]  /*0490*/  STG.E.128 desc[UR4][R2.64+0x20], R12 ;  /* 0x0000200c02007986 */ /* 0x0011e8000c101d04 */
[----:B------:R0:W-:Y:S04]  /*04a0*/  STG.E.128 desc[UR4][R2.64], R4 ;  /* 0x0000000402007986 */ /* 0x0001e8000c101d04 */
[----:B------:R0:W-:Y:S04]  /*04b0*/  STG.E.128 desc[UR4][R2.64+0x10], R8 ;  /* 0x0000100802007986 */ /* 0x0001e8000c101d04 */
[----:B------:R0:W-:Y:S04]  /*04c0*/  STG.E.64 desc[UR4][R2.64+0x30], RZ ;  /* 0x000030ff02007986 */ /* 0x0001e8000c101b04 */
[----:B------:R0:W-:Y:S01]  /*04d0*/  STG.E.64 desc[UR4][R2.64+0x38], RZ ;  /* 0x000038ff02007986 */ /* 0x0001e2000c101b04 */
[----:B------:R-:W-:Y:S05]  /*04e0*/  @P0 EXIT ;  /* 0x000000000000094d */ /* 0x000fea0003800000 */
[----:B0-----:R-:W0:Y:S01]  /*04f0*/  LDC.64 R8, c[0x0][0x390] ;  /* 0x0000e400ff087b82 */ /* 0x001e220000000a00 */
[----:B------:R-:W1:Y:S01]  /*0500*/  LDCU UR6, c[0x0][0x370] ;  /* 0x00006e00ff0677ac */ /* 0x000e620008000800 */
[----:B------:R-:W-:Y:S01]  /*0510*/  MOV R11, R6 ;  /* 0x00000006000b7202 */ /* 0x000fe20000000f00 */
[----:B------:R-:W2:Y:S01]  /*0520*/  LDCU UR7, c[0x0][0x398] ;  /* 0x00007300ff0777ac */ /* 0x000ea20008000800 */
[----:B-1----:R-:W-:-:S07]  /*0530*/  IMAD R10, R0, UR6, RZ ;  /* 0x00000006000a7c24 */ /* 0x002fce000f8e02ff */
.L_x_50:
[----:B---3--:R-:W3:Y:S01]  /*0540*/  LDG.E.64 R4, desc[UR4][R2.64+0x28] ;  /* 0x0000280402047981 */ /* 0x008ee2000c1e1b00 */
[----:B------:R-:W-:Y:S01]  /*0550*/  BSSY.RECONVERGENT B0, `(.L_x_28) ;  /* 0x000011d000007945 */ /* 0x000fe20003800200 */
[----:B---3--:R-:W-:-:S13]  /*0560*/  ISETP.NE.AND P0, PT, R5, 0x1, PT ;  /* 0x000000010500780c */ /* 0x008fda0003f05270 */
[----:B-1--4-:R-:W-:Y:S05]  /*0570*/  @!P0 BRA `(.L_x_29) ;  /* 0x0000001000608947 */ /* 0x012fea0003800000 */
[C---:B------:R-:W-:Y:S01]  /*0580*/  ISETP.NE.AND P0, PT, R4.reuse, 0x1, PT ;  /* 0x000000010400780c */ /* 0x040fe20003f05270 */
[----:B------:R-:W-:Y:S01]  /*0590*/  BSSY.RECONVERGENT B1, `(.L_x_30) ;  /* 0x0000010000017945 */ /* 0x000fe20003800200 */
[----:B------:R-:W-:-:S11]  /*05a0*/  VIADD R12, R4, 0x1 ;  /* 0x00000001040c7836 */ /* 0x000fd60000000000 */
[----:B------:R-:W-:Y:S05]  /*05b0*/  @!P0 BRA `(.L_x_31) ;  /* 0x0000000000308947 */ /* 0x000fea0003800000 */
[----:B------:R-:W-:-:S04]  /*05c0*/  MOV R5, 0xfffffffe ;  /* 0xfffffffe00057802 */ /* 0x000fc80000000f00 */
[----:B------:R-:W-:-:S05]  /*05d0*/  VIADDMNMX.U32 R0, R4, R5, 0x2, PT ;  /* 0x0000000204007446 */ /* 0x000fca0003800005 */
[----:B------:R-:W-:-:S04]  /*05e0*/  IMAD.SHL.U32 R0, R0, 0x4, RZ ;  /* 0x0000000400007824 */ /* 0x000fc800078e00ff */
[----:B------:R-:W1:Y:S02]  /*05f0*/  LDC R4, c[0x2][R0] ;  /* 0x0080000000047b82 */ /* 0x000e640000000800 */
[----:B-1----:R-:W-:-:S04]  /*0600*/  SHF.R.S32.HI R5, RZ, 0x1f, R4 ;  /* 0x0000001fff057819 */ /* 0x002fc80000011404 */
.L_x_273:
[----:B--2---:R-:W-:Y:S05]  /*0610*/  BRX R4 -0x620                                                                   (*"BRANCH_TARGETS .L_x_274,.L_x_275,.L_x_276"*) ;  /* 0xfffffff804787949 */ /* 0x004fea000383ffff */
.L_x_276:
[----:B------:R1:W5:Y:S01]  /*0620*/  LDG.E R0, desc[UR4][R2.64+0x10] ;  /* 0x0000100402007981 */ /* 0x000362000c1e1900 */
[----:B------:R-:W-:Y:S05]  /*0630*/  BRA `(.L_x_32) ;  /* 0x0000000000147947 */ /* 0x000fea0003800000 */
.L_x_274:
[----:B------:R3:W5:Y:S01]  /*0640*/  LDG.E R0, desc[UR4][R2.64+0x18] ;  /* 0x0000180402007981 */ /* 0x000762000c1e1900 */
[----:B------:R-:W-:Y:S05]  /*0650*/  BRA `(.L_x_32) ;  /* 0x00000000000c7947 */ /* 0x000fea0003800000 */
.L_x_275:
[----:B------:R4:W5:Y:S01]  /*0660*/  LDG.E R0, desc[UR4][R2.64+0x1c] ;  /* 0x00001c0402007981 */ /* 0x000962000c1e1900 */
[----:B------:R-:W-:Y:S05]  /*0670*/  BRA `(.L_x_32) ;  /* 0x0000000000047947 */ /* 0x000fea0003800000 */
.L_x_31:
[----:B------:R1:W5:Y:S02]  /*0680*/  LDG.E R0, desc[UR4][R2.64+0x14] ;  /* 0x0000140402007981 */ /* 0x000364000c1e1900 */
.L_x_32:
[----:B--2---:R-:W-:Y:S05]  /*0690*/  BSYNC.RECONVERGENT B1 ;  /* 0x0000000000017941 */ /* 0x004fea0003800200 */
.L_x_30:
[----:B------:R-:W-:Y:S01]  /*06a0*/  ISETP.NE.AND P0, PT, R12, 0x4, PT ;  /* 0x000000040c00780c */ /* 0x000fe20003f05270 */
[----:B------:R-:W-:-:S12]  /*06b0*/  BSSY.RECONVERGENT B1, `(.L_x_33) ;  /* 0x000005c000017945 */ /* 0x000fd80003800200 */
[----:B------:R-:W-:Y:S05]  /*06c0*/  @P0 BRA `(.L_x_34) ;  /* 0x0000000400680947 */ /* 0x000fea0003800000 */
[----:B------:R-:W2:Y:S01]  /*06d0*/  LDG.E.64 R12, desc[UR4][R2.64] ;  /* 0x00000004020c7981 */ /* 0x000ea2000c1e1b00 */
[----:B------:R-:W-:Y:S01]  /*06e0*/  BSSY.RECONVERGENT B2, `(.L_x_35) ;  /* 0x0000016000027945 */ /* 0x000fe20003800200 */
[----:B--2---:R-:W-:-:S04]  /*06f0*/  IADD3 R15, PT, PT, R12, 0x1, RZ ;  /* 0x000000010c0f7810 */ /* 0x004fc80007ffe0ff */
[----:B------:R-:W-:Y:S01]  /*0700*/  ISETP.NE.AND P0, PT, R15, RZ, PT ;  /* 0x000000ff0f00720c */ /* 0x000fe20003f05270 */
[----:B------:R2:W-:-:S12]  /*0710*/  STG.E desc[UR4][R2.64], R15 ;  /* 0x0000000f02007986 */ /* 0x0005d8000c101904 */
[----:B--2---:R-:W-:Y:S05]  /*0720*/  @!P0 BRA `(.L_x_36) ;  /* 0x0000000000088947 */ /* 0x004fea0003800000 */
[----:B------:R2:W5:Y:S01]  /*0730*/  LDG.E R7, desc[UR4][R2.64+0x8] ;  /* 0x0000080402077981 */ /* 0x000562000c1e1900 */
[----:B------:R-:W-:Y:S05]  /*0740*/  BRA `(.L_x_37) ;  /* 0x00000000003c7947 */ /* 0x000fea0003800000 */
.L_x_36:
[----:B------:R2:W5:Y:S01]  /*0750*/  LDG.E R7, desc[UR4][R2.64+0x8] ;  /* 0x0000080402077981 */ /* 0x000562000c1e1900 */
[----:B------:R-:W-:-:S05]  /*0760*/  VIADD R13, R13, 0x1 ;  /* 0x000000010d0d7836 */ /* 0x000fca0000000000 */
[----:B------:R2:W-:Y:S01]  /*0770*/  STG.E desc[UR4][R2.64+0x4], R13 ;  /* 0x0000040d02007986 */ /* 0x0005e2000c101904 */
[----:B------:R-:W-:-:S13]  /*0780*/  ISETP.NE.AND P0, PT, R13, RZ, PT ;  /* 0x000000ff0d00720c */ /* 0x000fda0003f05270 */
[----:B--2---:R-:W-:Y:S05]  /*0790*/  @P0 BRA `(.L_x_37) ;  /* 0x0000000000280947 */ /* 0x004fea0003800000 */
[----:B-----5:R-:W-:Y:S01]  /*07a0*/  IADD3 R7, PT, PT, R7, 0x1, RZ ;  /* 0x0000000107077810 */ /* 0x020fe20007ffe0ff */
[----:B------:R-:W-:-:S03]  /*07b0*/  IMAD.MOV.U32 R13, RZ, RZ, RZ ;  /* 0x000000ffff0d7224 */ /* 0x000fc600078e00ff */
[----:B------:R-:W-:Y:S01]  /*07c0*/  ISETP.NE.AND P0, PT, R7, RZ, PT ;  /* 0x000000ff0700720c */ /* 0x000fe20003f05270 */
[----:B------:R2:W-:-:S12]  /*07d0*/  STG.E desc[UR4][R2.64+0x8], R7 ;  /* 0x0000080702007986 */ /* 0x0005d8000c101904 */
[----:B--2---:R-:W-:Y:S05]  /*07e0*/  @P0 BRA `(.L_x_37) ;  /* 0x0000000000140947 */ /* 0x004fea0003800000 */
[----:B------:R-:W2:Y:S01]  /*07f0*/  LDG.E R5, desc[UR4][R2.64+0xc] ;  /* 0x00000c0402057981 */ /* 0x000ea2000c1e1900 */
[----:B------:R-:W-:Y:S02]  /*0800*/  HFMA2 R13, -RZ, RZ, 0, 0 ;  /* 0x00000000ff0d7431 */ /* 0x000fe400000001ff */
[----:B------:R-:W-:Y:S01]  /*0810*/  IMAD.MOV.U32 R7, RZ, RZ, RZ ;  /* 0x000000ffff077224 */ /* 0x000fe200078e00ff */
[----:B--2---:R-:W-:-:S05]  /*0820*/  IADD3 R5, PT, PT, R5, 0x1, RZ ;  /* 0x0000000105057810 */ /* 0x004fca0007ffe0ff */
[----:B------:R2:W-:Y:S02]  /*0830*/  STG.E desc[UR4][R2.64+0xc], R5 ;  /* 0x00000c0502007986 */ /* 0x0005e4000c101904 */
.L_x_37:
[----:B------:R-:W-:Y:S05]  /*0840*/  BSYNC.RECONVERGENT B2 ;  /* 0x0000000000027941 */ /* 0x000fea0003800200 */
.L_x_35:
[----:B--2---:R-:W2:Y:S04]  /*0850*/  LDG.E.64 R4, desc[UR4][R2.64+0x20] ;  /* 0x0000200402047981 */ /* 0x004ea8000c1e1b00 */
[----:B------:R-:W3:Y:S01]  /*0860*/  LDG.E R16, desc[UR4][R2.64+0xc] ;  /* 0x00000c0402107981 */ /* 0x000ee2000c1e1900 */
[----:B-----5:R-:W-:-:S04]  /*0870*/  IMAD.WIDE.U32 R6, R7, -0x326172a9, RZ ;  /* 0xcd9e8d5707067825 */ /* 0x020fc800078e00ff */
[----:B------:R-:W-:-:S04]  /*0880*/  IMAD.HI.U32 R14, R15, -0x2daee0ad, RZ ;  /* 0xd2511f530f0e7827 */ /* 0x000fc800078e00ff */
[----:B------:R-:W-:Y:S01]  /*0890*/  IMAD.MOV.U32 R15, RZ, RZ, -0x2daee0ad ;  /* 0xd2511f53ff0f7424 */ /* 0x000fe200078e00ff */
[----:B--2---:R-:W-:-:S03]  /*08a0*/  LOP3.LUT R13, R4, R7, R13, 0x96, !PT ;  /* 0x00000007040d7212 */ /* 0x004fc600078e960d */
[----:B------:R-:W-:Y:S02]  /*08b0*/  IMAD R7, R12, R15, -0x2daee0ad ;  /* 0xd2511f530c077424 */ /* 0x000fe400078e020f */
[----:B------:R-:W-:Y:S01]  /*08c0*/  VIADD R17, R4, 0x9e3779b9 ;  /* 0x9e3779b904117836 */ /* 0x000fe20000000000 */
[----:B---3--:R-:W-:Y:S01]  /*08d0*/  LOP3.LUT R14, R5, R16, R14, 0x96, !PT ;  /* 0x00000010050e7212 */ /* 0x008fe200078e960e */
[----:B------:R-:W-:Y:S01]  /*08e0*/  IMAD.WIDE.U32 R12, R13, -0x2daee0ad, RZ ;  /* 0xd2511f530d0c7825 */ /* 0x000fe200078e00ff */
[----:B------:R-:W-:-:S03]  /*08f0*/  IADD3 R16, PT, PT, R5, -0x4498517b, RZ ;  /* 0xbb67ae8505107810 */ /* 0x000fc60007ffe0ff */
        /* <DEDUP_REMOVED lines=38> */
[----:B------:R-:W-:Y:S02]  /*0b60*/  IADD3 R13, PT, PT, R4, -0xe443238, RZ ;  /* 0xf1bbcdc8040d7810 */ /* 0x000fe40007ffe0ff */
[----:B------:R-:W-:Y:S01]  /*0b70*/  LOP3.LUT R7, R15, R6, R7, 0x96, !PT ;  /* 0x000000060f077212 */ /* 0x000fe200078e9607 */
[----:B------:R-:W-:-:S04]  /*0b80*/  IMAD.WIDE.U32 R16, R17, -0x326172a9, RZ ;  /* 0xcd9e8d5711107825 */ /* 0x000fc800078e00ff */
[----:B------:R-:W-:Y:S01]  /*0b90*/  IMAD.WIDE.U32 R6, R7, -0x2daee0ad, RZ ;  /* 0xd2511f5307067825 */ /* 0x000fe200078e00ff */
[----:B------:R-:W-:-:S03]  /*0ba0*/  LOP3.LUT R13, R17, R14, R13, 0x96, !PT ;  /* 0x0000000e110d7212 */ /* 0x000fc600078e960d */
[----:B------:R-:W-:-:S05]  /*0bb0*/  VIADD R15, R5, 0xdb3d7428 ;  /* 0xdb3d7428050f7836 */ /* 0x000fca0000000000 */
[----:B------:R-:W-:Y:S01]  /*0bc0*/  LOP3.LUT R15, R7, R12, R15, 0x96, !PT ;  /* 0x0000000c070f7212 */ /* 0x000fe200078e960f */
[----:B------:R-:W-:Y:S01]  /*0bd0*/  IMAD.WIDE.U32 R12, R13, -0x2daee0ad, RZ ;  /* 0xd2511f530d0c7825 */ /* 0x000fe200078e00ff */
[----:B------:R-:W-:-:S03]  /*0be0*/  IADD3 R7, PT, PT, R5, -0x695add53, RZ ;  /* 0x96a522ad05077810 */ /* 0x000fc60007ffe0ff */
[----:B------:R-:W-:Y:S01]  /*0bf0*/  IMAD.WIDE.U32 R14, R15, -0x326172a9, RZ ;  /* 0xcd9e8d570f0e7825 */ /* 0x000fe200078e00ff */
[----:B------:R-:W-:Y:S02]  /*0c00*/  LOP3.LUT R6, R13, R6, R7, 0x96, !PT ;  /* 0x000000060d067212 */ /* 0x000fe400078e9607 */
[----:B------:R-:W-:Y:S01]  /*0c10*/  MOV R7, R12 ;  /* 0x0000000c00077202 */ /* 0x000fe20000000f00 */
[----:B------:R-:W-:Y:S02]  /*0c20*/  VIADD R5, R4, 0x8ff34781 ;  /* 0x8ff3478104057836 */ /* 0x000fe40000000000 */
[----:B------:R-:W-:-:S03]  /*0c30*/  HFMA2 R12, -RZ, RZ, 0, 0 ;  /* 0x00000000ff0c7431 */ /* 0x000fc600000001ff */
[----:B------:R-:W-:Y:S01]  /*0c40*/  LOP3.LUT R4, R15, R16, R5, 0x96, !PT ;  /* 0x000000100f047212 */ /* 0x000fe200078e9605 */
[----:B------:R-:W-:-:S05]  /*0c50*/  IMAD.MOV.U32 R5, RZ, RZ, R14 ;  /* 0x000000ffff057224 */ /* 0x000fca00078e000e */
[----:B------:R2:W-:Y:S02]  /*0c60*/  STG.E.128 desc[UR4][R2.64+0x10], R4 ;  /* 0x0000100402007986 */ /* 0x0005e4000c101d04 */
.L_x_34:
[----:B------:R-:W-:Y:S05]  /*0c70*/  BSYNC.RECONVERGENT B1 ;  /* 0x0000000000017941 */ /* 0x000fea0003800200 */
.L_x_33:
[C---:B--2---:R-:W-:Y:S01]  /*0c80*/  VIADD R7, R12.reuse, 0x1 ;  /* 0x000000010c077836 */ /* 0x044fe20000000000 */
[----:B------:R-:W-:Y:S01]  /*0c90*/  ISETP.NE.AND P0, PT, R12, 0x1, PT ;  /* 0x000000010c00780c */ /* 0x000fe20003f05270 */
[----:B------:R-:W-:Y:S03]  /*0ca0*/  BSSY.RECONVERGENT B1, `(.L_x_38) ;  /* 0x0000010000017945 */ /* 0x000fe60003800200 */
[----:B------:R2:W-:Y:S09]  /*0cb0*/  STG.E desc[UR4][R2.64+0x28], R7 ;  /* 0x0000280702007986 */ /* 0x0005f2000c101904 */
[----:B------:R-:W-:Y:S05]  /*0cc0*/  @!P0 BRA `(.L_x_39) ;  /* 0x0000000000308947 */ /* 0x000fea0003800000 */
[----:B------:R-:W-:-:S04]  /*0cd0*/  MOV R5, 0xfffffffe ;  /* 0xfffffffe00057802 */ /* 0x000fc80000000f00 */
[----:B------:R-:W-:-:S05]  /*0ce0*/  VIADDMNMX.U32 R12, R12, R5, 0x2, PT ;  /* 0x000000020c0c7446 */ /* 0x000fca0003800005 */
[----:B------:R-:W-:-:S04]  /*0cf0*/  IMAD.SHL.U32 R12, R12, 0x4, RZ ;  /* 0x000000040c0c7824 */ /* 0x000fc800078e00ff */
[----:B------:R-:W0:Y:S02]  /*0d00*/  LDC R4, c[0x2][R12+0xc] ;  /* 0x008003000c047b82 */ /* 0x000e240000000800 */
[----:B0-----:R-:W-:-:S04]  /*0d10*/  SHF.R.S32.HI R5, RZ, 0x1f, R4 ;  /* 0x0000001fff057819 */ /* 0x001fc80000011404 */
.L_x_277:
[----:B------:R-:W-:Y:S05]  /*0d20*/  BRX R4 -0xd30                                                                   (*"BRANCH_TARGETS .L_x_278,.L_x_279,.L_x_280"*) ;  /* 0xfffffff004b47949 */ /* 0x000fea000383ffff */
.L_x_280:
[----:B------:R0:W5:Y:S01]  /*0d30*/  LDG.E R12, desc[UR4][R2.64+0x10] ;  /* 0x00001004020c7981 */ /* 0x000162000c1e1900 */
[----:B------:R-:W-:Y:S05]  /*0d40*/  BRA `(.L_x_40) ;  /* 0x0000000000147947 */ /* 0x000fea0003800000 */
.L_x_278:
[----:B------:R0:W5:Y:S01]  /*0d50*/  LDG.E R12, desc[UR4][R2.64+0x18] ;  /* 0x00001804020c7981 */ /* 0x000162000c1e1900 */
[----:B------:R-:W-:Y:S05]  /*0d60*/  BRA `(.L_x_40) ;  /* 0x00000000000c7947 */ /* 0x000fea0003800000 */
.L_x_279:
[----:B------:R0:W5:Y:S01]  /*0d70*/  LDG.E R12, desc[UR4][R2.64+0x1c] ;  /* 0x00001c04020c7981 */ /* 0x000162000c1e1900 */
[----:B------:R-:W-:Y:S05]  /*0d80*/  BRA `(.L_x_40) ;  /* 0x0000000000047947 */ /* 0x000fea0003800000 */
.L_x_39:
[----:B------:R0:W5:Y:S02]  /*0d90*/  LDG.E R12, desc[UR4][R2.64+0x14] ;  /* 0x00001404020c7981 */ /* 0x000164000c1e1900 */
.L_x_40:
[----:B------:R-:W-:Y:S05]  /*0da0*/  BSYNC.RECONVERGENT B1 ;  /* 0x0000000000017941 */ /* 0x000fea0003800200 */
.L_x_38:
        /* <DEDUP_REMOVED lines=11> */
.L_x_44:
        /* <DEDUP_REMOVED lines=15> */
.L_x_45:
[----:B------:R-:W-:Y:S05]  /*0f50*/  BSYNC.RECONVERGENT B2 ;  /* 0x0000000000027941 */ /* 0x000fea0003800200 */
.L_x_43:
[----:B--2---:R-:W2:Y:S04]  /*0f60*/  LDG.E.64 R4, desc[UR4][R2.64+0x20] ;  /* 0x0000200402047981 */ /* 0x004ea8000c1e1b00 */
[----:B------:R-:W3:Y:S01]  /*0f70*/  LDG.E R17, desc[UR4][R2.64+0xc] ;  /* 0x00000c0402117981 */ /* 0x000ee2000c1e1900 */
[----:B-----5:R-:W-:-:S03]  /*0f80*/  IMAD.WIDE.U32 R6, R7, -0x326172a9, RZ ;  /* 0xcd9e8d5707067825 */ /* 0x020fc600078e00ff */
[----:B------:R0:W-:Y:S01]  /*0f90*/  STG.E desc[UR4][R2.64+0x28], RZ ;  /* 0x000028ff02007986 */ /* 0x0001e2000c101904 */
[----:B------:R-:W-:-:S04]  /*0fa0*/  IMAD.HI.U32 R16, R13, -0x2daee0ad, RZ ;  /* 0xd2511f530d107827 */ /* 0x000fc800078e00ff */
[----:B------:R-:W-:Y:S01]  /*0fb0*/  IMAD.MOV.U32 R13, RZ, RZ, -0x2daee0ad ;  /* 0xd2511f53ff0d7424 */ /* 0x000fe200078e00ff */
[----:B--2---:R-:W-:-:S03]  /*0fc0*/  LOP3.LUT R15, R4, R7, R15, 0x96, !PT ;  /* 0x00000007040f7212 */ /* 0x004fc600078e960f */
[----:B------:R-:W-:Y:S01]  /*0fd0*/  IMAD R7, R14, R13, -0x2daee0ad ;  /* 0xd2511f530e077424 */ /* 0x000fe200078e020d */
[C---:B------:R-:W-:Y:S01]  /*0fe0*/  IADD3 R18, PT, PT, R5.reuse, -0x4498517b, RZ ;  /* 0xbb67ae8505127810 */ /* 0x040fe20007ffe0ff */
[----:B------:R-:W-:Y:S01]  /*0ff0*/  VIADD R13, R4, 0x9e3779b9 ;  /* 0x9e3779b9040d7836 */ /* 0x000fe20000000000 */
[----:B---3--:R-:W-:Y:S01]  /*1000*/  LOP3.LUT R16, R5, R17, R16, 0x96, !PT ;  /* 0x0000001105107212 */ /* 0x008fe200078e9610 */
[----:B------:R-:W-:-:S04]  /*1010*/  IMAD.WIDE.U32 R14, R15, -0x2daee0ad, RZ ;  /* 0xd2511f530f0e7825 */ /* 0x000fc800078e00ff */
        /* <DEDUP_REMOVED lines=14> */
[----:B------:R-:W-:Y:S01]  /*1100*/  IADD3 R13, PT, PT, R4, 0x78dde6e4, RZ ;  /* 0x78dde6e4040d7810 */ /* 0x000fe20007ffe0ff */
[----:B------:R-:W-:Y:S01]  /*1110*/  VIADD R15, R5, 0xed9eba14 ;  /* 0xed9eba14050f7836 */ /* 0x000fe20000000000 */
[----:B------:R-:W-:Y:S01]  /*1120*/  LOP3.LUT R18, R17, R6, R7, 0x96, !PT ;  /* 0x0000000611127212 */ /* 0x000fe200078e9607 */
[----:B------:R-:W-:-:S04]  /*1130*/  IMAD.WIDE.U32 R6, R19, -0x326172a9, RZ ;  /* 0xcd9e8d5713067825 */ /* 0x000fc800078e00ff */
[----:B------:R-:W-:Y:S01]  /*1140*/  IMAD.WIDE.U32 R18, R18, -0x2daee0ad, RZ ;  /* 0xd2511f5312127825 */ /* 0x000fe200078e00ff */
[----:B------:R-:W-:-:S03]  /*1150*/  LOP3.LUT R13, R7, R16, R13, 0x96, !PT ;  /* 0x00000010070d7212 */ /* 0x000fc600078e960d */
[C---:B------:R-:W-:Y:S01]  /*1160*/  VIADD R7, R4.reuse, 0x1715609d ;  /* 0x1715609d04077836 */ /* 0x040fe20000000000 */
[----:B------:R-:W-:Y:S01]  /*1170*/  LOP3.LUT R16, R19, R14, R15, 0x96, !PT ;  /* 0x0000000e13107212 */ /* 0x000fe200078e960f */
[----:B------:R-:W-:Y:S01]  /*1180*/  IMAD.WIDE.U32 R14, R13, -0x2daee0ad, RZ ;  /* 0xd2511f530d0e7825 */ /* 0x000fe200078e00ff */
[----:B------:R-:W-:Y:S02]  /*1190*/  IADD3 R19, PT, PT, R5, -0x56f99767, RZ ;  /* 0xa906689905137810 */ /* 0x000fe40007ffe0ff */
[----:B------:R-:W-:Y:S01]  /*11a0*/  IADD3 R13, PT, PT, R4, -0x4ab325aa, RZ ;  /* 0xb54cda56040d7810 */ /* 0x000fe20007ffe0ff */
[----:B------:R-:W-:Y:S01]  /*11b0*/  IMAD.WIDE.U32 R16, R16, -0x326172a9, RZ ;  /* 0xcd9e8d5710107825 */ /* 0x000fe200078e00ff */
[----:B------:R-:W-:-:S03]  /*11c0*/  LOP3.LUT R19, R15, R18, R19, 0x96, !PT ;  /* 0x000000120f137212 */ /* 0x000fc600078e9613 */
        /* <DEDUP_REMOVED lines=8> */
[----:B------:R-:W-:Y:S02]  /*1250*/  IADD3 R19, PT, PT, R5, 0x1fd5c5a3, RZ ;  /* 0x1fd5c5a305137810 */ /* 0x000fe40007ffe0ff */
[----:B------:R-:W-:Y:S01]  /*1260*/  IADD3 R13, PT, PT, R4, -0xe443238, RZ ;  /* 0xf1bbcdc8040d7810 */ /* 0x000fe20007ffe0ff */
[----:B------:R-:W-:Y:S01]  /*1270*/  IMAD.WIDE.U32 R16, R16, -0x326172a9, RZ ;  /* 0xcd9e8d5710107825 */ /* 0x000fe200078e00ff */
[----:B------:R-:W-:-:S03]  /*1280*/  LOP3.LUT R19, R15, R18, R19, 0x96, !PT ;  /* 0x000000120f137212 */ /* 0x000fc600078e9613 */
[----:B------:R-:W-:Y:S01]  /*1290*/  VIADD R15, R5, 0xdb3d7428 ;  /* 0xdb3d7428050f7836 */ /* 0x000fe20000000000 */
[----:B------:R-:W-:Y:S01]  /*12a0*/  LOP3.LUT R7, R17, R6, R7, 0x96, !PT ;  /* 0x0000000611077212 */ /* 0x000fe200078e9607 */
[----:B------:R-:W-:-:S04]  /*12b0*/  IMAD.WIDE.U32 R18, R19, -0x326172a9, RZ ;  /* 0xcd9e8d5713127825 */ /* 0x000fc800078e00ff */
[----:B------:R-:W-:Y:S01]  /*12c0*/  IMAD.WIDE.U32 R6, R7, -0x2daee0ad, RZ ;  /* 0xd2511f5307067825 */ /* 0x000fe200078e00ff */
[----:B------:R-:W-:-:S04]  /*12d0*/  LOP3.LUT R13, R19, R16, R13, 0x96, !PT ;  /* 0x00000010130d7212 */ /* 0x000fc800078e960d */
[----:B------:R-:W-:Y:S01]  /*12e0*/  LOP3.LUT R16, R7, R14, R15, 0x96, !PT ;  /* 0x0000000e07107212 */ /* 0x000fe200078e960f */
[----:B------:R-:W-:Y:S01]  /*12f0*/  IMAD.WIDE.U32 R14, R13, -0x2daee0ad, RZ ;  /* 0xd2511f530d0e7825 */ /* 0x000fe200078e00ff */
[----:B------:R-:W-:-:S03]  /*1300*/  IADD3 R7, PT, PT, R5, -0x695add53, RZ ;  /* 0x96a522ad05077810 */ /* 0x000fc60007ffe0ff */
[----:B------:R-:W-:Y:S01]  /*1310*/  IMAD.WIDE.U32 R16, R16, -0x326172a9, RZ ;  /* 0xcd9e8d5710107825 */ /* 0x000fe200078e00ff */
[----:B------:R-:W-:Y:S02]  /*1320*/  LOP3.LUT R6, R15, R6, R7, 0x96, !PT ;  /* 0x000000060f067212 */ /* 0x000fe400078e9607 */
[----:B------:R-:W-:Y:S01]  /*1330*/  MOV R7, R14 ;  /* 0x0000000e00077202 */ /* 0x000fe20000000f00 */
[----:B------:R-:W-:-:S05]  /*1340*/  VIADD R5, R4, 0x8ff34781 ;  /* 0x8ff3478104057836 */ /* 0x000fca0000000000 */
[----:B------:R-:W-:Y:S01]  /*1350*/  LOP3.LUT R4, R17, R18, R5, 0x96, !PT ;  /* 0x0000001211047212 */ /* 0x000fe200078e9605 */
[----:B------:R-:W-:-:S05]  /*1360*/  IMAD.MOV.U32 R5, RZ, RZ, R16 ;  /* 0x000000ffff057224 */ /* 0x000fca00078e0010 */
[----:B0-----:R2:W-:Y:S02]  /*1370*/  STG.E.128 desc[UR4][R2.64+0x10], R4 ;  /* 0x0000100402007986 */ /* 0x0015e4000c101d04 */
.L_x_42:
[----:B------:R-:W-:Y:S05]  /*1380*/  BSYNC.RECONVERGENT B1 ;  /* 0x0000000000017941 */ /* 0x000fea0003800200 */
.L_x_41:
[----:B--2---:R-:W-:Y:S01]  /*1390*/  HFMA2 R5, -RZ, RZ, 0.1171875, 0 ;  /* 0x2f800000ff057431 */ /* 0x004fe200000001ff */
[----:B-----5:R-:W-:Y:S01]  /*13a0*/  I2FP.F32.U32 R0, R0 ;  /* 0x0000000000007245 */ /* 0x020fe20000201000 */
[----:B------:R-:W-:Y:S01]  /*13b0*/  IMAD.MOV.U32 R7, RZ, RZ, 0x3e055027 ;  /* 0x3e055027ff077424 */ /* 0x000fe200078e00ff */
[----:B------:R-:W-:Y:S01]  /*13c0*/  I2FP.F32.U32 R12, R12 ;  /* 0x0000000c000c7245 */ /* 0x000fe20000201000 */
[----:B------:R-:W-:Y:S02]  /*13d0*/  BSSY.RECONVERGENT B1, `(.L_x_46) ;  /* 0x0000029000017945 */ /* 0x000fe40003800200 */
[----:B------:R-:W-:-:S05]  /*13e0*/  FFMA R0, R0, R5, 1.1641532182693481445e-10 ;  /* 0x2f00000000007423 */ /* 0x000fca0000000005 */
[----:B------:R-:W-:-:S13]  /*13f0*/  FSETP.GEU.AND P0, PT, R0, 1.175494350822287508e-38, PT ;  /* 0x008000000000780b */ /* 0x000fda0003f0e000 */
[----:B------:R-:W-:-:S04]  /*1400*/  @!P0 FMUL R0, R0, 8388608 ;  /* 0x4b00000000008820 */ /* 0x000fc80000400000 */
[----:B------:R-:W-:-:S05]  /*1410*/  VIADD R4, R0, 0xc0d55555 ;  /* 0xc0d5555500047836 */ /* 0x000fca0000000000 */
[----:B------:R-:W-:-:S04]  /*1420*/  LOP3.LUT R5, R4, 0xff800000, RZ, 0xc0, !PT ;  /* 0xff80000004057812 */ /* 0x000fc800078ec0ff */
[-C--:B------:R-:W-:Y:S02]  /*1430*/  IADD3 R4, PT, PT, R0, -R5.reuse, RZ ;  /* 0x8000000500047210 */ /* 0x080fe40007ffe0ff */
[----:B------:R-:W-:-:S03]  /*1440*/  I2FP.F32.S32 R5, R5 ;  /* 0x0000000500057245 */ /* 0x000fc60000201400 */
[----:B------:R-:W-:Y:S01]  /*1450*/  FADD R6, R4, -1 ;  /* 0xbf80000004067421 */ /* 0x000fe20000000000 */
[----:B------:R-:W-:Y:S02]  /*1460*/  FSEL R4, RZ, -23, P0 ;  /* 0xc1b80000ff047808 */ /* 0x000fe40000000000 */
[----:B------:R-:W-:Y:S01]  /*1470*/  ISETP.GT.U32.AND P0, PT, R0, 0x7f7fffff, PT ;  /* 0x7f7fffff0000780c */ /* 0x000fe20003f04070 */
[C---:B------:R-:W-:Y:S02]  /*1480*/  FFMA R7, R6.reuse, -R7, 0.14084610342979431152 ;  /* 0x3e1039f606077423 */ /* 0x040fe40000000807 */
[----:B------:R-:W-:Y:S01]  /*1490*/  FFMA R4, R5, 1.1920928955078125e-07, R4 ;  /* 0x3400000005047823 */ /* 0x000fe20000000004 */
[----:B------:R-:W-:Y:S01]  /*14a0*/  MOV R5, 0x7f800000 ;  /* 0x7f80000000057802 */ /* 0x000fe20000000f00 */
[----:B------:R-:W-:-:S04]  /*14b0*/  FFMA R7, R6, R7, -0.12148627638816833496 ;  /* 0xbdf8cdcc06077423 */ /* 0x000fc80000000007 */
[----:B------:R-:W-:-:S04]  /*14c0*/  FFMA R7, R6, R7, 0.13980610668659210205 ;  /* 0x3e0f295506077423 */ /* 0x000fc80000000007 */
[----:B------:R-:W-:-:S04]  /*14d0*/  FFMA R7, R6, R7, -0.16684235632419586182 ;  /* 0xbe2ad8b906077423 */ /* 0x000fc80000000007 */
[----:B------:R-:W-:-:S04]  /*14e0*/  FFMA R7, R6, R7, 0.20012299716472625732 ;  /* 0x3e4ced0b06077423 */ /* 0x000fc80000000007 */
[----:B------:R-:W-:-:S04]  /*14f0*/  FFMA R7, R6, R7, -0.24999669194221496582 ;  /* 0xbe7fff2206077423 */ /* 0x000fc80000000007 */
[----:B------:R-:W-:-:S04]  /*1500*/  FFMA R7, R6, R7, 0.33333182334899902344 ;  /* 0x3eaaaa7806077423 */ /* 0x000fc80000000007 */
[----:B------:R-:W-:-:S04]  /*1510*/  FFMA R7, R6, R7, -0.5 ;  /* 0xbf00000006077423 */ /* 0x000fc80000000007 */
[----:B------:R-:W-:-:S04]  /*1520*/  FMUL R7, R6, R7 ;  /* 0x0000000706077220 */ /* 0x000fc80000400000 */
[----:B------:R-:W-:-:S04]  /*1530*/  FFMA R7, R6, R7, R6 ;  /* 0x0000000706077223 */ /* 0x000fc80000000006 */
[----:B------:R-:W-:Y:S01]  /*1540*/  FFMA R4, R4, 0.69314718246459960938, R7 ;  /* 0x3f31721804047823 */ /* 0x000fe20000000007 */
[C---:B------:R-:W-:Y:S01]  /*1550*/  @P0 FFMA R4, R0.reuse, R5, +INF ;  /* 0x7f80000000040423 */ /* 0x040fe20000000005 */
[----:B------:R-:W-:Y:S01]  /*1560*/  FSETP.NEU.AND P0, PT, R0, RZ, PT ;  /* 0x000000ff0000720b */ /* 0x000fe20003f0d000 */
[----:B------:R-:W-:Y:S02]  /*1570*/  HFMA2 R5, -RZ, RZ, 0.1495361328125, 0.0004794597625732421875 ;  /* 0x30c90fdbff057431 */ /* 0x000fe400000001ff */
[----:B------:R-:W-:-:S05]  /*1580*/  FMUL R4, R4, -2 ;  /* 0xc000000004047820 */ /* 0x000fca0000400000 */
[----:B------:R-:W-:Y:S01]  /*1590*/  FSEL R7, R4, +INF , P0 ;  /* 0x7f80000004077808 */ /* 0x000fe20000000000 */
[----:B------:R-:W-:-:S03]  /*15a0*/  FFMA R14, R12, R5, 7.314590599882819788e-10 ;  /* 0x30490fdb0c0e7423 */ /* 0x000fc60000000005 */
[----:B------:R2:W0:Y:S01]  /*15b0*/  MUFU.RSQ R4, R7 ;  /* 0x0000000700047308 */ /* 0x0004220000001400 */
[----:B------:R-:W-:-:S05]  /*15c0*/  VIADD R0, R7, 0xf3000000 ;  /* 0xf300000007007836 */ /* 0x000fca0000000000 */
[----:B------:R-:W-:-:S13]  /*15d0*/  ISETP.GT.U32.AND P0, PT, R0, 0x727fffff, PT ;  /* 0x727fffff0000780c */ /* 0x000fda0003f04070 */
[----:B0-2---:R-:W-:Y:S05]  /*15e0*/  @!P0 BRA `(.L_x_47) ;  /* 0x00000000000c8947 */ /* 0x005fea0003800000 */
[----:B------:R-:W-:-:S07]  /*15f0*/  MOV R13, 0x1610 ;  /* 0x00001610000d7802 */ /* 0x000fce0000000f00 */
[----:B-1-34-:R-:W-:Y:S05]  /*1600*/  CALL.REL.NOINC `($__internal_1_$__cuda_sm20_sqrt_rn_f32_slowpath) ;  /* 0x0000000000647944 */ /* 0x01afea0003c00000 */
[----:B------:R-:W-:Y:S05]  /*1610*/  BRA `(.L_x_48) ;  /* 0x0000000000107947 */ /* 0x000fea0003800000 */
.L_x_47:
[----:B------:R-:W-:Y:S01]  /*1620*/  FMUL.FTZ R0, R7, R4 ;  /* 0x0000000407007220 */ /* 0x000fe20000410000 */
[----:B------:R-:W-:-:S03]  /*1630*/  FMUL.FTZ R4, R4, 0.5 ;  /* 0x3f00000004047820 */ /* 0x000fc60000410000 */
[----:B------:R-:W-:-:S04]  /*1640*/  FFMA R5, -R0, R0, R7 ;  /* 0x0000000000057223 */ /* 0x000fc80000000107 */
[----:B------:R-:W-:-:S07]  /*1650*/  FFMA R0, R5, R4, R0 ;  /* 0x0000000405007223 */ /* 0x000fce0000000000 */
.L_x_48:
[----:B------:R-:W-:Y:S05]  /*1660*/  BSYNC.RECONVERGENT B1 ;  /* 0x0000000000017941 */ /* 0x000fea0003800200 */
.L_x_46:
[----:B------:R-:W-:Y:S01]  /*1670*/  FMUL.RZ R4, R14, 0.15915493667125701904 ;  /* 0x3e22f9830e047820 */ /* 0x000fe2000040c000 */
[----:B------:R-:W-:-:S03]  /*1680*/  IMAD.MOV.U32 R13, RZ, RZ, 0x1 ;  /* 0x00000001ff0d7424 */ /* 0x000fc600078e00ff */
[----:B------:R-:W0:Y:S02]  /*1690*/  MUFU.COS R5, R4 ;  /* 0x0000000400057308 */ /* 0x000e240000000000 */
[----:B------:R2:W-:Y:S01]  /*16a0*/  STG.E desc[UR4][R2.64+0x2c], R13 ;  /* 0x00002c0d02007986 */ /* 0x0005e2000c101904 */
[----:B0-----:R-:W-:-:S05]  /*16b0*/  FMUL R7, R5, R0 ;  /* 0x0000000005077220 */ /* 0x001fca0000400000 */
[----:B------:R-:W0:Y:S01]  /*16c0*/  MUFU.SIN R5, R4 ;  /* 0x0000000400057308 */ /* 0x000e220000000400 */
[----:B------:R2:W-:Y:S01]  /*16d0*/  STG.E desc[UR4][R2.64+0x34], R7 ;  /* 0x0000340702007986 */ /* 0x0005e2000c101904 */
[----:B0-----:R-:W-:Y:S01]  /*16e0*/  FMUL R6, R5, R0 ;  /* 0x0000000005067220 */ /* 0x001fe20000400000 */
[----:B--2---:R-:W-:Y:S06]  /*16f0*/  BRA `(.L_x_49) ;  /* 0x0000000000087947 */ /* 0x004fec0003800000 */
.L_x_29:
[----:B------:R1:W5:Y:S04]  /*1700*/  LDG.E R6, desc[UR4][R2.64+0x34] ;  /* 0x0000340402067981 */ /* 0x000368000c1e1900 */
[----:B------:R1:W-:Y:S02]  /*1710*/  STG.E desc[UR4][R2.64+0x2c], RZ ;  /* 0x00002cff02007986 */ /* 0x0003e4000c101904 */
.L_x_49:
[----:B--2---:R-:W-:Y:S05]  /*1720*/  BSYNC.RECONVERGENT B0 ;  /* 0x0000000000007941 */ /* 0x004fea0003800200 */
.L_x_28:
[----:B0-----:R-:W-:Y:S01]  /*1730*/  IMAD.WIDE R4, R11, 0x8, R8 ;  /* 0x000000080b047825 */ /* 0x001fe200078e0208 */
[----:B-----5:R-:W-:-:S03]  /*1740*/  MOV R7, R6 ;  /* 0x0000000600077202 */ /* 0x020fc60000000f00 */
[----:B------:R-:W-:Y:S02]  /*1750*/  IMAD.IADD R11, R10, 0x1, R11 ;  /* 0x000000010a0b7824 */ /* 0x000fe400078e020b */
[----:B------:R0:W-:Y:S03]  /*1760*/  STG.E.64 desc[UR4][R4.64], R6 ;  /* 0x0000000604007986 */ /* 0x0001e6000c101b04 */
[----:B------:R-:W-:-:S13]  /*1770*/  ISETP.GE.AND P0, PT, R11, UR7, PT ;  /* 0x000000070b007c0c */ /* 0x000fda000bf06270 */
[----:B0-----:R-:W-:Y:S05]  /*1780*/  @!P0 BRA `(.L_x_50) ;  /* 0xffffffec006c8947 */ /* 0x001fea000383ffff */
[----:B------:R-:W-:Y:S05]  /*1790*/  EXIT ;  /* 0x000000000000794d */ /* 0x000fea0003800000 */
        .weak           $__internal_1_$__cuda_sm20_sqrt_rn_f32_slowpath
        .type           $__internal_1_$__cuda_sm20_sqrt_rn_f32_slowpath,@function
        .size           $__internal_1_$__cuda_sm20_sqrt_rn_f32_slowpath,(.L_x_290 - $__internal_1_$__cuda_sm20_sqrt_rn_f32_slowpath)
$__internal_1_$__cuda_sm20_sqrt_rn_f32_slowpath:
[----:B------:R-:W-:-:S13]  /*17a0*/  LOP3.LUT P0, RZ, R7, 0x7fffffff, RZ, 0xc0, !PT ;  /* 0x7fffffff07ff7812 */ /* 0x000fda000780c0ff */
[----:B------:R-:W-:Y:S01]  /*17b0*/  @!P0 MOV R4, R7 ;  /* 0x0000000700048202 */ /* 0x000fe20000000f00 */
[----:B------:R-:W-:Y:S06]  /*17c0*/  @!P0 BRA `(.L_x_51) ;  /* 0x0000000000448947 */ /* 0x000fec0003800000 */
[----:B------:R-:W-:Y:S01]  /*17d0*/  FSETP.GEU.FTZ.AND P0, PT, R7, RZ, PT ;  /* 0x000000ff0700720b */ /* 0x000fe20003f1e000 */
[----:B------:R-:W-:-:S12]  /*17e0*/  IMAD.MOV.U32 R0, RZ, RZ, R7 ;  /* 0x000000ffff007224 */ /* 0x000fd800078e0007 */
[----:B------:R-:W-:Y:S01]  /*17f0*/  @!P0 MOV R4, 0x7fffffff ;  /* 0x7fffffff00048802 */ /* 0x000fe20000000f00 */
[----:B------:R-:W-:Y:S06]  /*1800*/  @!P0 BRA `(.L_x_51) ;  /* 0x0000000000348947 */ /* 0x000fec0003800000 */
[----:B------:R-:W-:-:S13]  /*1810*/  FSETP.GTU.FTZ.AND P0, PT, |R0|, +INF , PT ;  /* 0x7f8000000000780b */ /* 0x000fda0003f1c200 */
[----:B------:R-:W-:Y:S01]  /*1820*/  @P0 FADD.FTZ R4, R0, 1 ;  /* 0x3f80000000040421 */ /* 0x000fe20000010000 */
[----:B------:R-:W-:Y:S06]  /*1830*/  @P0 BRA `(.L_x_51) ;  /* 0x0000000000280947 */ /* 0x000fec0003800000 */
[----:B------:R-:W-:-:S13]  /*1840*/  FSETP.NEU.FTZ.AND P0, PT, |R0|, +INF , PT ;  /* 0x7f8000000000780b */ /* 0x000fda0003f1d200 */
[----:B------:R-:W-:-:S04]  /*1850*/  @P0 FFMA R5, R0, 1.84467440737095516160e+19, RZ ;  /* 0x5f80000000050823 */ /* 0x000fc800000000ff */
[----:B------:R-:W0:Y:S02]  /*1860*/  @P0 MUFU.RSQ R4, R5 ;  /* 0x0000000500040308 */ /* 0x000e240000001400 */
[----:B0-----:R-:W-:Y:S01]  /*1870*/  @P0 FMUL.FTZ R6, R5, R4 ;  /* 0x0000000405060220 */ /* 0x001fe20000410000 */
[----:B------:R-:W-:Y:S01]  /*1880*/  @P0 FMUL.FTZ R12, R4, 0.5 ;  /* 0x3f000000040c0820 */ /* 0x000fe20000410000 */
[----:B------:R-:W-:Y:S02]  /*1890*/  @!P0 MOV R4, R0 ;  /* 0x0000000000048202 */ /* 0x000fe40000000f00 */
[----:B------:R-:W-:-:S04]  /*18a0*/  @P0 FADD.FTZ R7, -R6, -RZ ;  /* 0x800000ff06070221 */ /* 0x000fc80000010100 */
[----:B------:R-:W-:-:S04]  /*18b0*/  @P0 FFMA R7, R6, R7, R5 ;  /* 0x0000000706070223 */ /* 0x000fc80000000005 */
[----:B------:R-:W-:-:S04]  /*18c0*/  @P0 FFMA R7, R7, R12, R6 ;  /* 0x0000000c07070223 */ /* 0x000fc80000000006 */
[----:B------:R-:W-:-:S07]  /*18d0*/  @P0 FMUL.FTZ R4, R7, 2.3283064365386962891e-10 ;  /* 0x2f80000007040820 */ /* 0x000fce0000410000 */
.L_x_51:
[----:B------:R-:W-:Y:S02]  /*18e0*/  HFMA2 R5, -RZ, RZ, 0, 0 ;  /* 0x00000000ff057431 */ /* 0x000fe400000001ff */
[----:B------:R-:W-:Y:S01]  /*18f0*/  IMAD.MOV.U32 R0, RZ, RZ, R4 ;  /* 0x000000ffff007224 */ /* 0x000fe200078e0004 */
[----:B------:R-:W-:-:S04]  /*1900*/  MOV R4, R13 ;  /* 0x0000000d00047202 */ /* 0x000fc80000000f00 */
[----:B------:R-:W-:Y:S05]  /*1910*/  RET.REL.NODEC R4 `(_Z15c_normal_kernelyP24curandStatePhilox4_32_10P6float2i) ;  /* 0xffffffe404b87950 */ /* 0x000fea0003c3ffff */
.L_x_52:
        /* <DEDUP_REMOVED lines=14> */
.L_x_290:


//--------------------- .text._Z15d_normal_kernelyP24curandStatePhilox4_32_10Pdi --------------------------
	.section	.text._Z15d_normal_kernelyP24curandStatePhilox4_32_10Pdi,"ax",@progbits
	.align	128
        .global         _Z15d_normal_kernelyP24curandStatePhilox4_32_10Pdi
        .type           _Z15d_normal_kernelyP24curandStatePhilox4_32_10Pdi,@function
        .size           _Z15d_normal_kernelyP24curandStatePhilox4_32_10Pdi,(.L_x_291 - _Z15d_normal_kernelyP24curandStatePhilox4_32_10Pdi)
        .other          _Z15d_normal_kernelyP24curandStatePhilox4_32_10Pdi,@"STO_CUDA_ENTRY STV_DEFAULT"
_Z15d_normal_kernelyP24curandStatePhilox4_32_10Pdi:
.text._Z15d_normal_kernelyP24curandStatePhilox4_32_10Pdi:
        /* <DEDUP_REMOVED lines=84> */
.L_x_67:
[----:B0-2---:R-:W2:Y:S01]  /*0540*/  LDG.E R4, desc[UR4][R2.64+0x30] ;  /* 0x0000300402047981 */ /* 0x005ea2000c1e1900 */
        /* <DEDUP_REMOVED lines=12> */
.L_x_56:
        /* <DEDUP_REMOVED lines=15> */
.L_x_57:
[----:B---3--:R-:W-:Y:S05]  /*0700*/  BSYNC.RECONVERGENT B1 ;  /* 0x0000000000017941 */ /* 0x008fea0003800200 */
.L_x_55:
        /* <DEDUP_REMOVED lines=84> */
.L_x_59:
[----:B--2---:R-:W-:Y:S01]  /*0c50*/  IMAD.MOV.U32 R13, RZ, RZ, R24 ;  /* 0x000000ffff0d7224 */ /* 0x004fe200078e0018 */
[----:B------:R-:W-:Y:S01]  /*0c60*/  MOV R15, R7 ;  /* 0x00000007000f7202 */ /* 0x000fe20000000f00 */
[----:B------:R-:W-:Y:S01]  /*0c70*/  IMAD.MOV.U32 R8, RZ, RZ, R12 ;  /* 0x000000ffff087224 */ /* 0x000fe200078e000c */
[----:B------:R-:W-:-:S07]  /*0c80*/  MOV R24, R14 ;  /* 0x0000000e00187202 */ /* 0x000fce0000000f00 */
.L_x_60:
[----:B------:R-:W-:Y:S05]  /*0c90*/  BSYNC.RECONVERGENT B1 ;  /* 0x0000000000017941 */ /* 0x000fea0003800200 */
.L_x_58:
        /* <DEDUP_REMOVED lines=90> */
.L_x_62:
[----:B------:R-:W-:Y:S01]  /*1240*/  MOV R6, 0x0 ;  /* 0x0000000000067802 */ /* 0x000fe20000000f00 */
[----:B------:R-:W-:Y:S01]  /*1250*/  IMAD.MOV.U32 R7, RZ, RZ, 0x7ff00000 ;  /* 0x7ff00000ff077424 */ /* 0x000fe200078e00ff */
[----:B------:R-:W-:-:S05]  /*1260*/  LOP3.LUT P0, RZ, R9, 0x7fffffff, RZ, 0xc0, !PT ;  /* 0x7fffffff09ff7812 */ /* 0x000fca000780c0ff */
[----:B------:R-:W-:-:S10]  /*1270*/  DFMA R6, R8, R6, +INF ;  /* 0x7ff000000806742b */ /* 0x000fd40000000006 */
[----:B------:R-:W-:Y:S02]  /*1280*/  FSEL R8, R6, RZ, P0 ;  /* 0x000000ff06087208 */ /* 0x000fe40000000000 */
[----:B------:R-:W-:-:S07]  /*1290*/  FSEL R9, R7, -QNAN , P0 ;  /* 0xfff0000007097808 */ /* 0x000fce0000000000 */
.L_x_63:
[----:B------:R-:W-:Y:S05]  /*12a0*/  BSYNC.RECONVERGENT B1 ;  /* 0x0000000000017941 */ /* 0x000fea0003800200 */
.L_x_61:
        /* <DEDUP_REMOVED lines=87> */
[----:B01----:R-:W-:Y:S05]  /*1820*/  CALL.REL.NOINC `($__internal_2_$__cuda_sm20_dsqrt_rn_f64_mediumpath_v1) ;  /* 0x0000000000607944 */ /* 0x003fea0003c00000 */
[----:B------:R-:W-:Y:S02]  /*1830*/  IMAD.MOV.U32 R12, RZ, RZ, R6 ;  /* 0x000000ffff0c7224 */ /* 0x000fe400078e0006 */
[----:B------:R-:W-:-:S07]  /*1840*/  IMAD.MOV.U32 R13, RZ, RZ, R7 ;  /* 0x000000ffff0d7224 */ /* 0x000fce00078e0007 */
.L_x_65:
[----:B------:R-:W-:Y:S05]  /*1850*/  BSYNC.RECONVERGENT B1 ;  /* 0x0000000000017941 */ /* 0x000fea0003800200 */
.L_x_64:
        /* <DEDUP_REMOVED lines=12> */
.L_x_54:
[----:B------:R2:W5:Y:S04]  /*1920*/  LDG.E.64 R12, desc[UR4][R2.64+0x38] ;  /* 0x00003804020c7981 */ /* 0x000568000c1e1b00 */
[----:B------:R2:W-:Y:S02]  /*1930*/  STG.E desc[UR4][R2.64+0x30], RZ ;  /* 0x000030ff02007986 */ /* 0x0005e4000c101904 */
.L_x_66:
[----:B---3--:R-:W-:Y:S05]  /*1940*/  BSYNC.RECONVERGENT B0 ;  /* 0x0000000000007941 */ /* 0x008fea0003800200 */
.L_x_53:
[----:B-1----:R-:W-:-:S04]  /*1950*/  IMAD.WIDE R4, R19, 0x8, R16 ;  /* 0x0000000813047825 */ /* 0x002fc800078e0210 */
[----:B------:R-:W-:Y:S01]  /*1960*/  IMAD.IADD R19, R0, 0x1, R19 ;  /* 0x0000000100137824 */ /* 0x000fe200078e0213 */
[----:B-----5:R4:W-:Y:S04]  /*1970*/  STG.E.64 desc[UR4][R4.64], R12 ;  /* 0x0000000c04007986 */ /* 0x0209e8000c101b04 */
[----:B------:R-:W-:-:S13]  /*1980*/  ISETP.GE.AND P0, PT, R19, UR10, PT ;  /* 0x0000000a13007c0c */ /* 0x000fda000bf06270 */
[----:B----4-:R-:W-:Y:S05]  /*1990*/  @!P0 BRA `(.L_x_67) ;  /* 0xffffffe800e88947 */ /* 0x010fea000383ffff */
[----:B------:R-:W-:Y:S05]  /*19a0*/  EXIT ;  /* 0x000000000000794d */ /* 0x000fea0003800000 */
        .weak           $__internal_2_$__cuda_sm20_dsqrt_rn_f64_mediumpath_v1
        .type           $__internal_2_$__cuda_sm20_dsqrt_rn_f64_mediumpath_v1,@function
        .size           $__internal_2_$__cuda_sm20_dsqrt_rn_f64_mediumpath_v1,(.L_x_291 - $__internal_2_$__cuda_sm20_dsqrt_rn_f64_mediumpath_v1)
$__internal_2_$__cuda_sm20_dsqrt_rn_f64_mediumpath_v1:
        /* <DEDUP_REMOVED lines=14> */
.L_x_69:
[----:B------:R-:W-:-:S14]  /*1a90*/  DSETP.NE.AND P0, PT, R4, RZ, PT ;  /* 0x000000ff0400722a */ /* 0x000fdc0003f05000 */
[----:B------:R-:W-:Y:S05]  /*1aa0*/  @!P0 BRA `(.L_x_71) ;  /* 0x0000000000588947 */ /* 0x000fea0003800000 */
[----:B------:R-:W-:-:S13]  /*1ab0*/  ISETP.GE.AND P0, PT, R5, RZ, PT ;  /* 0x000000ff0500720c */ /* 0x000fda0003f06270 */
[----:B------:R-:W-:Y:S01]  /*1ac0*/  @!P0 MOV R6, 0x0 ;  /* 0x0000000000068802 */ /* 0x000fe20000000f00 */
[----:B------:R-:W-:Y:S01]  /*1ad0*/  @!P0 IMAD.MOV.U32 R7, RZ, RZ, -0x80000 ;  /* 0xfff80000ff078424 */ /* 0x000fe200078e00ff */
        /* <DEDUP_REMOVED lines=17> */
[----:B------:R-:W-:Y:S01]  /*1bf0*/  IADD3 R7, PT, PT, R7, -0x3500000, RZ ;  /* 0xfcb0000007077810 */ /* 0x000fe20007ffe0ff */
[----:B------:R-:W-:Y:S06]  /*1c00*/  BRA `(.L_x_70) ;  /* 0x0000000000047947 */ /* 0x000fec0003800000 */
.L_x_71:
[----:B------:R-:W-:-:S11]  /*1c10*/  DADD R6, R4, R4 ;  /* 0x0000000004067229 */ /* 0x000fd60000000004 */
.L_x_70:
[----:B------:R-:W-:Y:S05]  /*1c20*/  BSYNC.RECONVERGENT B2 ;  /* 0x0000000000027941 */ /* 0x000fea0003800200 */
.L_x_68:
[----:B------:R-:W-:-:S04]  /*1c30*/  IMAD.MOV.U32 R13, RZ, RZ, 0x0 ;  /* 0x00000000ff0d7424 */ /* 0x000fc800078e00ff */
[----:B------:R-:W-:Y:S05]  /*1c40*/  RET.REL.NODEC R12 `(_Z15d_normal_kernelyP24curandStatePhilox4_32_10Pdi) ;  /* 0xffffffe00cec7950 */ /* 0x000fea0003c3ffff */
.L_x_72:
        /* <DEDUP_REMOVED lines=11> */
.L_x_291:


//--------------------- .text._Z15s_normal_kernelyP24curandStatePhilox4_32_10Pfi --------------------------
	.section	.text._Z15s_normal_kernelyP24curandStatePhilox4_32_10Pfi,"ax",@progbits
	.align	128
        .global         _Z15s_normal_kernelyP24curandStatePhilox4_32_10Pfi
        .type           _Z15s_normal_kernelyP24curandStatePhilox4_32_10Pfi,@function
        .size           _Z15s_normal_kernelyP24curandStatePhilox4_32_10Pfi,(.L_x_292 - _Z15s_normal_kernelyP24curandStatePhilox4_32_10Pfi)
        .other          _Z15s_normal_kernelyP24curandStatePhilox4_32_10Pfi,@"STO_CUDA_ENTRY STV_DEFAULT"
_Z15s_normal_kernelyP24curandStatePhilox4_32_10Pfi:
.text._Z15s_normal_kernelyP24curandStatePhilox4_32_10Pfi:
        /* <DEDUP_REMOVED lines=84> */
.L_x_95:
        /* <DEDUP_REMOVED lines=13> */
.L_x_281:
[----:B--2---:R-:W-:Y:S05]  /*0610*/  BRX R4 -0x620                                                                   (*"BRANCH_TARGETS .L_x_282,.L_x_283,.L_x_284"*) ;  /* 0xfffffff804787949 */ /* 0x004fea000383ffff */
.L_x_284:
[----:B------:R1:W5:Y:S01]  /*0620*/  LDG.E R0, desc[UR4][R2.64+0x10] ;  /* 0x0000100402007981 */ /* 0x000362000c1e1900 */
[----:B------:R-:W-:Y:S05]  /*0630*/  BRA `(.L_x_77) ;  /* 0x0000000000147947 */ /* 0x000fea0003800000 */
.L_x_282:
[----:B------:R3:W5:Y:S01]  /*0640*/  LDG.E R0, desc[UR4][R2.64+0x18] ;  /* 0x0000180402007981 */ /* 0x000762000c1e1900 */
[----:B------:R-:W-:Y:S05]  /*0650*/  BRA `(.L_x_77) ;  /* 0x00000000000c7947 */ /* 0x000fea0003800000 */
.L_x_283:
[----:B------:R4:W5:Y:S01]  /*0660*/  LDG.E R0, desc[UR4][R2.64+0x1c] ;  /* 0x00001c0402007981 */ /* 0x000962000c1e1900 */
[----:B------:R-:W-:Y:S05]  /*0670*/  BRA `(.L_x_77) ;  /* 0x0000000000047947 */ /* 0x000fea0003800000 */
.L_x_76:
[----:B------:R1:W5:Y:S02]  /*0680*/  LDG.E R0, desc[UR4][R2.64+0x14] ;  /* 0x0000140402007981 */ /* 0x000364000c1e1900 */
.L_x_77:
[----:B--2---:R-:W-:Y:S05]  /*0690*/  BSYNC.RECONVERGENT B1 ;  /* 0x0000000000017941 */ /* 0x004fea0003800200 */
.L_x_75:
        /* <DEDUP_REMOVED lines=11> */
.L_x_81:
        /* <DEDUP_REMOVED lines=15> */
.L_x_82:
[----:B------:R-:W-:Y:S05]  /*0840*/  BSYNC.RECONVERGENT B2 ;  /* 0x0000000000027941 */ /* 0x000fea0003800200 */
.L_x_80:
        /* <DEDUP_REMOVED lines=66> */
.L_x_79:
[----:B------:R-:W-:Y:S05]  /*0c70*/  BSYNC.RECONVERGENT B1 ;  /* 0x0000000000017941 */ /* 0x000fea0003800200 */
.L_x_78:
        /* <DEDUP_REMOVED lines=10> */
.L_x_285:
[----:B------:R-:W-:Y:S05]  /*0d20*/  BRX R4 -0xd30                                                                   (*"BRANCH_TARGETS .L_x_286,.L_x_287,.L_x_288"*) ;  /* 0xfffffff004b47949 */ /* 0x000fea000383ffff */
.L_x_288:
[----:B------:R0:W5:Y:S01]  /*0d30*/  LDG.E R12, desc[UR4][R2.64+0x10] ;  /* 0x00001004020c7981 */ /* 0x000162000c1e1900 */
[----:B------:R-:W-:Y:S05]  /*0d40*/  BRA `(.L_x_85) ;  /* 0x0000000000147947 */ /* 0x000fea0003800000 */
.L_x_286:
[----:B------:R0:W5:Y:S01]  /*0d50*/  LDG.E R12, desc[UR4][R2.64+0x18] ;  /* 0x00001804020c7981 */ /* 0x000162000c1e1900 */
[----:B------:R-:W-:Y:S05]  /*0d60*/  BRA `(.L_x_85) ;  /* 0x00000000000c7947 */ /* 0x000fea0003800000 */
.L_x_287:
[----:B------:R0:W5:Y:S01]  /*0d70*/  LDG.E R12, desc[UR4][R2.64+0x1c] ;  /* 0x00001c04020c7981 */ /* 0x000162000c1e1900 */
[----:B------:R-:W-:Y:S05]  /*0d80*/  BRA `(.L_x_85) ;  /* 0x0000000000047947 */ /* 0x000fea0003800000 */
.L_x_84:
[----:B------:R0:W5:Y:S02]  /*0d90*/  LDG.E R12, desc[UR4][R2.64+0x14] ;  /* 0x00001404020c7981 */ /* 0x000164000c1e1900 */
.L_x_85:
[----:B------:R-:W-:Y:S05]  /*0da0*/  BSYNC.RECONVERGENT B1 ;  /* 0x0000000000017941 */ /* 0x000fea0003800200 */
.L_x_83:
        /* <DEDUP_REMOVED lines=11> */
.L_x_89:
        /* <DEDUP_REMOVED lines=15> */
.L_x_90:
[----:B------:R-:W-:Y:S05]  /*0f50*/  BSYNC.RECONVERGENT B2 ;  /* 0x0000000000027941 */ /* 0x000fea0003800200 */
.L_x_88:
        /* <DEDUP_REMOVED lines=66> */
.L_x_87:
[----:B------:R-:W-:Y:S05]  /*1380*/  BSYNC.RECONVERGENT B1 ;  /* 0x0000000000017941 */ /* 0x000fea0003800200 */
.L_x_86:
        /* <DEDUP_REMOVED lines=39> */
[----:B-1-34-:R-:W-:Y:S05]  /*1600*/  CALL.REL.NOINC `($__internal_3_$__cuda_sm20_sqrt_rn_f32_slowpath) ;  /* 0x0000000000607944 */ /* 0x01afea0003c00000 */
[----:B------:R-:W-:Y:S05]  /*1610*/  BRA `(.L_x_93) ;  /* 0x0000000000107947 */ /* 0x000fea0003800000 */
.L_x_92:
[----:B------:R-:W-:Y:S01]  /*1620*/  FMUL.FTZ R0, R7, R4 ;  /* 0x0000000407007220 */ /* 0x000fe20000410000 */
[----:B------:R-:W-:-:S03]  /*1630*/  FMUL.FTZ R4, R4, 0.5 ;  /* 0x3f00000004047820 */ /* 0x000fc60000410000 */
[----:B------:R-:W-:-:S04]  /*1640*/  FFMA R5, -R0, R0, R7 ;  /* 0x0000000000057223 */ /* 0x000fc80000000107 */
[----:B------:R-:W-:-:S07]  /*1650*/  FFMA R0, R5, R4, R0 ;  /* 0x0000000405007223 */ /* 0x000fce0000000000 */
.L_x_93:
[----:B------:R-:W-:Y:S05]  /*1660*/  BSYNC.RECONVERGENT B1 ;  /* 0x0000000000017941 */ /* 0x000fea0003800200 */
.L_x_91:
        /* <DEDUP_REMOVED lines=9> */
.L_x_74:
[----:B------:R1:W5:Y:S04]  /*1700*/  LDG.E R13, desc[UR4][R2.64+0x34] ;  /* 0x00003404020d7981 */ /* 0x000368000c1e1900 */
[----:B------:R1:W-:Y:S02]  /*1710*/  STG.E desc[UR4][R2.64+0x2c], RZ ;  /* 0x00002cff02007986 */ /* 0x0003e4000c101904 */
.L_x_94:
[----:B--2---:R-:W-:Y:S05]  /*1720*/  BSYNC.RECONVERGENT B0 ;  /* 0x0000000000007941 */ /* 0x004fea0003800200 */
.L_x_73:
[----:B0-----:R-:W-:Y:S01]  /*1730*/  IMAD.WIDE R4, R11, 0x4, R8 ;  /* 0x000000040b047825 */ /* 0x001fe200078e0208 */
[----:B------:R-:W-:-:S04]  /*1740*/  IADD3 R11, PT, PT, R10, R11, RZ ;  /* 0x0000000b0a0b7210 */ /* 0x000fc80007ffe0ff */
[----:B-----5:R0:W-:Y:S01]  /*1750*/  STG.E desc[UR4][R4.64], R13 ;  /* 0x0000000d04007986 */ /* 0x0201e2000c101904 */
[----:B------:R-:W-:-:S13]  /*1760*/  ISETP.GE.AND P0, PT, R11, UR7, PT ;  /* 0x000000070b007c0c */ /* 0x000fda000bf06270 */
[----:B0-----:R-:W-:Y:S05]  /*1770*/  @!P0 BRA `(.L_x_95) ;  /* 0xffffffec00708947 */ /* 0x001fea000383ffff */
[----:B------:R-:W-:Y:S05]  /*1780*/  EXIT ;  /* 0x000000000000794d */ /* 0x000fea0003800000 */
        .weak           $__internal_3_$__cuda_sm20_sqrt_rn_f32_slowpath
        .type           $__internal_3_$__cuda_sm20_sqrt_rn_f32_slowpath,@function
        .size           $__internal_3_$__cuda_sm20_sqrt_rn_f32_slowpath,(.L_x_292 - $__internal_3_$__cuda_sm20_sqrt_rn_f32_slowpath)
$__internal_3_$__cuda_sm20_sqrt_rn_f32_slowpath:
        /* <DEDUP_REMOVED lines=20> */
.L_x_96:
[----:B------:R-:W-:Y:S02]  /*18d0*/  HFMA2 R5, -RZ, RZ, 0, 0 ;  /* 0x00000000ff057431 */ /* 0x000fe400000001ff */
[----:B------:R-:W-:Y:S01]  /*18e0*/  IMAD.MOV.U32 R0, RZ, RZ, R4 ;  /* 0x000000ffff007224 */ /* 0x000fe200078e0004 */
[----:B------:R-:W-:-:S04]  /*18f0*/  MOV R4, R13 ;  /* 0x0000000d00047202 */ /* 0x000fc80000000f00 */
[----:B------:R-:W-:Y:S05]  /*1900*/  RET.REL.NODEC R4 `(_Z15s_normal_kernelyP24curandStatePhilox4_32_10Pfi) ;  /* 0xffffffe404bc7950 */ /* 0x000fea0003c3ffff */
.L_x_97:
        /* <DEDUP_REMOVED lines=15> */
.L_x_292:


//--------------------- .text._Z18clacpy_full_kerneliiPK6float2iPS_i --------------------------
	.section	.text._Z18clacpy_full_kerneliiPK6float2iPS_i,"ax",@progbits
	.align	128
        .global         _Z18clacpy_full_kerneliiPK6float2iPS_i
        .type           _Z18clacpy_full_kerneliiPK6float2iPS_i,@function
        .size           _Z18clacpy_full_kerneliiPK6float2iPS_i,(.L_x_311 - _Z18clacpy_full_kerneliiPK6float2iPS_i)
        .other          _Z18clacpy_full_kerneliiPK6float2iPS_i,@"STO_CUDA_ENTRY STV_DEFAULT"
_Z18clacpy_full_kerneliiPK6float2iPS_i:
.text._Z18clacpy_full_kerneliiPK6float2iPS_i:
[----:B------:R-:W-:Y:S01]  /*0000*/  LDC R1, c[0x0][0x37c] ;  /* 0x0000df00ff017b82 */ /* 0x000fe20000000800 */
[----:B------:R-:W0:Y:S01]  /*0010*/  S2R R0, SR_CTAID.X ;  /* 0x0000000000007919 */ /* 0x000e220000002500 */
[----:B------:R-:W1:Y:S01]  /*0020*/  LDCU UR4, c[0x0][0x380] ;  /* 0x00007000ff0477ac */ /* 0x000e620008000800 */
[----:B------:R-:W0:Y:S02]  /*0030*/  S2R R3, SR_TID.X ;  /* 0x0000000000037919 */ /* 0x000e240000002100 */
[----:B0-----:R-:W-:-:S04]  /*0040*/  LEA R0, R0, R3, 0x6 ;  /* 0x0000000300007211 */ /* 0x001fc800078e30ff */
[----:B-1----:R-:W-:-:S13]  /*0050*/  ISETP.GE.AND P0, PT, R0, UR4, PT ;  /* 0x0000000400007c0c */ /* 0x002fda000bf06270 */
[----:B------:R-:W-:Y:S05]  /*0060*/  @P0 EXIT ;  /* 0x000000000000094d */ /* 0x000fea0003800000 */
[----:B------:R-:W0:Y:S01]  /*0070*/  S2UR UR4, SR_CTAID.Y ;  /* 0x00000000000479c3 */ /* 0x000e220000002600 */
[----:B------:R-:W1:Y:S07]  /*0080*/  LDCU.64 UR6, c[0x0][0x358] ;  /* 0x00006b00ff0677ac */ /* 0x000e6e0008000a00 */
[----:B------:R-:W2:Y:S08]  /*0090*/  LDC R6, c[0x0][0x384] ;  /* 0x0000e100ff067b82 */ /* 0x000eb00000000800 */
[----:B------:R-:W3:Y:S08]  /*00a0*/  LDC R7, c[0x0][0x390] ;  /* 0x0000e400ff077b82 */ /* 0x000ef00000000800 */
[----:B------:R-:W4:Y:S01]  /*00b0*/  LDC R9, c[0x0][0x3a0] ;  /* 0x0000e800ff097b82 */ /* 0x000f220000000800 */
[----:B0-----:R-:W-:-:S04]  /*00c0*/  USHF.L.U32 UR4, UR4, 0x6, URZ ;  /* 0x0000000604047899 */ /* 0x001fc800080006ff */
[----:B------:R-:W-:-:S03]  /*00d0*/  UIADD3 UR5, UPT, UPT, UR4, 0x40, URZ ;  /* 0x0000004004057890 */ /* 0x000fc6000fffe0ff */
[----:B------:R-:W0:Y:S03]  /*00e0*/  LDC.64 R2, c[0x0][0x388] ;  /* 0x0000e200ff027b82 */ /* 0x000e260000000a00 */
[----:B--2---:R-:W-:-:S05]  /*00f0*/  ISETP.LT.AND P0, PT, R6, UR5, PT ;  /* 0x0000000506007c0c */ /* 0x004fca000bf01270 */
[----:B------:R-:W2:Y:S01]  /*0100*/  LDC.64 R4, c[0x0][0x398] ;  /* 0x0000e600ff047b82 */ /* 0x000ea20000000a00 */
[--C-:B---3--:R-:W-:Y:S02]  /*0110*/  IMAD R11, R7, UR4, R0.reuse ;  /* 0x00000004070b7c24 */ /* 0x108fe4000f8e0200 */
[----:B----4-:R-:W-:Y:S02]  /*0120*/  IMAD R13, R9, UR4, R0 ;  /* 0x00000004090d7c24 */ /* 0x010fe4000f8e0200 */
[----:B0-----:R-:W-:-:S04]  /*0130*/  IMAD.WIDE R2, R11, 0x8, R2 ;  /* 0x000000080b027825 */ /* 0x001fc800078e0202 */
[----:B--2---:R-:W-:Y:S01]  /*0140*/  IMAD.WIDE R4, R13, 0x8, R4 ;  /* 0x000000080d047825 */ /* 0x004fe200078e0204 */
[----:B-1----:R-:W-:Y:S06]  /*0150*/  @!P0 BRA `(.L_x_98) ;  /* 0x0000000800b88947 */ /* 0x002fec0003800000 */
[----:B------:R-:W-:-:S13]  /*0160*/  ISETP.LE.AND P0, PT, R6, UR4, PT ;  /* 0x0000000406007c0c */ /* 0x000fda000bf03270 */
[----:B------:R-:W-:Y:S05]  /*0170*/  @P0 EXIT ;  /* 0x000000000000094d */ /* 0x000fea0003800000 */
[----:B------:R-:W-:-:S06]  /*0180*/  ULOP3.LUT UR4, URZ, UR4, URZ, 0x33, !UPT ;  /* 0x00000004ff047292 */ /* 0x000fcc000f8e33ff */
[----:B------:R-:W-:-:S04]  /*0190*/  IADD3 R0, PT, PT, R6, UR4, RZ ;  /* 0x0000000406007c10 */ /* 0x000fc8000fffe0ff */
[C---:B------:R-:W-:Y:S02]  /*01a0*/  ISETP.GE.U32.AND P0, PT, R0.reuse, 0x3, PT ;  /* 0x000000030000780c */ /* 0x040fe40003f06070 */
[----:B------:R-:W-:-:S04]  /*01b0*/  VIMNMX.U32 R6, PT, PT, R0, 0x3f, PT ;  /* 0x0000003f00067848 */ /* 0x000fc80003fe0000 */
[----:B------:R-:W-:Y:S01]  /*01c0*/  IADD3 R0, PT, PT, R6, 0x1, RZ ;  /* 0x0000000106007810 */ /* 0x000fe20007ffe0ff */
[----:B------:R-:W-:-:S03]  /*01d0*/  HFMA2 R6, -RZ, RZ, 0, 0 ;  /* 0x00000000ff067431 */ /* 0x000fc600000001ff */
[----:B------:R-:W-:-:S03]  /*01e0*/  LOP3.LUT R8, R0, 0x3, RZ, 0xc0, !PT ;  /* 0x0000000300087812 */ /* 0x000fc600078ec0ff */
[----:B------:R-:W-:Y:S05]  /*01f0*/  @!P0 BRA `(.L_x_99) ;  /* 0x0000000800548947 */ /* 0x000fea0003800000 */
[----:B------:R-:W-:Y:S02]  /*0200*/  LOP3.LUT R6, R0, 0x7c, RZ, 0xc0, !PT ;  /* 0x0000007c00067812 */ /* 0x000fe400078ec0ff */
[----:B------:R-:W-:Y:S02]  /*0210*/  CS2R R10, SRZ ;  /* 0x00000000000a7805 */ /* 0x000fe4000001ff00 */
[----:B------:R-:W-:-:S04]  /*0220*/  IADD3 R0, PT, PT, -R6, RZ, RZ ;  /* 0x000000ff06007210 */ /* 0x000fc80007ffe1ff */
[----:B------:R-:W-:-:S13]  /*0230*/  ISETP.GE.AND P0, PT, R0, RZ, PT ;  /* 0x000000ff0000720c */ /* 0x000fda0003f06270 */
[----:B------:R-:W-:Y:S05]  /*0240*/  @P0 BRA `(.L_x_100) ;  /* 0x0000000400ec0947 */ /* 0x000fea0003800000 */
[----:B------:R-:W-:Y:S02]  /*0250*/  IADD3 R12, PT, PT, -R0, RZ, RZ ;  /* 0x000000ff000c7210 */ /* 0x000fe40007ffe1ff */
[----:B------:R-:W-:Y:S02]  /*0260*/  PLOP3.LUT P0, PT, PT, PT, PT, 0x80, 0x8 ;  /* 0x000000000008781c */ /* 0x000fe40003f0f070 */
[----:B------:R-:W-:-:S13]  /*0270*/  ISETP.GT.AND P1, PT, R12, 0xc, PT ;  /* 0x0000000c0c00780c */ /* 0x000fda0003f24270 */
[----:B------:R-:W-:Y:S05]  /*0280*/  @!P1 BRA `(.L_x_101) ;  /* 0x0000000400309947 */ /* 0x000fea0003800000 */
[----:B------:R-:W-:-:S13]  /*0290*/  PLOP3.LUT P0, PT, PT, PT, PT, 0x8, 0x80 ;  /* 0x000000000080781c */ /* 0x000fda0003f0e170 */
.L_x_102:
[----:B0-----:R-:W-:-:S05]  /*02a0*/  IMAD.WIDE R16, R11, 0x8, R2 ;  /* 0x000000080b107825 */ /* 0x001fca00078e0202 */
[----:B------:R-:W2:Y:S01]  /*02b0*/  LDG.E.64 R26, desc[UR6][R16.64] ;  /* 0x00000006101a7981 */ /* 0x000ea2000c1e1b00 */
[----:B------:R-:W-:-:S04]  /*02c0*/  IMAD.WIDE R14, R10, 0x8, R4 ;  /* 0x000000080a0e7825 */ /* 0x000fc800078e0204 */
[----:B------:R-:W-:Y:S01]  /*02d0*/  IMAD.WIDE R20, R7, 0x8, R16 ;  /* 0x0000000807147825 */ /* 0x000fe200078e0210 */
[----:B--2---:R0:W-:Y:S04]  /*02e0*/  STG.E.64 desc[UR6][R14.64], R26 ;  /* 0x0000001a0e007986 */ /* 0x0041e8000c101b06 */
[----:B------:R-:W2:Y:S01]  /*02f0*/  LDG.E.64 R28, desc[UR6][R20.64] ;  /* 0x00000006141c7981 */ /* 0x000ea2000c1e1b00 */
[----:B------:R-:W-:-:S04]  /*0300*/  IMAD.WIDE R18, R9, 0x8, R14 ;  /* 0x0000000809127825 */ /* 0x000fc800078e020e */
[----:B------:R-:W-:Y:S01]  /*0310*/  IMAD.WIDE R22, R7, 0x8, R20 ;  /* 0x0000000807167825 */ /* 0x000fe200078e0214 */
[----:B--2---:R-:W-:Y:S04]  /*0320*/  STG.E.64 desc[UR6][R18.64], R28 ;  /* 0x0000001c12007986 */ /* 0x004fe8000c101b06 */
[----:B------:R-:W2:Y:S01]  /*0330*/  LDG.E.64 R20, desc[UR6][R22.64] ;  /* 0x0000000616147981 */ /* 0x000ea2000c1e1b00 */
[----:B------:R-:W-:-:S04]  /*0340*/  IMAD.WIDE R12, R9, 0x8, R18 ;  /* 0x00000008090c7825 */ /* 0x000fc800078e0212 */
[C---:B------:R-:W-:Y:S01]  /*0350*/  IMAD.WIDE R24, R7.reuse, 0x8, R22 ;  /* 0x0000000807187825 */ /* 0x040fe200078e0216 */
[----:B------:R-:W-:Y:S01]  /*0360*/  LEA R11, R7, R11, 0x2 ;  /* 0x0000000b070b7211 */ /* 0x000fe200078e10ff */
[----:B--2---:R-:W-:Y:S04]  /*0370*/  STG.E.64 desc[UR6][R12.64], R20 ;  /* 0x000000140c007986 */ /* 0x004fe8000c101b06 */
[----:B------:R-:W2:Y:S01]  /*0380*/  LDG.E.64 R24, desc[UR6][R24.64] ;  /* 0x0000000618187981 */ /* 0x000ea2000c1e1b00 */
[----:B------:R-:W-:-:S04]  /*0390*/  IMAD.WIDE R16, R9, 0x8, R12 ;  /* 0x0000000809107825 */ /* 0x000fc800078e020c */
[----:B0-----:R-:W-:Y:S01]  /*03a0*/  IMAD.WIDE R14, R11, 0x8, R2 ;  /* 0x000000080b0e7825 */ /* 0x001fe200078e0202 */
[----:B------:R-:W-:Y:S01]  /*03b0*/  LEA R10, R9, R10, 0x2 ;  /* 0x0000000a090a7211 */ /* 0x000fe200078e10ff */
[----:B--2---:R0:W-:Y:S04]  /*03c0*/  STG.E.64 desc[UR6][R16.64], R24 ;  /* 0x0000001810007986 */ /* 0x0041e8000c101b06 */
[----:B0-----:R-:W2:Y:S01]  /*03d0*/  LDG.E.64 R16, desc[UR6][R14.64] ;  /* 0x000000060e107981 */ /* 0x001ea2000c1e1b00 */
[----:B------:R-:W-:-:S04]  /*03e0*/  IMAD.WIDE R18, R10, 0x8, R4 ;  /* 0x000000080a127825 */ /* 0x000fc800078e0204 */
[----:B------:R-:W-:Y:S01]  /*03f0*/  IMAD.WIDE R22, R7, 0x8, R14 ;  /* 0x0000000807167825 */ /* 0x000fe200078e020e */
[----:B--2---:R-:W-:Y:S04]  /*0400*/  STG.E.64 desc[UR6][R18.64], R16 ;  /* 0x0000001012007986 */ /* 0x004fe8000c101b06 */
[----:B------:R-:W2:Y:S01]  /*0410*/  LDG.E.64 R28, desc[UR6][R22.64] ;  /* 0x00000006161c7981 */ /* 0x000ea2000c1e1b00 */
[----:B------:R-:W-:-:S04]  /*0420*/  IMAD.WIDE R20, R9, 0x8, R18 ;  /* 0x0000000809147825 */ /* 0x000fc800078e0212 */
[----:B------:R-:W-:Y:S01]  /*0430*/  IMAD.WIDE R24, R7, 0x8, R22 ;  /* 0x0000000807187825 */ /* 0x000fe200078e0216 */
[----:B--2---:R0:W-:Y:S04]  /*0440*/  STG.E.64 desc[UR6][R20.64], R28 ;  /* 0x0000001c14007986 */ /* 0x0041e8000c101b06 */
[----:B0-----:R-:W2:Y:S01]  /*0450*/  LDG.E.64 R28, desc[UR6][R24.64] ;  /* 0x00000006181c7981 */ /* 0x001ea2000c1e1b00 */
[----:B------:R-:W-:-:S04]  /*0460*/  IMAD.WIDE R12, R9, 0x8, R20 ;  /* 0x00000008090c7825 */ /* 0x000fc800078e0214 */
[C---:B------:R-:W-:Y:S01]  /*0470*/  IMAD.WIDE R26, R7.reuse, 0x8, R24 ;  /* 0x00000008071a7825 */ /* 0x040fe200078e0218 */
[----:B------:R-:W-:Y:S01]  /*0480*/  LEA R11, R7, R11, 0x2 ;  /* 0x0000000b070b7211 */ /* 0x000fe200078e10ff */
[----:B--2---:R-:W-:Y:S04]  /*0490*/  STG.E.64 desc[UR6][R12.64], R28 ;  /* 0x0000001c0c007986 */ /* 0x004fe8000c101b06 */
[----:B------:R-:W2:Y:S01]  /*04a0*/  LDG.E.64 R26, desc[UR6][R26.64] ;  /* 0x000000061a1a7981 */ /* 0x000ea2000c1e1b00 */
[----:B------:R-:W-:-:S04]  /*04b0*/  IMAD.WIDE R16, R9, 0x8, R12 ;  /* 0x0000000809107825 */ /* 0x000fc800078e020c */
[----:B------:R-:W-:Y:S01]  /*04c0*/  IMAD.WIDE R14, R11, 0x8, R2 ;  /* 0x000000080b0e7825 */ /* 0x000fe200078e0202 */
[----:B------:R-:W-:Y:S01]  /*04d0*/  LEA R10, R9, R10, 0x2 ;  /* 0x0000000a090a7211 */ /* 0x000fe200078e10ff */
[----:B--2---:R0:W-:Y:S04]  /*04e0*/  STG.E.64 desc[UR6][R16.64], R26 ;  /* 0x0000001a10007986 */ /* 0x0041e8000c101b06 */
[----:B0-----:R-:W2:Y:S01]  /*04f0*/  LDG.E.64 R16, desc[UR6][R14.64] ;  /* 0x000000060e107981 */ /* 0x001ea2000c1e1b00 */
[----:B------:R-:W-:-:S04]  /*0500*/  IMAD.WIDE R18, R10, 0x8, R4 ;  /* 0x000000080a127825 */ /* 0x000fc800078e0204 */
[----:B------:R-:W-:Y:S01]  /*0510*/  IMAD.WIDE R22, R7, 0x8, R14 ;  /* 0x0000000807167825 */ /* 0x000fe200078e020e */
[----:B--2---:R0:W-:Y:S04]  /*0520*/  STG.E.64 desc[UR6][R18.64], R16 ;  /* 0x0000001012007986 */ /* 0x0041e8000c101b06 */
[----:B------:R-:W2:Y:S01]  /*0530*/  LDG.E.64 R28, desc[UR6][R22.64] ;  /* 0x00000006161c7981 */ /* 0x000ea2000c1e1b00 */
[----:B------:R-:W-:-:S04]  /*0540*/  IMAD.WIDE R20, R9, 0x8, R18 ;  /* 0x0000000809147825 */ /* 0x000fc800078e0212 */
[----:B------:R-:W-:Y:S01]  /*0550*/  IMAD.WIDE R24, R7, 0x8, R22 ;  /* 0x0000000807187825 */ /* 0x000fe200078e0216 */
[----:B--2---:R1:W-:Y:S04]  /*0560*/  STG.E.64 desc[UR6][R20.64], R28 ;  /* 0x0000001c14007986 */ /* 0x0043e8000c101b06 */
[----:B------:R-:W2:Y:S01]  /*0570*/  LDG.E.64 R22, desc[UR6][R24.64] ;  /* 0x0000000618167981 */ /* 0x000ea2000c1e1b00 */
[----:B------:R-:W-:-:S04]  /*0580*/  IMAD.WIDE R12, R9, 0x8, R20 ;  /* 0x00000008090c7825 */ /* 0x000fc800078e0214 */
[C---:B------:R-:W-:Y:S01]  /*0590*/  IMAD.WIDE R26, R7.reuse, 0x8, R24 ;  /* 0x00000008071a7825 */ /* 0x040fe200078e0218 */
[----:B------:R-:W-:Y:S01]  /*05a0*/  LEA R11, R7, R11, 0x2 ;  /* 0x0000000b070b7211 */ /* 0x000fe200078e10ff */
[----:B--2---:R2:W-:Y:S04]  /*05b0*/  STG.E.64 desc[UR6][R12.64], R22 ;  /* 0x000000160c007986 */ /* 0x0045e8000c101b06 */
[----:B------:R-:W3:Y:S01]  /*05c0*/  LDG.E.64 R26, desc[UR6][R26.64] ;  /* 0x000000061a1a7981 */ /* 0x000ee2000c1e1b00 */
[----:B0-----:R-:W-:-:S04]  /*05d0*/  IMAD.WIDE R16, R9, 0x8, R12 ;  /* 0x0000000809107825 */ /* 0x001fc800078e020c */
[----:B------:R-:W-:Y:S01]  /*05e0*/  IMAD.WIDE R14, R11, 0x8, R2 ;  /* 0x000000080b0e7825 */ /* 0x000fe200078e0202 */
[----:B------:R-:W-:Y:S01]  /*05f0*/  LEA R10, R9, R10, 0x2 ;  /* 0x0000000a090a7211 */ /* 0x000fe200078e10ff */
[----:B---3--:R0:W-:Y:S04]  /*0600*/  STG.E.64 desc[UR6][R16.64], R26 ;  /* 0x0000001a10007986 */ /* 0x0081e8000c101b06 */
[----:B-1----:R-:W3:Y:S01]  /*0610*/  LDG.E.64 R28, desc[UR6][R14.64] ;  /* 0x000000060e1c7981 */ /* 0x002ee2000c1e1b00 */
[----:B------:R-:W-:-:S04]  /*0620*/  IMAD.WIDE R18, R10, 0x8, R4 ;  /* 0x000000080a127825 */ /* 0x000fc800078e0204 */
[----:B------:R-:W-:Y:S01]  /*0630*/  IMAD.WIDE R20, R7, 0x8, R14 ;  /* 0x0000000807147825 */ /* 0x000fe200078e020e */
[----:B---3--:R-:W-:Y:S04]  /*0640*/  STG.E.64 desc[UR6][R18.64], R28 ;  /* 0x0000001c12007986 */ /* 0x008fe8000c101b06 */
[----:B------:R-:W3:Y:S01]  /*0650*/  LDG.E.64 R24, desc[UR6][R20.64] ;  /* 0x0000000614187981 */ /* 0x000ee2000c1e1b00 */
[----:B--2---:R-:W-:-:S04]  /*0660*/  IMAD.WIDE R12, R9, 0x8, R18 ;  /* 0x00000008090c7825 */ /* 0x004fc800078e0212 */
[----:B------:R-:W-:Y:S01]  /*0670*/  IMAD.WIDE R22, R7, 0x8, R20 ;  /* 0x0000000807167825 */ /* 0x000fe200078e0214 */
[----:B---3--:R1:W-:Y:S04]  /*0680*/  STG.E.64 desc[UR6][R12.64], R24 ;  /* 0x000000180c007986 */ /* 0x0083e8000c101b06 */
[----:B------:R-:W2:Y:S01]  /*0690*/  LDG.E.64 R20, desc[UR6][R22.64] ;  /* 0x0000000616147981 */ /* 0x000ea2000c1e1b00 */
[----:B0-----:R-:W-:-:S04]  /*06a0*/  IMAD.WIDE R16, R9, 0x8, R12 ;  /* 0x0000000809107825 */ /* 0x001fc800078e020c */
[----:B-1----:R-:W-:Y:S01]  /*06b0*/  IMAD.WIDE R24, R7, 0x8, R22 ;  /* 0x0000000807187825 */ /* 0x002fe200078e0216 */
[----:B------:R-:W-:Y:S01]  /*06c0*/  IADD3 R0, PT, PT, R0, 0x10, RZ ;  /* 0x0000001000007810 */ /* 0x000fe20007ffe0ff */
[----:B--2---:R0:W-:Y:S04]  /*06d0*/  STG.E.64 desc[UR6][R16.64], R20 ;  /* 0x0000001410007986 */ /* 0x0041e8000c101b06 */
[----:B------:R-:W2:Y:S01]  /*06e0*/  LDG.E.64 R26, desc[UR6][R24.64] ;  /* 0x00000006181a7981 */ /* 0x000ea2000c1e1b00 */
[----:B------:R-:W-:Y:S01]  /*06f0*/  ISETP.GE.AND P1, PT, R0, -0xc, PT ;  /* 0xfffffff40000780c */ /* 0x000fe20003f26270 */
[----:B------:R-:W-:Y:S01]  /*0700*/  IMAD.WIDE R14, R9, 0x8, R16 ;  /* 0x00000008090e7825 */ /* 0x000fe200078e0210 */
[----:B------:R-:W-:Y:S02]  /*0710*/  LEA R11, R7, R11, 0x2 ;  /* 0x0000000b070b7211 */ /* 0x000fe400078e10ff */
[----:B------:R-:W-:-:S02]  /*0720*/  LEA R10, R9, R10, 0x2 ;  /* 0x0000000a090a7211 */ /* 0x000fc400078e10ff */
[----:B--2---:R0:W-:Y:S07]  /*0730*/  STG.E.64 desc[UR6][R14.64], R26 ;  /* 0x0000001a0e007986 */ /* 0x0041ee000c101b06 */
[----:B------:R-:W-:Y:S05]  /*0740*/  @!P1 BRA `(.L_x_102) ;  /* 0xfffffff800d49947 */ /* 0x000fea000383ffff */
.L_x_101:
[----:B------:R-:W-:-:S04]  /*0750*/  IADD3 R12, PT, PT, -R0, RZ, RZ ;  /* 0x000000ff000c7210 */ /* 0x000fc80007ffe1ff */
[----:B------:R-:W-:-:S13]  /*0760*/  ISETP.GT.AND P1, PT, R12, 0x4, PT ;  /* 0x000000040c00780c */ /* 0x000fda0003f24270 */
[----:B------:R-:W-:Y:S05]  /*0770*/  @!P1 BRA `(.L_x_103) ;  /* 0x0000000000989947 */ /* 0x000fea0003800000 */
        /* <DEDUP_REMOVED lines=9> */
[----:B0-----:R-:W2:Y:S01]  /*0810*/  LDG.E.64 R26, desc[UR6][R22.64] ;  /* 0x00000006161a7981 */ /* 0x001ea2000c1e1b00 */
[----:B------:R-:W-:-:S04]  /*0820*/  IMAD.WIDE R12, R9, 0x8, R18 ;  /* 0x00000008090c7825 */ /* 0x000fc800078e0212 */
[C---:B------:R-:W-:Y:S01]  /*0830*/  IMAD.WIDE R24, R7.reuse, 0x8, R22 ;  /* 0x0000000807187825 */ /* 0x040fe200078e0216 */
[----:B------:R-:W-:Y:S01]  /*0840*/  LEA R11, R7, R11, 0x2 ;  /* 0x0000000b070b7211 */ /* 0x000fe200078e10ff */
[----:B--2---:R0:W-:Y:S04]  /*0850*/  STG.E.64 desc[UR6][R12.64], R26 ;  /* 0x0000001a0c007986 */ /* 0x0041e8000c101b06 */
        /* <DEDUP_REMOVED lines=9> */
[----:B------:R-:W3:Y:S01]  /*08f0*/  LDG.E.64 R28, desc[UR6][R20.64] ;  /* 0x00000006141c7981 */ /* 0x000ee2000c1e1b00 */
[----:B------:R-:W-:-:S04]  /*0900*/  IMAD.WIDE R12, R9, 0x8, R18 ;  /* 0x00000008090c7825 */ /* 0x000fc800078e0212 */
[----:B------:R-:W-:Y:S01]  /*0910*/  IMAD.WIDE R22, R7, 0x8, R20 ;  /* 0x0000000807167825 */ /* 0x000fe200078e0214 */
[----:B---3--:R2:W-:Y:S04]  /*0920*/  STG.E.64 desc[UR6][R12.64], R28 ;  /* 0x0000001c0c007986 */ /* 0x0085e8000c101b06 */
[----:B------:R-:W3:Y:S01]  /*0930*/  LDG.E.64 R20, desc[UR6][R22.64] ;  /* 0x0000000616147981 */ /* 0x000ee2000c1e1b00 */
[----:B-1----:R-:W-:-:S04]  /*0940*/  IMAD.WIDE R16, R9, 0x8, R12 ;  /* 0x0000000809107825 */ /* 0x002fc800078e020c */
[----:B------:R-:W-:Y:S01]  /*0950*/  IMAD.WIDE R24, R7, 0x8, R22 ;  /* 0x0000000807187825 */ /* 0x000fe200078e0216 */
[----:B---3--:R2:W-:Y:S05]  /*0960*/  STG.E.64 desc[UR6][R16.64], R20 ;  /* 0x0000001410007986 */ /* 0x0085ea000c101b06 */
[----:B------:R-:W3:Y:S01]  /*0970*/  LDG.E.64 R24, desc[UR6][R24.64] ;  /* 0x0000000618187981 */ /* 0x000ee2000c1e1b00 */
[----:B------:R-:W-:Y:S01]  /*0980*/  IMAD.WIDE R14, R9, 0x8, R16 ;  /* 0x00000008090e7825 */ /* 0x000fe200078e0210 */
[----:B------:R-:W-:Y:S02]  /*0990*/  PLOP3.LUT P0, PT, PT, PT, PT, 0x8, 0x80 ;  /* 0x000000000080781c */ /* 0x000fe40003f0e170 */
[----:B------:R-:W-:-:S02]  /*09a0*/  IADD3 R0, PT, PT, R0, 0x8, RZ ;  /* 0x0000000800007810 */ /* 0x000fc40007ffe0ff */
[----:B------:R-:W-:Y:S02]  /*09b0*/  LEA R11, R7, R11, 0x2 ;  /* 0x0000000b070b7211 */ /* 0x000fe400078e10ff */
[----:B------:R-:W-:Y:S01]  /*09c0*/  LEA R10, R9, R10, 0x2 ;  /* 0x0000000a090a7211 */ /* 0x000fe200078e10ff */
[----:B---3--:R2:W-:Y:S06]  /*09d0*/  STG.E.64 desc[UR6][R14.64], R24 ;  /* 0x000000180e007986 */ /* 0x0085ec000c101b06 */
.L_x_103:
[----:B------:R-:W-:-:S13]  /*09e0*/  ISETP.NE.OR P0, PT, R0, RZ, P0 ;  /* 0x000000ff0000720c */ /* 0x000fda0000705670 */
[----:B------:R-:W-:Y:S05]  /*09f0*/  @!P0 BRA `(.L_x_99) ;  /* 0x0000000000548947 */ /* 0x000fea0003800000 */
.L_x_100:
[----:B012---:R-:W-:-:S05]  /*0a00*/  IMAD.WIDE R14, R11, 0x8, R2 ;  /* 0x000000080b0e7825 */ /* 0x007fca00078e0202 */
[----:B------:R-:W2:Y:S01]  /*0a10*/  LDG.E.64 R26, desc[UR6][R14.64] ;  /* 0x000000060e1a7981 */ /* 0x000ea2000c1e1b00 */
        /* <DEDUP_REMOVED lines=9> */
[----:B------:R-:W-:Y:S01]  /*0ab0*/  IMAD.WIDE R24, R7, 0x8, R22 ;  /* 0x0000000807187825 */ /* 0x000fe200078e0216 */
[----:B------:R-:W-:-:S04]  /*0ac0*/  IADD3 R0, PT, PT, R0, 0x4, RZ ;  /* 0x0000000400007810 */ /* 0x000fc80007ffe0ff */
[----:B------:R-:W-:Y:S01]  /*0ad0*/  ISETP.NE.AND P0, PT, R0, RZ, PT ;  /* 0x000000ff0000720c */ /* 0x000fe20003f05270 */
[----:B--2---:R1:W-:Y:S04]  /*0ae0*/  STG.E.64 desc[UR6][R20.64], R18 ;  /* 0x0000001214007986 */ /* 0x0043e8000c101b06 */
[----:B------:R-:W2:Y:S01]  /*0af0*/  LDG.E.64 R24, desc[UR6][R24.64] ;  /* 0x0000000618187981 */ /* 0x000ea2000c1e1b00 */
[C---:B------:R-:W-:Y:S01]  /*0b00*/  IMAD.WIDE R14, R9.reuse, 0x8, R20 ;  /* 0x00000008090e7825 */ /* 0x040fe200078e0214 */
[----:B------:R-:W-:Y:S02]  /*0b10*/  LEA R10, R9, R10, 0x2 ;  /* 0x0000000a090a7211 */ /* 0x000fe400078e10ff */
[----:B------:R-:W-:Y:S02]  /*0b20*/  LEA R11, R7, R11, 0x2 ;  /* 0x0000000b070b7211 */ /* 0x000fe400078e10ff */
[----:B--2---:R1:W-:Y:S02]  /*0b30*/  STG.E.64 desc[UR6][R14.64], R24 ;  /* 0x000000180e007986 */ /* 0x0043e4000c101b06 */
[----:B------:R-:W-:Y:S05]  /*0b40*/  @P0 BRA `(.L_x_100) ;  /* 0xfffffffc00ac0947 */ /* 0x000fea000383ffff */
.L_x_99:
[----:B------:R-:W-:-:S13]  /*0b50*/  ISETP.NE.AND P0, PT, R8, RZ, PT ;  /* 0x000000ff0800720c */ /* 0x000fda0003f05270 */
[----:B------:R-:W-:Y:S05]  /*0b60*/  @!P0 EXIT ;  /* 0x000000000000894d */ /* 0x000fea0003800000 */
[----:B------:R-:W-:Y:S01]  /*0b70*/  IMAD R0, R6, R7, RZ ;  /* 0x0000000706007224 */ /* 0x000fe200078e02ff */
[----:B------:R-:W-:Y:S01]  /*0b80*/  IADD3 R8, PT, PT, -R8, RZ, RZ ;  /* 0x000000ff08087210 */ /* 0x000fe20007ffe1ff */
[----:B------:R-:W-:-:S07]  /*0b90*/  IMAD R6, R6, R9, RZ ;  /* 0x0000000906067224 */ /* 0x000fce00078e02ff */
.L_x_104:
[----:B-123--:R-:W-:-:S06]  /*0ba0*/  IMAD.WIDE R12, R0, 0x8, R2 ;  /* 0x00000008000c7825 */ /* 0x00efcc00078e0202 */
[----:B------:R-:W2:Y:S01]  /*0bb0*/  LDG.E.64 R12, desc[UR6][R12.64] ;  /* 0x000000060c0c7981 */ /* 0x000ea2000c1e1b00 */
[----:B------:R-:W-:Y:S01]  /*0bc0*/  IADD3 R8, PT, PT, R8, 0x1, RZ ;  /* 0x0000000108087810 */ /* 0x000fe20007ffe0ff */
[----:B------:R-:W-:Y:S01]  /*0bd0*/  IMAD.WIDE R10, R6, 0x8, R4 ;  /* 0x00000008060a7825 */ /* 0x000fe200078e0204 */
[----:B------:R-:W-:Y:S02]  /*0be0*/  IADD3 R0, PT, PT, R0, R7, RZ ;  /* 0x0000000700007210 */ /* 0x000fe40007ffe0ff */
[----:B------:R-:W-:Y:S02]  /*0bf0*/  ISETP.NE.AND P0, PT, R8, RZ, PT ;  /* 0x000000ff0800720c */ /* 0x000fe40003f05270 */
[----:B------:R-:W-:Y:S01]  /*0c00*/  IADD3 R6, PT, PT, R6, R9, RZ ;  /* 0x0000000906067210 */ /* 0x000fe20007ffe0ff */
[----:B--2---:R3:W-:Y:S10]  /*0c10*/  STG.E.64 desc[UR6][R10.64], R12 ;  /* 0x0000000c0a007986 */ /* 0x0047f4000c101b06 */
[----:B------:R-:W-:Y:S05]  /*0c20*/  @P0 BRA `(.L_x_104) ;  /* 0xfffffffc00dc0947 */ /* 0x000fea000383ffff */
[----:B------:R-:W-:Y:S05]  /*0c30*/  EXIT ;  /* 0x000000000000794d */ /* 0x000fea0003800000 */
.L_x_98:
[----:B------:R-:W2:Y:S01]  /*0c40*/  LDG.E.64 R20, desc[UR6][R2.64] ;  /* 0x0000000602147981 */ /* 0x000ea2000c1e1b00 */
[----:B------:R-:W-:-:S03]  /*0c50*/  IMAD.WIDE R12, R7, 0x8, R2 ;  /* 0x00000008070c7825 */ /* 0x000fc600078e0202 */
        /* <DEDUP_REMOVED lines=9> */
[----:B------:R-:W3:Y:S01]  /*0cf0*/  LDG.E.64 R26, desc[UR6][R18.64] ;  /* 0x00000006121a7981 */ /* 0x000ee2000c1e1b00 */
[----:B------:R-:W-:-:S04]  /*0d00*/  IMAD.WIDE R2, R9, 0x8, R14 ;  /* 0x0000000809027825 */ /* 0x000fc800078e020e */
[----:B0-----:R-:W-:Y:S01]  /*0d10*/  IMAD.WIDE R20, R7, 0x8, R18 ;  /* 0x0000000807147825 */ /* 0x001fe200078e0212 */
[----:B---3--:R0:W-:Y:S04]  /*0d20*/  STG.E.64 desc[UR6][R2.64], R26 ;  /* 0x0000001a02007986 */ /* 0x0081e8000c101b06 */
[----:B------:R-:W3:Y:S01]  /*0d30*/  LDG.E.64 R28, desc[UR6][R20.64] ;  /* 0x00000006141c7981 */ /* 0x000ee2000c1e1b00 */
[----:B------:R-:W-:-:S04]  /*0d40*/  IMAD.WIDE R4, R9, 0x8, R2 ;  /* 0x0000000809047825 */ /* 0x000fc800078e0202 */
[----:B------:R-:W-:Y:S01]  /*0d50*/  IMAD.WIDE R12, R7, 0x8, R20 ;  /* 0x00000008070c7825 */ /* 0x000fe200078e0214 */
[----:B---3--:R3:W-:Y:S04]  /*0d60*/  STG.E.64 desc[UR6][R4.64], R28 ;  /* 0x0000001c04007986 */ /* 0x0087e8000c101b06 */
[----:B-1----:R-:W4:Y:S01]  /*0d70*/  LDG.E.64 R22, desc[UR6][R12.64] ;  /* 0x000000060c167981 */ /* 0x002f22000c1e1b00 */
[----:B------:R-:W-:-:S04]  /*0d80*/  IMAD.WIDE R10, R9, 0x8, R4 ;  /* 0x00000008090a7825 */ /* 0x000fc800078e0204 */
[----:B------:R-:W-:Y:S01]  /*0d90*/  IMAD.WIDE R16, R7, 0x8, R12 ;  /* 0x0000000807107825 */ /* 0x000fe200078e020c */
[----:B----4-:R1:W-:Y:S04]  /*0da0*/  STG.E.64 desc[UR6][R10.64], R22 ;  /* 0x000000160a007986 */ /* 0x0103e8000c101b06 */
[----:B--2---:R-:W2:Y:S01]  /*0db0*/  LDG.E.64 R24, desc[UR6][R16.64] ;  /* 0x0000000610187981 */ /* 0x004ea2000c1e1b00 */
[----:B------:R-:W-:-:S04]  /*0dc0*/  IMAD.WIDE R14, R9, 0x8, R10 ;  /* 0x00000008090e7825 */ /* 0x000fc800078e020a */
[----:B------:R-:W-:Y:S01]  /*0dd0*/  IMAD.WIDE R18, R7, 0x8, R16 ;  /* 0x0000000807127825 */ /* 0x000fe200078e0210 */
[----:B--2---:R2:W-:Y:S04]  /*0de0*/  STG.E.64 desc[UR6][R14.64], R24 ;  /* 0x000000180e007986 */ /* 0x0045e8000c101b06 */
[----:B0-----:R-:W4:Y:S01]  /*0df0*/  LDG.E.64 R26, desc[UR6][R18.64] ;  /* 0x00000006121a7981 */ /* 0x001f22000c1e1b00 */
[----:B------:R-:W-:-:S04]  /*0e00*/  IMAD.WIDE R2, R9, 0x8, R14 ;  /* 0x0000000809027825 */ /* 0x000fc800078e020e */
[----:B------:R-:W-:Y:S01]  /*0e10*/  IMAD.WIDE R20, R7, 0x8, R18 ;  /* 0x0000000807147825 */ /* 0x000fe200078e0212 */
[----:B----4-:R0:W-:Y:S04]  /*0e20*/  STG.E.64 desc[UR6][R2.64], R26 ;  /* 0x0000001a02007986 */ /* 0x0101e8000c101b06 */
[----:B---3--:R-:W3:Y:S01]  /*0e30*/  LDG.E.64 R28, desc[UR6][R20.64] ;  /* 0x00000006141c7981 */ /* 0x008ee2000c1e1b00 */
        /* <DEDUP_REMOVED lines=158> */
[----:B----4-:R-:W-:Y:S04]  /*1820*/  STG.E.64 desc[UR6][R2.64], R26 ;  /* 0x0000001a02007986 */ /* 0x010fe8000c101b06 */
[----:B---3--:R-:W3:Y:S01]  /*1830*/  LDG.E.64 R28, desc[UR6][R20.64] ;  /* 0x00000006141c7981 */ /* 0x008ee2000c1e1b00 */
[----:B------:R-:W-:-:S04]  /*1840*/  IMAD.WIDE R4, R9, 0x8, R2 ;  /* 0x0000000809047825 */ /* 0x000fc800078e0202 */
[----:B------:R-:W-:Y:S01]  /*1850*/  IMAD.WIDE R12, R7, 0x8, R20 ;  /* 0x00000008070c7825 */ /* 0x000fe200078e0214 */
[----:B---3--:R-:W-:Y:S04]  /*1860*/  STG.E.64 desc[UR6][R4.64], R28 ;  /* 0x0000001c04007986 */ /* 0x008fe8000c101b06 */
[----:B-1----:R-:W3:Y:S01]  /*1870*/  LDG.E.64 R22, desc[UR6][R12.64] ;  /* 0x000000060c167981 */ /* 0x002ee2000c1e1b00 */
[----:B------:R-:W-:-:S04]  /*1880*/  IMAD.WIDE R10, R9, 0x8, R4 ;  /* 0x00000008090a7825 */ /* 0x000fc800078e0204 */
[----:B------:R-:W-:Y:S01]  /*1890*/  IMAD.WIDE R16, R7, 0x8, R12 ;  /* 0x0000000807107825 */ /* 0x000fe200078e020c */
[----:B---3--:R0:W-:Y:S04]  /*18a0*/  STG.E.64 desc[UR6][R10.64], R22 ;  /* 0x000000160a007986 */ /* 0x0081e8000c101b06 */
[----:B--2---:R-:W2:Y:S01]  /*18b0*/  LDG.E.64 R24, desc[UR6][R16.64] ;  /* 0x0000000610187981 */ /* 0x004ea2000c1e1b00 */
[----:B------:R-:W-:-:S04]  /*18c0*/  IMAD.WIDE R14, R9, 0x8, R10 ;  /* 0x00000008090e7825 */ /* 0x000fc800078e020a */
[----:B------:R-:W-:Y:S01]  /*18d0*/  IMAD.WIDE R18, R7, 0x8, R16 ;  /* 0x0000000807127825 */ /* 0x000fe200078e0210 */
[----:B0-----:R-:W0:Y:S01]  /*18e0*/  LDC R23, c[0x0][0x390] ;  /* 0x0000e400ff177b82 */ /* 0x001e220000000800 */
[----:B--2---:R1:W-:Y:S04]  /*18f0*/  STG.E.64 desc[UR6][R14.64], R24 ;  /* 0x000000180e007986 */ /* 0x0043e8000c101b06 */
[----:B------:R-:W2:Y:S01]  /*1900*/  LDG.E.64 R26, desc[UR6][R18.64] ;  /* 0x00000006121a7981 */ /* 0x000ea2000c1e1b00 */
[----:B------:R-:W-:-:S04]  /*1910*/  IMAD.WIDE R2, R9, 0x8, R14 ;  /* 0x0000000809027825 */ /* 0x000fc800078e020e */
[----:B------:R-:W-:Y:S01]  /*1920*/  IMAD.WIDE R20, R7, 0x8, R18 ;  /* 0x0000000807147825 */ /* 0x000fe200078e0212 */
[----:B-1----:R-:W1:Y:S01]  /*1930*/  LDC R15, c[0x0][0x390] ;  /* 0x0000e400ff0f7b82 */ /* 0x002e620000000800 */
[----:B--2---:R2:W-:Y:S04]  /*1940*/  STG.E.64 desc[UR6][R2.64], R26 ;  /* 0x0000001a02007986 */ /* 0x0045e8000c101b06 */
[----:B------:R-:W3:Y:S01]  /*1950*/  LDG.E.64 R28, desc[UR6][R20.64] ;  /* 0x00000006141c7981 */ /* 0x000ee2000c1e1b00 */
[----:B------:R-:W-:-:S04]  /*1960*/  IMAD.WIDE R4, R9, 0x8, R2 ;  /* 0x0000000809047825 */ /* 0x000fc800078e0202 */
[----:B------:R-:W-:Y:S01]  /*1970*/  IMAD.WIDE R12, R7, 0x8, R20 ;  /* 0x00000008070c7825 */ /* 0x000fe200078e0214 */
[----:B---3--:R3:W-:Y:S04]  /*1980*/  STG.E.64 desc[UR6][R4.64], R28 ;  /* 0x0000001c04007986 */ /* 0x0087e8000c101b06 */
[----:B------:R4:W5:Y:S01]  /*1990*/  LDG.E.64 R16, desc[UR6][R12.64] ;  /* 0x000000060c107981 */ /* 0x000962000c1e1b00 */
[----:B------:R-:W-:-:S04]  /*19a0*/  IMAD.WIDE R10, R9, 0x8, R4 ;  /* 0x00000008090a7825 */ /* 0x000fc800078e0204 */
[----:B------:R-:W-:-:S04]  /*19b0*/  IMAD.WIDE R6, R7, 0x8, R12 ;  /* 0x0000000807067825 */ /* 0x000fc800078e020c */
[----:B--2---:R-:W-:Y:S01]  /*19c0*/  IMAD.WIDE R2, R9, 0x8, R10 ;  /* 0x0000000809027825 */ /* 0x004fe200078e020a */
[----:B----4-:R-:W2:Y:S01]  /*19d0*/  LDC R13, c[0x0][0x390] ;  /* 0x0000e400ff0d7b82 */ /* 0x010ea20000000800 */
[----:B-----5:R4:W-:Y:S04]  /*19e0*/  STG.E.64 desc[UR6][R10.64], R16 ;  /* 0x000000100a007986 */ /* 0x0209e8000c101b06 */
[----:B------:R-:W5:Y:S01]  /*19f0*/  LDG.E.64 R18, desc[UR6][R6.64] ;  /* 0x0000000606127981 */ /* 0x000f62000c1e1b00 */
[----:B-1----:R-:W-:-:S04]  /*1a00*/  IMAD.WIDE R14, R15, 0x8, R6 ;  /* 0x000000080f0e7825 */ /* 0x002fc800078e0206 */
[----:B---3--:R-:W-:Y:S01]  /*1a10*/  IMAD.WIDE R4, R9, 0x8, R2 ;  /* 0x0000000809047825 */ /* 0x008fe200078e0202 */
[----:B----4-:R-:W1:Y:S01]  /*1a20*/  LDC R11, c[0x0][0x390] ;  /* 0x0000e400ff0b7b82 */ /* 0x010e620000000800 */
[----:B-----5:R3:W-:Y:S07]  /*1a30*/  STG.E.64 desc[UR6][R2.64], R18 ;  /* 0x0000001202007986 */ /* 0x0207ee000c101b06 */
[----:B------:R-:W4:Y:S01]  /*1a40*/  LDC R7, c[0x0][0x3a0] ;  /* 0x0000e800ff077b82 */ /* 0x000f220000000800 */
[----:B------:R-:W5:Y:S01]  /*1a50*/  LDG.E.64 R20, desc[UR6][R14.64] ;  /* 0x000000060e147981 */ /* 0x000f62000c1e1b00 */
[----:B0-----:R-:W-:-:S06]  /*1a60*/  IMAD.WIDE R8, R23, 0x8, R14 ;  /* 0x0000000817087825 */ /* 0x001fcc00078e020e */
[----:B---3--:R-:W0:Y:S01]  /*1a70*/  LDC R3, c[0x0][0x3a0] ;  /* 0x0000e800ff037b82 */ /* 0x008e220000000800 */
[----:B-----5:R3:W-:Y:S04]  /*1a80*/  STG.E.64 desc[UR6][R4.64], R20 ;  /* 0x0000001404007986 */ /* 0x0207e8000c101b06 */
[----:B------:R-:W5:Y:S01]  /*1a90*/  LDG.E.64 R16, desc[UR6][R8.64] ;  /* 0x0000000608107981 */ /* 0x000f62000c1e1b00 */
[----:B----4-:R-:W-:-:S04]  /*1aa0*/  IMAD.WIDE R6, R7, 0x8, R4 ;  /* 0x0000000807067825 */ /* 0x010fc800078e0204 */
[----:B-1----:R-:W-:-:S04]  /*1ab0*/  IMAD.WIDE R10, R11, 0x8, R8 ;  /* 0x000000080b0a7825 */ /* 0x002fc800078e0208 */
[----:B0-----:R-:W-:Y:S01]  /*1ac0*/  IMAD.WIDE R2, R3, 0x8, R6 ;  /* 0x0000000803027825 */ /* 0x001fe200078e0206 */
[----:B---3--:R-:W0:Y:S01]  /*1ad0*/  LDC R5, c[0x0][0x3a0] ;  /* 0x0000e800ff057b82 */ /* 0x008e220000000800 */
[----:B-----5:R1:W-:Y:S07]  /*1ae0*/  STG.E.64 desc[UR6][R6.64], R16 ;  /* 0x0000001006007986 */ /* 0x0203ee000c101b06 */
[----:B------:R-:W3:Y:S01]  /*1af0*/  LDC R9, c[0x0][0x390] ;  /* 0x0000e400ff097b82 */ /* 0x000ee20000000800 */
[----:B------:R4:W5:Y:S01]  /*1b00*/  LDG.E.64 R14, desc[UR6][R10.64] ;  /* 0x000000060a0e7981 */ /* 0x000962000c1e1b00 */
[----:B--2---:R-:W-:-:S04]  /*1b10*/  IMAD.WIDE R12, R13, 0x8, R10 ;  /* 0x000000080d0c7825 */ /* 0x004fc800078e020a */
[----:B0-----:R-:W-:Y:S02]  /*1b20*/  IMAD.WIDE R4, R5, 0x8, R2 ;  /* 0x0000000805047825 */ /* 0x001fe400078e0202 */
[----:B-1----:R-:W0:Y:S08]  /*1b30*/  LDC R7, c[0x0][0x3a0] ;  /* 0x0000e800ff077b82 */ /* 0x002e300000000800 */
[----:B----4-:R-:W1:Y:S01]  /*1b40*/  LDC R11, c[0x0][0x390] ;  /* 0x0000e400ff0b7b82 */ /* 0x010e620000000800 */
[----:B-----5:R2:W-:Y:S04]  /*1b50*/  STG.E.64 desc[UR6][R2.64], R14 ;  /* 0x0000000e02007986 */ /* 0x0205e8000c101b06 */
[----:B------:R-:W4:Y:S01]  /*1b60*/  LDG.E.64 R18, desc[UR6][R12.64] ;  /* 0x000000060c127981 */ /* 0x000f22000c1e1b00 */
[----:B---3--:R-:W-:-:S04]  /*1b70*/  IMAD.WIDE R8, R9, 0x8, R12 ;  /* 0x0000000809087825 */ /* 0x008fc800078e020c */
[----:B0-----:R-:W-:Y:S01]  /*1b80*/  IMAD.WIDE R6, R7, 0x8, R4 ;  /* 0x0000000807067825 */ /* 0x001fe200078e0204 */
[----:B--2---:R-:W0:Y:S01]  /*1b90*/  LDC R3, c[0x0][0x3a0] ;  /* 0x0000e800ff037b82 */ /* 0x004e220000000800 */
[----:B----4-:R2:W-:Y:S07]  /*1ba0*/  STG.E.64 desc[UR6][R4.64], R18 ;  /* 0x0000001204007986 */ /* 0x0105ee000c101b06 */
[----:B------:R-:W3:Y:S01]  /*1bb0*/  LDC R13, c[0x0][0x390] ;  /* 0x0000e400ff0d7b82 */ /* 0x000ee20000000800 */
[----:B------:R4:W5:Y:S01]  /*1bc0*/  LDG.E.64 R16, desc[UR6][R8.64] ;  /* 0x0000000608107981 */ /* 0x000962000c1e1b00 */
[----:B-1----:R-:W-:-:S04]  /*1bd0*/  IMAD.WIDE R10, R11, 0x8, R8 ;  /* 0x000000080b0a7825 */ /* 0x002fc800078e0208 */
[----:B0-----:R-:W-:Y:S02]  /*1be0*/  IMAD.WIDE R2, R3, 0x8, R6 ;  /* 0x0000000803027825 */ /* 0x001fe400078e0206 */
[----:B--2---:R-:W0:Y:S08]  /*1bf0*/  LDC R5, c[0x0][0x3a0] ;  /* 0x0000e800ff057b82 */ /* 0x004e300000000800 */
        /* <DEDUP_REMOVED lines=8> */
[----:B------:R-:W4:Y:S01]  /*1c80*/  LDG.E.64 R18, desc[UR6][R12.64] ;  /* 0x000000060c127981 */ /* 0x000f22000c1e1b00 */
[----:B-1----:R-:W-:-:S04]  /*1c90*/  IMAD.WIDE R8, R9, 0x8, R12 ;  /* 0x0000000809087825 */ /* 0x002fc800078e020c */
[----:B0-----:R-:W-:Y:S02]  /*1ca0*/  IMAD.WIDE R6, R7, 0x8, R4 ;  /* 0x0000000807067825 */ /* 0x001fe400078e0204 */
[----:B--2---:R-:W0:Y:S01]  /*1cb0*/  LDC R3, c[0x0][0x3a0] ;  /* 0x0000e800ff037b82 */ /* 0x004e220000000800 */
[----:B----4-:R-:W-:Y:S04]  /*1cc0*/  STG.E.64 desc[UR6][R4.64], R18 ;  /* 0x0000001204007986 */ /* 0x010fe8000c101b06 */
[----:B------:R-:W2:Y:S01]  /*1cd0*/  LDG.E.64 R16, desc[UR6][R8.64] ;  /* 0x0000000608107981 */ /* 0x000ea2000c1e1b00 */
[----:B---3--:R-:W-:-:S03]  /*1ce0*/  IMAD.WIDE R10, R11, 0x8, R8 ;  /* 0x000000080b0a7825 */ /* 0x008fc600078e0208 */
[----:B--2---:R-:W-:Y:S04]  /*1cf0*/  STG.E.64 desc[UR6][R6.64], R16 ;  /* 0x0000001006007986 */ /* 0x004fe8000c101b06 */
[----:B------:R-:W2:Y:S01]  /*1d00*/  LDG.E.64 R10, desc[UR6][R10.64] ;  /* 0x000000060a0a7981 */ /* 0x000ea2000c1e1b00 */
[----:B0-----:R-:W-:-:S05]  /*1d10*/  IMAD.WIDE R2, R3, 0x8, R6 ;  /* 0x0000000803027825 */ /* 0x001fca00078e0206 */
[----:B--2---:R-:W-:Y:S01]  /*1d20*/  STG.E.64 desc[UR6][R2.64], R10 ;  /* 0x0000000a02007986 */ /* 0x004fe2000c101b06 */
[----:B------:R-:W-:Y:S05]  /*1d30*/  EXIT ;  /* 0x000000000000794d */ /* 0x000fea0003800000 */
.L_x_105:
        /* <DEDUP_REMOVED lines=12> */
.L_x_311:


//--------------------- .text._Z18zlacpy_full_kerneliiPK7double2iPS_i --------------------------
	.section	.text._Z18zlacpy_full_kerneliiPK7double2iPS_i,"ax",@progbits
	.align	128
        .global         _Z18zlacpy_full_kerneliiPK7double2iPS_i
        .type           _Z18zlacpy_full_kerneliiPK7double2iPS_i,@function
        .size           _Z18zlacpy_full_kerneliiPK7double2iPS_i,(.L_x_312 - _Z18zlacpy_full_kerneliiPK7double2iPS_i)
        .other          _Z18zlacpy_full_kerneliiPK7double2iPS_i,@"STO_CUDA_ENTRY STV_DEFAULT"
_Z18zlacpy_full_kerneliiPK7double2iPS_i:
.text._Z18zlacpy_full_kerneliiPK7double2iPS_i:
        /* <DEDUP_REMOVED lines=27> */
[----:B------:R-:W-:Y:S01]  /*01b0*/  VIMNMX.U32 R4, PT, PT, R3, 0x3f, PT ;  /* 0x0000003f03047848 */ /* 0x000fe20003fe0000 */
[----:B------:R-:W-:-:S03]  /*01c0*/  HFMA2 R3, -RZ, RZ, 0, 0 ;  /* 0x00000000ff037431 */ /* 0x000fc600000001ff */
[----:B------:R-:W-:-:S04]  /*01d0*/  IADD3 R4, PT, PT, R4, 0x1, RZ ;  /* 0x0000000104047810 */ /* 0x000fc80007ffe0ff */
[----:B------:R-:W-:-:S03]  /*01e0*/  LOP3.LUT R6, R4, 0x3, RZ, 0xc0, !PT ;  /* 0x0000000304067812 */ /* 0x000fc600078ec0ff */
[----:B------:R-:W-:Y:S05]  /*01f0*/  @!P0 BRA `(.L_x_107) ;  /* 0x0000000800588947 */ /* 0x000fea0003800000 */
[----:B------:R-:W-:Y:S02]  /*0200*/  LOP3.LUT R3, R4, 0x7c, RZ, 0xc0, !PT ;  /* 0x0000007c04037812 */ /* 0x000fe400078ec0ff */
[----:B------:R-:W-:Y:S02]  /*0210*/  MOV R5, RZ ;  /* 0x000000ff00057202 */ /* 0x000fe40000000f00 */
[----:B------:R-:W-:Y:S02]  /*0220*/  IADD3 R4, PT, PT, -R3, RZ, RZ ;  /* 0x000000ff03047210 */ /* 0x000fe40007ffe1ff */
[----:B------:R-:W-:Y:S02]  /*0230*/  MOV R7, RZ ;  /* 0x000000ff00077202 */ /* 0x000fe40000000f00 */
[----:B------:R-:W-:-:S13]  /*0240*/  ISETP.GE.AND P0, PT, R4, RZ, PT ;  /* 0x000000ff0400720c */ /* 0x000fda0003f06270 */
[----:B------:R-:W-:Y:S05]  /*0250*/  @P0 BRA `(.L_x_108) ;  /* 0x0000000400ec0947 */ /* 0x000fea0003800000 */
[----:B------:R-:W-:Y:S02]  /*0260*/  IADD3 R8, PT, PT, -R4, RZ, RZ ;  /* 0x000000ff04087210 */ /* 0x000fe40007ffe1ff */
[----:B------:R-:W-:Y:S02]  /*0270*/  PLOP3.LUT P0, PT, PT, PT, PT, 0x80, 0x8 ;  /* 0x000000000008781c */ /* 0x000fe40003f0f070 */
[----:B------:R-:W-:-:S13]  /*0280*/  ISETP.GT.AND P1, PT, R8, 0xc, PT ;  /* 0x0000000c0800780c */ /* 0x000fda0003f24270 */
[----:B------:R-:W-:Y:S05]  /*0290*/  @!P1 BRA `(.L_x_109) ;  /* 0x0000000400309947 */ /* 0x000fea0003800000 */
[----:B------:R-:W-:-:S13]  /*02a0*/  PLOP3.LUT P0, PT, PT, PT, PT, 0x8, 0x80 ;  /* 0x000000000080781c */ /* 0x000fda0003f0e170 */
.L_x_110:
[----:B------:R-:W-:-:S05]  /*02b0*/  IMAD.WIDE R28, R7, 0x10, R26 ;  /* 0x00000010071c7825 */ /* 0x000fca00078e021a */
[----:B-1----:R0:W2:Y:S01]  /*02c0*/  LDG.E.128 R8, desc[UR6][R28.64] ;  /* 0x000000061c087981 */ /* 0x0020a2000c1e1d00 */
[----:B------:R-:W-:-:S04]  /*02d0*/  IMAD.WIDE R16, R5, 0x10, R24 ;  /* 0x0000001005107825 */ /* 0x000fc800078e0218 */
[----:B0-----:R-:W-:Y:S01]  /*02e0*/  IMAD.WIDE R28, R0, 0x10, R28 ;  /* 0x00000010001c7825 */ /* 0x001fe200078e021c */
[----:B--2---:R0:W-:Y:S04]  /*02f0*/  STG.E.128 desc[UR6][R16.64], R8 ;  /* 0x0000000810007986 */ /* 0x0041e8000c101d06 */
[----:B------:R-:W2:Y:S01]  /*0300*/  LDG.E.128 R12, desc[UR6][R28.64] ;  /* 0x000000061c0c7981 */ /* 0x000ea2000c1e1d00 */
[----:B------:R-:W-:-:S04]  /*0310*/  IMAD.WIDE R22, R2, 0x10, R16 ;  /* 0x0000001002167825 */ /* 0x000fc800078e0210 */
[C---:B------:R-:W-:Y:S01]  /*0320*/  IMAD.WIDE R20, R0.reuse, 0x10, R28 ;  /* 0x0000001000147825 */ /* 0x040fe200078e021c */
[----:B--2---:R1:W-:Y:S04]  /*0330*/  STG.E.128 desc[UR6][R22.64], R12 ;  /* 0x0000000c16007986 */ /* 0x0043e8000c101d06 */
[----:B0-----:R0:W2:Y:S02]  /*0340*/  LDG.E.128 R16, desc[UR6][R20.64] ;  /* 0x0000000614107981 */ /* 0x0010a4000c1e1d00 */
[----:B0-----:R-:W-:-:S04]  /*0350*/  IMAD.WIDE R20, R0, 0x10, R20 ;  /* 0x0000001000147825 */ /* 0x001fc800078e0214 */
[----:B-1----:R-:W-:-:S05]  /*0360*/  IMAD.WIDE R12, R2, 0x10, R22 ;  /* 0x00000010020c7825 */ /* 0x002fca00078e0216 */
[----:B--2---:R-:W-:Y:S04]  /*0370*/  STG.E.128 desc[UR6][R12.64], R16 ;  /* 0x000000100c007986 */ /* 0x004fe8000c101d06 */
[----:B------:R-:W2:Y:S01]  /*0380*/  LDG.E.128 R20, desc[UR6][R20.64] ;  /* 0x0000000614147981 */ /* 0x000ea2000c1e1d00 */
[----:B------:R-:W-:Y:S01]  /*0390*/  LEA R7, R0, R7, 0x2 ;  /* 0x0000000700077211 */ /* 0x000fe200078e10ff */
[----:B------:R-:W-:-:S04]  /*03a0*/  IMAD.WIDE R10, R2, 0x10, R12 ;  /* 0x00000010020a7825 */ /* 0x000fc800078e020c */
[----:B------:R-:W-:Y:S01]  /*03b0*/  IMAD.WIDE R28, R7, 0x10, R26 ;  /* 0x00000010071c7825 */ /* 0x000fe200078e021a */
[----:B------:R-:W-:Y:S01]  /*03c0*/  LEA R5, R2, R5, 0x2 ;  /* 0x0000000502057211 */ /* 0x000fe200078e10ff */
[----:B--2---:R0:W-:Y:S04]  /*03d0*/  STG.E.128 desc[UR6][R10.64], R20 ;  /* 0x000000140a007986 */ /* 0x0041e8000c101d06 */
[----:B0-----:R0:W2:Y:S01]  /*03e0*/  LDG.E.128 R8, desc[UR6][R28.64] ;  /* 0x000000061c087981 */ /* 0x0010a2000c1e1d00 */
[----:B------:R-:W-:-:S04]  /*03f0*/  IMAD.WIDE R16, R5, 0x10, R24 ;  /* 0x0000001005107825 */ /* 0x000fc800078e0218 */
[C---:B0-----:R-:W-:Y:S01]  /*0400*/  IMAD.WIDE R28, R0.reuse, 0x10, R28 ;  /* 0x00000010001c7825 */ /* 0x041fe200078e021c */
[----:B--2---:R0:W-:Y:S04]  /*0410*/  STG.E.128 desc[UR6][R16.64], R8 ;  /* 0x0000000810007986 */ /* 0x0041e8000c101d06 */
[----:B------:R1:W2:Y:S02]  /*0420*/  LDG.E.128 R12, desc[UR6][R28.64] ;  /* 0x000000061c0c7981 */ /* 0x0002a4000c1e1d00 */
[----:B-1----:R-:W-:-:S04]  /*0430*/  IMAD.WIDE R28, R0, 0x10, R28 ;  /* 0x00000010001c7825 */ /* 0x002fc800078e021c */
[----:B0-----:R-:W-:-:S05]  /*0440*/  IMAD.WIDE R8, R2, 0x10, R16 ;  /* 0x0000001002087825 */ /* 0x001fca00078e0210 */
[----:B--2---:R0:W-:Y:S04]  /*0450*/  STG.E.128 desc[UR6][R8.64], R12 ;  /* 0x0000000c08007986 */ /* 0x0041e8000c101d06 */
[----:B------:R-:W2:Y:S01]  /*0460*/  LDG.E.128 R16, desc[UR6][R28.64] ;  /* 0x000000061c107981 */ /* 0x000ea2000c1e1d00 */
[----:B------:R-:W-:-:S04]  /*0470*/  IMAD.WIDE R20, R0, 0x10, R28 ;  /* 0x0000001000147825 */ /* 0x000fc800078e021c */
[----:B0-----:R-:W-:-:S05]  /*0480*/  IMAD.WIDE R12, R2, 0x10, R8 ;  /* 0x00000010020c7825 */ /* 0x001fca00078e0208 */
[----:B--2---:R-:W-:Y:S04]  /*0490*/  STG.E.128 desc[UR6][R12.64], R16 ;  /* 0x000000100c007986 */ /* 0x004fe8000c101d06 */
[----:B------:R-:W2:Y:S01]  /*04a0*/  LDG.E.128 R20, desc[UR6][R20.64] ;  /* 0x0000000614147981 */ /* 0x000ea2000c1e1d00 */
[----:B------:R-:W-:Y:S01]  /*04b0*/  LEA R7, R0, R7, 0x2 ;  /* 0x0000000700077211 */ /* 0x000fe200078e10ff */
[----:B------:R-:W-:-:S04]  /*04c0*/  IMAD.WIDE R10, R2, 0x10, R12 ;  /* 0x00000010020a7825 */ /* 0x000fc800078e020c */
[----:B------:R-:W-:Y:S01]  /*04d0*/  IMAD.WIDE R28, R7, 0x10, R26 ;  /* 0x00000010071c7825 */ /* 0x000fe200078e021a */
[----:B------:R-:W-:Y:S01]  /*04e0*/  LEA R5, R2, R5, 0x2 ;  /* 0x0000000502057211 */ /* 0x000fe200078e10ff */
[----:B--2---:R0:W-:Y:S04]  /*04f0*/  STG.E.128 desc[UR6][R10.64], R20 ;  /* 0x000000140a007986 */ /* 0x0041e8000c101d06 */
[----:B0-----:R-:W2:Y:S01]  /*0500*/  LDG.E.128 R8, desc[UR6][R28.64] ;  /* 0x000000061c087981 */ /* 0x001ea2000c1e1d00 */
[----:B------:R-:W-:-:S04]  /*0510*/  IMAD.WIDE R18, R5, 0x10, R24 ;  /* 0x0000001005127825 */ /* 0x000fc800078e0218 */
[----:B------:R-:W-:Y:S01]  /*0520*/  IMAD.WIDE R16, R0, 0x10, R28 ;  /* 0x0000001000107825 */ /* 0x000fe200078e021c */
[----:B--2---:R0:W-:Y:S04]  /*0530*/  STG.E.128 desc[UR6][R18.64], R8 ;  /* 0x0000000812007986 */ /* 0x0041e8000c101d06 */
[----:B------:R-:W2:Y:S01]  /*0540*/  LDG.E.128 R12, desc[UR6][R16.64] ;  /* 0x00000006100c7981 */ /* 0x000ea2000c1e1d00 */
[----:B------:R-:W-:-:S04]  /*0550*/  IMAD.WIDE R28, R2, 0x10, R18 ;  /* 0x00000010021c7825 */ /* 0x000fc800078e0212 */
[C---:B0-----:R-:W-:Y:S01]  /*0560*/  IMAD.WIDE R8, R0.reuse, 0x10, R16 ;  /* 0x0000001000087825 */ /* 0x041fe200078e0210 */
        /* <DEDUP_REMOVED lines=16> */
[----:B0-----:R-:W-:-:S04]  /*0670*/  IMAD.WIDE R28, R2, 0x10, R28 ;  /* 0x00000010021c7825 */ /* 0x001fc800078e021c */
[----:B------:R-:W-:Y:S01]  /*0680*/  IMAD.WIDE R8, R0, 0x10, R16 ;  /* 0x0000001000087825 */ /* 0x000fe200078e0210 */
[----:B--2---:R0:W-:Y:S04]  /*0690*/  STG.E.128 desc[UR6][R28.64], R12 ;  /* 0x0000000c1c007986 */ /* 0x0041e8000c101d06 */
[----:B------:R-:W2:Y:S01]  /*06a0*/  LDG.E.128 R16, desc[UR6][R8.64] ;  /* 0x0000000608107981 */ /* 0x000ea2000c1e1d00 */
[----:B------:R-:W-:-:S04]  /*06b0*/  IMAD.WIDE R10, R2, 0x10, R28 ;  /* 0x00000010020a7825 */ /* 0x000fc800078e021c */
[----:B------:R-:W-:Y:S01]  /*06c0*/  IMAD.WIDE R20, R0, 0x10, R8 ;  /* 0x0000001000147825 */ /* 0x000fe200078e0208 */
[----:B------:R-:W-:-:S04]  /*06d0*/  IADD3 R4, PT, PT, R4, 0x10, RZ ;  /* 0x0000001004047810 */ /* 0x000fc80007ffe0ff */
[----:B------:R-:W-:Y:S01]  /*06e0*/  ISETP.GE.AND P1, PT, R4, -0xc, PT ;  /* 0xfffffff40400780c */ /* 0x000fe20003f26270 */
[----:B--2---:R1:W-:Y:S04]  /*06f0*/  STG.E.128 desc[UR6][R10.64], R16 ;  /* 0x000000100a007986 */ /* 0x0043e8000c101d06 */
[----:B------:R-:W2:Y:S01]  /*0700*/  LDG.E.128 R20, desc[UR6][R20.64] ;  /* 0x0000000614147981 */ /* 0x000ea2000c1e1d00 */
[----:B0-----:R-:W-:Y:S01]  /*0710*/  IMAD.WIDE R12, R2, 0x10, R10 ;  /* 0x00000010020c7825 */ /* 0x001fe200078e020a */
[----:B------:R-:W-:Y:S02]  /*0720*/  LEA R7, R0, R7, 0x2 ;  /* 0x0000000700077211 */ /* 0x000fe400078e10ff */
[----:B------:R-:W-:Y:S02]  /*0730*/  LEA R5, R2, R5, 0x2 ;  /* 0x0000000502057211 */ /* 0x000fe400078e10ff */
[----:B--2---:R1:W-:Y:S02]  /*0740*/  STG.E.128 desc[UR6][R12.64], R20 ;  /* 0x000000140c007986 */ /* 0x0043e4000c101d06 */
[----:B------:R-:W-:Y:S05]  /*0750*/  @!P1 BRA `(.L_x_110) ;  /* 0xfffffff800d49947 */ /* 0x000fea000383ffff */
.L_x_109:
[----:B------:R-:W-:-:S04]  /*0760*/  IADD3 R8, PT, PT, -R4, RZ, RZ ;  /* 0x000000ff04087210 */ /* 0x000fc80007ffe1ff */
[----:B------:R-:W-:-:S13]  /*0770*/  ISETP.GT.AND P1, PT, R8, 0x4, PT ;  /* 0x000000040800780c */ /* 0x000fda0003f24270 */
[----:B------:R-:W-:Y:S05]  /*0780*/  @!P1 BRA `(.L_x_111) ;  /* 0x0000000000989947 */ /* 0x000fea0003800000 */
        /* <DEDUP_REMOVED lines=21> */
[----:B0-----:R-:W-:Y:S01]  /*08e0*/  IMAD.WIDE R28, R0, 0x10, R28 ;  /* 0x00000010001c7825 */ /* 0x001fe200078e021c */
[----:B--2---:R0:W-:Y:S04]  /*08f0*/  STG.E.128 desc[UR6][R16.64], R8 ;  /* 0x0000000810007986 */ /* 0x0041e8000c101d06 */
[----:B------:R-:W2:Y:S01]  /*0900*/  LDG.E.128 R12, desc[UR6][R28.64] ;  /* 0x000000061c0c7981 */ /* 0x000ea2000c1e1d00 */
[----:B0-----:R-:W-:-:S04]  /*0910*/  IMAD.WIDE R8, R2, 0x10, R16 ;  /* 0x0000001002087825 */ /* 0x001fc800078e0210 */
[C---:B------:R-:W-:Y:S01]  /*0920*/  IMAD.WIDE R10, R0.reuse, 0x10, R28 ;  /* 0x00000010000a7825 */ /* 0x040fe200078e021c */
[----:B--2---:R0:W-:Y:S04]  /*0930*/  STG.E.128 desc[UR6][R8.64], R12 ;  /* 0x0000000c08007986 */ /* 0x0041e8000c101d06 */
[----:B------:R-:W2:Y:S01]  /*0940*/  LDG.E.128 R16, desc[UR6][R10.64] ;  /* 0x000000060a107981 */ /* 0x000ea2000c1e1d00 */
[----:B------:R-:W-:-:S04]  /*0950*/  IMAD.WIDE R20, R0, 0x10, R10 ;  /* 0x0000001000147825 */ /* 0x000fc800078e020a */
[----:B0-----:R-:W-:-:S05]  /*0960*/  IMAD.WIDE R12, R2, 0x10, R8 ;  /* 0x00000010020c7825 */ /* 0x001fca00078e0208 */
[----:B--2---:R0:W-:Y:S04]  /*0970*/  STG.E.128 desc[UR6][R12.64], R16 ;  /* 0x000000100c007986 */ /* 0x0041e8000c101d06 */
[----:B------:R-:W2:Y:S01]  /*0980*/  LDG.E.128 R20, desc[UR6][R20.64] ;  /* 0x0000000614147981 */ /* 0x000ea2000c1e1d00 */
[----:B------:R-:W-:Y:S01]  /*0990*/  IMAD.WIDE R28, R2, 0x10, R12 ;  /* 0x00000010021c7825 */ /* 0x000fe200078e020c */
[----:B------:R-:W-:Y:S02]  /*09a0*/  PLOP3.LUT P0, PT, PT, PT, PT, 0x8, 0x80 ;  /* 0x000000000080781c */ /* 0x000fe40003f0e170 */
[----:B------:R-:W-:Y:S02]  /*09b0*/  IADD3 R4, PT, PT, R4, 0x8, RZ ;  /* 0x0000000804047810 */ /* 0x000fe40007ffe0ff */
[----:B------:R-:W-:-:S02]  /*09c0*/  LEA R7, R0, R7, 0x2 ;  /* 0x0000000700077211 */ /* 0x000fc400078e10ff */
[----:B------:R-:W-:Y:S01]  /*09d0*/  LEA R5, R2, R5, 0x2 ;  /* 0x0000000502057211 */ /* 0x000fe200078e10ff */
[----:B--2---:R0:W-:Y:S06]  /*09e0*/  STG.E.128 desc[UR6][R28.64], R20 ;  /* 0x000000141c007986 */ /* 0x0041ec000c101d06 */
.L_x_111:
[----:B------:R-:W-:-:S13]  /*09f0*/  ISETP.NE.OR P0, PT, R4, RZ, P0 ;  /* 0x000000ff0400720c */ /* 0x000fda0000705670 */
[----:B------:R-:W-:Y:S05]  /*0a00*/  @!P0 BRA `(.L_x_107) ;  /* 0x0000000000548947 */ /* 0x000fea0003800000 */
.L_x_108:
[----:B012---:R-:W-:-:S05]  /*0a10*/  IMAD.WIDE R20, R7, 0x10, R26 ;  /* 0x0000001007147825 */ /* 0x007fca00078e021a */
[----:B------:R-:W2:Y:S01]  /*0a20*/  LDG.E.128 R8, desc[UR6][R20.64] ;  /* 0x0000000614087981 */ /* 0x000ea2000c1e1d00 */
[----:B------:R-:W-:-:S04]  /*0a30*/  IMAD.WIDE R16, R5, 0x10, R24 ;  /* 0x0000001005107825 */ /* 0x000fc800078e0218 */
[C---:B------:R-:W-:Y:S01]  /*0a40*/  IMAD.WIDE R28, R0.reuse, 0x10, R20 ;  /* 0x00000010001c7825 */ /* 0x040fe200078e0214 */
[----:B--2---:R0:W-:Y:S04]  /*0a50*/  STG.E.128 desc[UR6][R16.64], R8 ;  /* 0x0000000810007986 */ /* 0x0041e8000c101d06 */
[----:B------:R1:W2:Y:S02]  /*0a60*/  LDG.E.128 R12, desc[UR6][R28.64] ;  /* 0x000000061c0c7981 */ /* 0x0002a4000c1e1d00 */
[----:B-1----:R-:W-:-:S04]  /*0a70*/  IMAD.WIDE R28, R0, 0x10, R28 ;  /* 0x00000010001c7825 */ /* 0x002fc800078e021c */
[----:B0-----:R-:W-:-:S05]  /*0a80*/  IMAD.WIDE R10, R2, 0x10, R16 ;  /* 0x00000010020a7825 */ /* 0x001fca00078e0210 */
[----:B--2---:R0:W-:Y:S04]  /*0a90*/  STG.E.128 desc[UR6][R10.64], R12 ;  /* 0x0000000c0a007986 */ /* 0x0041e8000c101d06 */
[----:B------:R-:W2:Y:S01]  /*0aa0*/  LDG.E.128 R16, desc[UR6][R28.64] ;  /* 0x000000061c107981 */ /* 0x000ea2000c1e1d00 */
[----:B------:R-:W-:-:S04]  /*0ab0*/  IMAD.WIDE R8, R2, 0x10, R10 ;  /* 0x0000001002087825 */ /* 0x000fc800078e020a */
[----:B------:R-:W-:Y:S01]  /*0ac0*/  IMAD.WIDE R22, R0, 0x10, R28 ;  /* 0x0000001000167825 */ /* 0x000fe200078e021c */
[----:B------:R-:W-:-:S04]  /*0ad0*/  IADD3 R4, PT, PT, R4, 0x4, RZ ;  /* 0x0000000404047810 */ /* 0x000fc80007ffe0ff */
[----:B------:R-:W-:Y:S01]  /*0ae0*/  ISETP.NE.AND P0, PT, R4, RZ, PT ;  /* 0x000000ff0400720c */ /* 0x000fe20003f05270 */
[----:B--2---:R2:W-:Y:S04]  /*0af0*/  STG.E.128 desc[UR6][R8.64], R16 ;  /* 0x0000001008007986 */ /* 0x0045e8000c101d06 */
[----:B------:R-:W3:Y:S01]  /*0b00*/  LDG.E.128 R20, desc[UR6][R22.64] ;  /* 0x0000000616147981 */ /* 0x000ee2000c1e1d00 */
[C---:B0-----:R-:W-:Y:S01]  /*0b10*/  IMAD.WIDE R12, R2.reuse, 0x10, R8 ;  /* 0x00000010020c7825 */ /* 0x041fe200078e0208 */
[----:B------:R-:W-:Y:S02]  /*0b20*/  LEA R5, R2, R5, 0x2 ;  /* 0x0000000502057211 */ /* 0x000fe400078e10ff */
[----:B------:R-:W-:Y:S02]  /*0b30*/  LEA R7, R0, R7, 0x2 ;  /* 0x0000000700077211 */ /* 0x000fe400078e10ff */
[----:B---3--:R2:W-:Y:S02]  /*0b40*/  STG.E.128 desc[UR6][R12.64], R20 ;  /* 0x000000140c007986 */ /* 0x0085e4000c101d06 */
[----:B------:R-:W-:Y:S05]  /*0b50*/  @P0 BRA `(.L_x_108) ;  /* 0xfffffffc00ac0947 */ /* 0x000fea000383ffff */
.L_x_107:
[----:B------:R-:W-:-:S13]  /*0b60*/  ISETP.NE.AND P0, PT, R6, RZ, PT ;  /* 0x000000ff0600720c */ /* 0x000fda0003f05270 */
[----:B------:R-:W-:Y:S05]  /*0b70*/  @!P0 EXIT ;  /* 0x000000000000894d */ /* 0x000fea0003800000 */
[C---:B-1----:R-:W-:Y:S01]  /*0b80*/  IMAD R11, R3.reuse, R0, RZ ;  /* 0x00000000030b7224 */ /* 0x042fe200078e02ff */
[----:B------:R-:W-:Y:S01]  /*0b90*/  IADD3 R10, PT, PT, -R6, RZ, RZ ;  /* 0x000000ff060a7210 */ /* 0x000fe20007ffe1ff */
[----:B------:R-:W-:-:S07]  /*0ba0*/  IMAD R3, R3, R2, RZ ;  /* 0x0000000203037224 */ /* 0x000fce00078e02ff */
.L_x_112:
[----:B-1----:R-:W-:-:S06]  /*0bb0*/  IMAD.WIDE R4, R11, 0x10, R26 ;  /* 0x000000100b047825 */ /* 0x002fcc00078e021a */
[----:B------:R-:W3:Y:S01]  /*0bc0*/  LDG.E.128 R4, desc[UR6][R4.64] ;  /* 0x0000000604047981 */ /* 0x000ee2000c1e1d00 */
[----:B------:R-:W-:Y:S01]  /*0bd0*/  IADD3 R10, PT, PT, R10, 0x1, RZ ;  /* 0x000000010a0a7810 */ /* 0x000fe20007ffe0ff */
[----:B--2---:R-:W-:Y:S01]  /*0be0*/  IMAD.WIDE R8, R3, 0x10, R24 ;  /* 0x0000001003087825 */ /* 0x004fe200078e0218 */
[----:B------:R-:W-:Y:S02]  /*0bf0*/  IADD3 R11, PT, PT, R11, R0, RZ ;  /* 0x000000000b0b7210 */ /* 0x000fe40007ffe0ff */
[----:B------:R-:W-:Y:S02]  /*0c00*/  ISETP.NE.AND P0, PT, R10, RZ, PT ;  /* 0x000000ff0a00720c */ /* 0x000fe40003f05270 */
[----:B------:R-:W-:Y:S01]  /*0c10*/  IADD3 R3, PT, PT, R3, R2, RZ ;  /* 0x0000000203037210 */ /* 0x000fe20007ffe0ff */
[----:B---3--:R1:W-:Y:S10]  /*0c20*/  STG.E.128 desc[UR6][R8.64], R4 ;  /* 0x0000000408007986 */ /* 0x0083f4000c101d06 */
[----:B------:R-:W-:Y:S05]  /*0c30*/  @P0 BRA `(.L_x_112) ;  /* 0xfffffffc00dc0947 */ /* 0x000fea000383ffff */
[----:B------:R-:W-:Y:S05]  /*0c40*/  EXIT ;  /* 0x000000000000794d */ /* 0x000fea0003800000 */
.L_x_106:
[----:B------:R-:W2:Y:S01]  /*0c50*/  LDG.E.128 R16, desc[UR6][R26.64] ;  /* 0x000000061a107981 */ /* 0x000ea2000c1e1d00 */
[----:B------:R-:W-:Y:S01]  /*0c60*/  IMAD.WIDE R22, R0, 0x10, R26 ;  /* 0x0000001000167825 */ /* 0x000fe200078e021a */
[----:B------:R-:W0:Y:S02]  /*0c70*/  LDC R3, c[0x0][0x390] ;  /* 0x0000e400ff037b82 */ /* 0x000e240000000800 */
[----:B--2---:R-:W-:Y:S04]  /*0c80*/  STG.E.128 desc[UR6][R24.64], R16 ;  /* 0x0000001018007986 */ /* 0x004fe8000c101d06 */
[----:B------:R1:W2:Y:S01]  /*0c90*/  LDG.E.128 R4, desc[UR6][R22.64] ;  /* 0x0000000616047981 */ /* 0x0002a2000c1e1d00 */
[----:B------:R-:W-:-:S04]  /*0ca0*/  IMAD.WIDE R20, R2, 0x10, R24 ;  /* 0x0000001002147825 */ /* 0x000fc800078e0218 */
[----:B-1----:R-:W-:Y:S01]  /*0cb0*/  IMAD.WIDE R22, R0, 0x10, R22 ;  /* 0x0000001000167825 */ /* 0x002fe200078e0216 */
[----:B--2---:R1:W-:Y:S04]  /*0cc0*/  STG.E.128 desc[UR6][R20.64], R4 ;  /* 0x0000000414007986 */ /* 0x0043e8000c101d06 */
[----:B------:R-:W2:Y:S01]  /*0cd0*/  LDG.E.128 R8, desc[UR6][R22.64] ;  /* 0x0000000616087981 */ /* 0x000ea2000c1e1d00 */
[----:B------:R-:W-:-:S04]  /*0ce0*/  IMAD.WIDE R28, R2, 0x10, R20 ;  /* 0x00000010021c7825 */ /* 0x000fc800078e0214 */
[----:B-1----:R-:W-:Y:S01]  /*0cf0*/  IMAD.WIDE R20, R0, 0x10, R22 ;  /* 0x0000001000147825 */ /* 0x002fe200078e0216 */
[----:B--2---:R1:W-:Y:S04]  /*0d00*/  STG.E.128 desc[UR6][R28.64], R8 ;  /* 0x000000081c007986 */ /* 0x0043e8000c101d06 */
[----:B------:R-:W2:Y:S01]  /*0d10*/  LDG.E.128 R12, desc[UR6][R20.64] ;  /* 0x00000006140c7981 */ /* 0x000ea2000c1e1d00 */
[----:B------:R-:W-:-:S04]  /*0d20*/  IMAD.WIDE R26, R2, 0x10, R28 ;  /* 0x00000010021a7825 */ /* 0x000fc800078e021c */
[----:B-1----:R-:W-:Y:S01]  /*0d30*/  IMAD.WIDE R28, R0, 0x10, R20 ;  /* 0x00000010001c7825 */ /* 0x002fe200078e0214 */
[----:B--2---:R-:W-:Y:S04]  /*0d40*/  STG.E.128 desc[UR6][R26.64], R12 ;  /* 0x0000000c1a007986 */ /* 0x004fe8000c101d06 */
[----:B------:R-:W2:Y:S01]  /*0d50*/  LDG.E.128 R16, desc[UR6][R28.64] ;  /* 0x000000061c107981 */ /* 0x000ea2000c1e1d00 */
[----:B------:R-:W-:-:S04]  /*0d60*/  IMAD.WIDE R24, R2, 0x10, R26 ;  /* 0x0000001002187825 */ /* 0x000fc800078e021a */
[----:B------:R-:W-:Y:S01]  /*0d70*/  IMAD.WIDE R20, R0, 0x10, R28 ;  /* 0x0000001000147825 */ /* 0x000fe200078e021c */
[----:B--2---:R-:W-:Y:S04]  /*0d80*/  STG.E.128 desc[UR6][R24.64], R16 ;  /* 0x0000001018007986 */ /* 0x004fe8000c101d06 */
[----:B------:R-:W2:Y:S01]  /*0d90*/  LDG.E.128 R4, desc[UR6][R20.64] ;  /* 0x0000000614047981 */ /* 0x000ea2000c1e1d00 */
[----:B------:R-:W-:-:S04]  /*0da0*/  IMAD.WIDE R22, R2, 0x10, R24 ;  /* 0x0000001002167825 */ /* 0x000fc800078e0218 */
[----:B------:R-:W-:Y:S01]  /*0db0*/  IMAD.WIDE R28, R0, 0x10, R20 ;  /* 0x00000010001c7825 */ /* 0x000fe200078e0214 */
[----:B--2---:R1:W-:Y:S04]  /*0dc0*/  STG.E.128 desc[UR6][R22.64], R4 ;  /* 0x0000000416007986 */ /* 0x0043e8000c101d06 */
[----:B------:R-:W2:Y:S01]  /*0dd0*/  LDG.E.128 R8, desc[UR6][R28.64] ;  /* 0x000000061c087981 */ /* 0x000ea2000c1e1d00 */
[----:B------:R-:W-:-:S04]  /*0de0*/  IMAD.WIDE R20, R2, 0x10, R22 ;  /* 0x0000001002147825 */ /* 0x000fc800078e0216 */
[----:B-1----:R-:W-:Y:S01]  /*0df0*/  IMAD.WIDE R22, R0, 0x10, R28 ;  /* 0x0000001000167825 */ /* 0x002fe200078e021c */
[----:B--2---:R1:W-:Y:S04]  /*0e00*/  STG.E.128 desc[UR6][R20.64], R8 ;  /* 0x0000000814007986 */ /* 0x0043e8000c101d06 */
[----:B------:R-:W2:Y:S01]  /*0e10*/  LDG.E.128 R12, desc[UR6][R22.64] ;  /* 0x00000006160c7981 */ /* 0x000ea2000c1e1d00 */
[----:B------:R-:W-:-:S04]  /*0e20*/  IMAD.WIDE R26, R2, 0x10, R20 ;  /* 0x00000010021a7825 */ /* 0x000fc800078e0214 */
[----:B------:R-:W-:Y:S01]  /*0e30*/  IMAD.WIDE R28, R0, 0x10, R22 ;  /* 0x00000010001c7825 */ /* 0x000fe200078e0216 */
[----:B--2---:R-:W-:Y:S04]  /*0e40*/  STG.E.128 desc[UR6][R26.64], R12 ;  /* 0x0000000c1a007986 */ /* 0x004fe8000c101d06 */
[----:B------:R-:W2:Y:S01]  /*0e50*/  LDG.E.128 R16, desc[UR6][R28.64] ;  /* 0x000000061c107981 */ /* 0x000ea2000c1e1d00 */
[----:B------:R-:W-:-:S04]  /*0e60*/  IMAD.WIDE R24, R2, 0x10, R26 ;  /* 0x0000001002187825 */ /* 0x000fc800078e021a */
[----:B-1----:R-:W-:Y:S01]  /*0e70*/  IMAD.WIDE R20, R0, 0x10, R28 ;  /* 0x0000001000147825 */ /* 0x002fe200078e021c */
        /* <DEDUP_REMOVED lines=176> */
[----:B--2---:R1:W-:Y:S04]  /*1980*/  STG.E.128 desc[UR6][R24.64], R16 ;  /* 0x0000001018007986 */ /* 0x0043e8000c101d06 */
[----:B------:R2:W3:Y:S01]  /*1990*/  LDG.E.128 R4, desc[UR6][R20.64] ;  /* 0x0000000614047981 */ /* 0x0004e2000c1e1d00 */
[----:B------:R-:W-:-:S04]  /*19a0*/  IMAD.WIDE R22, R2, 0x10, R24 ;  /* 0x0000001002167825 */ /* 0x000fc800078e0218 */
[----:B--2---:R-:W-:Y:S01]  /*19b0*/  IMAD.WIDE R20, R0, 0x10, R20 ;  /* 0x0000001000147825 */ /* 0x004fe200078e0214 */
[----:B-1----:R-:W1:Y:S08]  /*19c0*/  LDC R19, c[0x0][0x390] ;  /* 0x0000e400ff137b82 */ /* 0x002e700000000800 */
[----:B------:R-:W2:Y:S08]  /*19d0*/  LDC R17, c[0x0][0x3a0] ;  /* 0x0000e800ff117b82 */ /* 0x000eb00000000800 */
[----:B------:R-:W4:Y:S01]  /*19e0*/  LDC R25, c[0x0][0x390] ;  /* 0x0000e400ff197b82 */ /* 0x000f220000000800 */
[----:B---3--:R3:W-:Y:S04]  /*19f0*/  STG.E.128 desc[UR6][R22.64], R4 ;  /* 0x0000000416007986 */ /* 0x0087e8000c101d06 */
[----:B------:R-:W5:Y:S01]  /*1a00*/  LDG.E.128 R8, desc[UR6][R20.64] ;  /* 0x0000000614087981 */ /* 0x000f62000c1e1d00 */
[----:B------:R-:W-:-:S04]  /*1a10*/  IMAD.WIDE R26, R2, 0x10, R22 ;  /* 0x00000010021a7825 */ /* 0x000fc800078e0216 */
[----:B0-----:R-:W-:Y:S01]  /*1a20*/  IMAD.WIDE R28, R3, 0x10, R20 ;  /* 0x00000010031c7825 */ /* 0x001fe200078e0214 */
[----:B---3--:R-:W0:Y:S01]  /*1a30*/  LDC R23, c[0x0][0x390] ;  /* 0x0000e400ff177b82 */ /* 0x008e220000000800 */
[----:B-----5:R-:W-:Y:S02]  /*1a40*/  STG.E.128 desc[UR6][R26.64], R8 ;  /* 0x000000081a007986 */ /* 0x020fe4000c101d06 */
[----:B------:R-:W-:-:S05]  /*1a50*/  IMAD.WIDE R2, R2, 0x10, R26 ;  /* 0x0000001002027825 */ /* 0x000fca00078e021a */
[----:B------:R-:W3:Y:S01]  /*1a60*/  LDC R21, c[0x0][0x3a0] ;  /* 0x0000e800ff157b82 */ /* 0x000ee20000000800 */
[----:B------:R-:W5:Y:S01]  /*1a70*/  LDG.E.128 R12, desc[UR6][R28.64] ;  /* 0x000000061c0c7981 */ /* 0x000f62000c1e1d00 */
[----:B-1----:R-:W-:-:S03]  /*1a80*/  IMAD.WIDE R18, R19, 0x10, R28 ;  /* 0x0000001013127825 */ /* 0x002fc600078e021c */
[----:B-----5:R1:W-:Y:S04]  /*1a90*/  STG.E.128 desc[UR6][R2.64], R12 ;  /* 0x0000000c02007986 */ /* 0x0203e8000c101d06 */
[----:B------:R5:W4:Y:S01]  /*1aa0*/  LDG.E.128 R4, desc[UR6][R18.64] ;  /* 0x0000000612047981 */ /* 0x000b22000c1e1d00 */
[----:B--2---:R-:W-:-:S04]  /*1ab0*/  IMAD.WIDE R16, R17, 0x10, R2 ;  /* 0x0000001011107825 */ /* 0x004fc800078e0202 */
[----:B0-----:R-:W-:-:S04]  /*1ac0*/  IMAD.WIDE R22, R23, 0x10, R18 ;  /* 0x0000001017167825 */ /* 0x001fc800078e0212 */
[----:B---3--:R-:W-:Y:S01]  /*1ad0*/  IMAD.WIDE R20, R21, 0x10, R16 ;  /* 0x0000001015147825 */ /* 0x008fe200078e0210 */
[----:B-----5:R-:W0:Y:S08]  /*1ae0*/  LDC R19, c[0x0][0x390] ;  /* 0x0000e400ff137b82 */ /* 0x020e300000000800 */
[----:B-1----:R-:W1:Y:S01]  /*1af0*/  LDC R3, c[0x0][0x3a0] ;  /* 0x0000e800ff037b82 */ /* 0x002e620000000800 */
[----:B----4-:R2:W-:Y:S04]  /*1b00*/  STG.E.128 desc[UR6][R16.64], R4 ;  /* 0x0000000410007986 */ /* 0x0105e8000c101d06 */
[----:B------:R-:W3:Y:S01]  /*1b10*/  LDG.E.128 R8, desc[UR6][R22.64] ;  /* 0x0000000616087981 */ /* 0x000ee2000c1e1d00 */
[----:B------:R-:W-:-:S04]  /*1b20*/  IMAD.WIDE R24, R25, 0x10, R22 ;  /* 0x0000001019187825 */ /* 0x000fc800078e0216 */
[----:B-1----:R-:W-:Y:S01]  /*1b30*/  IMAD.WIDE R2, R3, 0x10, R20 ;  /* 0x0000001003027825 */ /* 0x002fe200078e0214 */
[----:B--2---:R-:W1:Y:S01]  /*1b40*/  LDC R17, c[0x0][0x3a0] ;  /* 0x0000e800ff117b82 */ /* 0x004e620000000800 */
[----:B---3--:R2:W-:Y:S07]  /*1b50*/  STG.E.128 desc[UR6][R20.64], R8 ;  /* 0x0000000814007986 */ /* 0x0085ee000c101d06 */
[----:B------:R-:W3:Y:S01]  /*1b60*/  LDC R23, c[0x0][0x390] ;  /* 0x0000e400ff177b82 */ /* 0x000ee20000000800 */
[----:B------:R4:W5:Y:S01]  /*1b70*/  LDG.E.128 R12, desc[UR6][R24.64] ;  /* 0x00000006180c7981 */ /* 0x000962000c1e1d00 */
[----:B0-----:R-:W-:-:S04]  /*1b80*/  IMAD.WIDE R18, R19, 0x10, R24 ;  /* 0x0000001013127825 */ /* 0x001fc800078e0218 */
[----:B-1----:R-:W-:Y:S02]  /*1b90*/  IMAD.WIDE R16, R17, 0x10, R2 ;  /* 0x0000001011107825 */ /* 0x002fe400078e0202 */
[----:B----4-:R-:W0:Y:S08]  /*1ba0*/  LDC R25, c[0x0][0x390] ;  /* 0x0000e400ff197b82 */ /* 0x010e300000000800 */
[----:B--2---:R-:W1:Y:S01]  /*1bb0*/  LDC R21, c[0x0][0x3a0] ;  /* 0x0000e800ff157b82 */ /* 0x004e620000000800 */
[----:B-----5:R2:W-:Y:S04]  /*1bc0*/  STG.E.128 desc[UR6][R2.64], R12 ;  /* 0x0000000c02007986 */ /* 0x0205e8000c101d06 */
[----:B------:R-:W4:Y:S01]  /*1bd0*/  LDG.E.128 R4, desc[UR6][R18.64] ;  /* 0x0000000612047981 */ /* 0x000f22000c1e1d00 */
[----:B---3--:R-:W-:-:S04]  /*1be0*/  IMAD.WIDE R22, R23, 0x10, R18 ;  /* 0x0000001017167825 */ /* 0x008fc800078e0212 */
[----:B-1----:R-:W-:Y:S01]  /*1bf0*/  IMAD.WIDE R20, R21, 0x10, R16 ;  /* 0x0000001015147825 */ /* 0x002fe200078e0210 */
[----:B--2---:R-:W1:Y:S01]  /*1c00*/  LDC R3, c[0x0][0x3a0] ;  /* 0x0000e800ff037b82 */ /* 0x004e620000000800 */
[----:B----4-:R2:W-:Y:S07]  /*1c10*/  STG.E.128 desc[UR6][R16.64], R4 ;  /* 0x0000000410007986 */ /* 0x0105ee000c101d06 */
        /* <DEDUP_REMOVED lines=11> */
[----:B----4-:R-:W-:Y:S04]  /*1cd0*/  STG.E.128 desc[UR6][R2.64], R12 ;  /* 0x0000000c02007986 */ /* 0x010fe8000c101d06 */
[----:B------:R-:W2:Y:S01]  /*1ce0*/  LDG.E.128 R4, desc[UR6][R18.64] ;  /* 0x0000000612047981 */ /* 0x000ea2000c1e1d00 */
[----:B0-----:R-:W-:-:S03]  /*1cf0*/  IMAD.WIDE R10, R23, 0x10, R18 ;  /* 0x00000010170a7825 */ /* 0x001fc600078e0212 */
[----:B--2---:R-:W-:Y:S04]  /*1d00*/  STG.E.128 desc[UR6][R16.64], R4 ;  /* 0x0000000410007986 */ /* 0x004fe8000c101d06 */
[----:B------:R-:W2:Y:S01]  /*1d10*/  LDG.E.128 R20, desc[UR6][R10.64] ;  /* 0x000000060a147981 */ /* 0x000ea2000c1e1d00 */
[----:B-1----:R-:W-:-:S05]  /*1d20*/  IMAD.WIDE R8, R9, 0x10, R16 ;  /* 0x0000001009087825 */ /* 0x002fca00078e0210 */
[----:B--2---:R-:W-:Y:S01]  /*1d30*/  STG.E.128 desc[UR6][R8.64], R20 ;  /* 0x0000001408007986 */ /* 0x004fe2000c101d06 */
[----:B------:R-:W-:Y:S05]  /*1d40*/  EXIT ;  /* 0x000000000000794d */ /* 0x000fea0003800000 */
.L_x_113:
        /* <DEDUP_REMOVED lines=11> */
.L_x_312:


//--------------------- .text._Z18slacpy_full_kerneliiPKfiPfi --------------------------
	.section	.text._Z18slacpy_full_kerneliiPKfiPfi,"ax",@progbits
	.align	128
        .global         _Z18slacpy_full_kerneliiPKfiPfi
        .type           _Z18slacpy_full_kerneliiPKfiPfi,@function
        .size           _Z18slacpy_full_kerneliiPKfiPfi,(.L_x_313 - _Z18slacpy_full_kerneliiPKfiPfi)
        .other          _Z18slacpy_full_kerneliiPKfiPfi,@"STO_CUDA_ENTRY STV_DEFAULT"
_Z18slacpy_full_kerneliiPKfiPfi:
.text._Z18slacpy_full_kerneliiPKfiPfi:
        /* <DEDUP_REMOVED lines=42> */
.L_x_118:
[----:B--2---:R-:W-:-:S05]  /*02a0*/  IMAD.WIDE R14, R11, 0x4, R2 ;  /* 0x000000040b0e7825 */ /* 0x004fca00078e0202 */
[----:B------:R-:W2:Y:S01]  /*02b0*/  LDG.E R27, desc[UR6][R14.64] ;  /* 0x000000060e1b7981 */ /* 0x000ea2000c1e1900 */
[----:B------:R-:W-:-:S04]  /*02c0*/  IMAD.WIDE R16, R10, 0x4, R4 ;  /* 0x000000040a107825 */ /* 0x000fc800078e0204 */
[----:B------:R-:W-:Y:S01]  /*02d0*/  IMAD.WIDE R18, R7, 0x4, R14 ;  /* 0x0000000407127825 */ /* 0x000fe200078e020e */
[----:B--2---:R0:W-:Y:S04]  /*02e0*/  STG.E desc[UR6][R16.64], R27 ;  /* 0x0000001b10007986 */ /* 0x0041e8000c101906 */
[----:B------:R-:W2:Y:S01]  /*02f0*/  LDG.E R29, desc[UR6][R18.64] ;  /* 0x00000006121d7981 */ /* 0x000ea2000c1e1900 */
[----:B------:R-:W-:-:S04]  /*0300*/  IMAD.WIDE R20, R9, 0x4, R16 ;  /* 0x0000000409147825 */ /* 0x000fc800078e0210 */
[----:B------:R-:W-:Y:S01]  /*0310*/  IMAD.WIDE R22, R7, 0x4, R18 ;  /* 0x0000000407167825 */ /* 0x000fe200078e0212 */
[----:B--2---:R1:W-:Y:S04]  /*0320*/  STG.E desc[UR6][R20.64], R29 ;  /* 0x0000001d14007986 */ /* 0x0043e8000c101906 */
[----:B------:R-:W2:Y:S01]  /*0330*/  LDG.E R26, desc[UR6][R22.64] ;  /* 0x00000006161a7981 */ /* 0x000ea2000c1e1900 */
[----:B------:R-:W-:-:S04]  /*0340*/  IMAD.WIDE R12, R9, 0x4, R20 ;  /* 0x00000004090c7825 */ /* 0x000fc800078e0214 */
[C---:B------:R-:W-:Y:S01]  /*0350*/  IMAD.WIDE R24, R7.reuse, 0x4, R22 ;  /* 0x0000000407187825 */ /* 0x040fe200078e0216 */
[----:B------:R-:W-:Y:S01]  /*0360*/  LEA R11, R7, R11, 0x2 ;  /* 0x0000000b070b7211 */ /* 0x000fe200078e10ff */
[----:B--2---:R2:W-:Y:S04]  /*0370*/  STG.E desc[UR6][R12.64], R26 ;  /* 0x0000001a0c007986 */ /* 0x0045e8000c101906 */
[----:B------:R-:W3:Y:S01]  /*0380*/  LDG.E R28, desc[UR6][R24.64] ;  /* 0x00000006181c7981 */ /* 0x000ee2000c1e1900 */
[----:B0-----:R-:W-:-:S04]  /*0390*/  IMAD.WIDE R16, R9, 0x4, R12 ;  /* 0x0000000409107825 */ /* 0x001fc800078e020c */
[----:B------:R-:W-:Y:S01]  /*03a0*/  IMAD.WIDE R14, R11, 0x4, R2 ;  /* 0x000000040b0e7825 */ /* 0x000fe200078e0202 */
[----:B------:R-:W-:Y:S01]  /*03b0*/  LEA R10, R9, R10, 0x2 ;  /* 0x0000000a090a7211 */ /* 0x000fe200078e10ff */
[----:B---3--:R0:W-:Y:S04]  /*03c0*/  STG.E desc[UR6][R16.64], R28 ;  /* 0x0000001c10007986 */ /* 0x0081e8000c101906 */
[----:B------:R-:W3:Y:S01]  /*03d0*/  LDG.E R27, desc[UR6][R14.64] ;  /* 0x000000060e1b7981 */ /* 0x000ee2000c1e1900 */
[----:B------:R-:W-:-:S04]  /*03e0*/  IMAD.WIDE R18, R10, 0x4, R4 ;  /* 0x000000040a127825 */ /* 0x000fc800078e0204 */
[----:B-1----:R-:W-:Y:S01]  /*03f0*/  IMAD.WIDE R20, R7, 0x4, R14 ;  /* 0x0000000407147825 */ /* 0x002fe200078e020e */
[----:B---3--:R1:W-:Y:S04]  /*0400*/  STG.E desc[UR6][R18.64], R27 ;  /* 0x0000001b12007986 */ /* 0x0083e8000c101906 */
[----:B------:R-:W3:Y:S01]  /*0410*/  LDG.E R29, desc[UR6][R20.64] ;  /* 0x00000006141d7981 */ /* 0x000ee2000c1e1900 */
[----:B------:R-:W-:-:S04]  /*0420*/  IMAD.WIDE R22, R9, 0x4, R18 ;  /* 0x0000000409167825 */ /* 0x000fc800078e0212 */
[----:B------:R-:W-:Y:S01]  /*0430*/  IMAD.WIDE R24, R7, 0x4, R20 ;  /* 0x0000000407187825 */ /* 0x000fe200078e0214 */
[----:B---3--:R3:W-:Y:S04]  /*0440*/  STG.E desc[UR6][R22.64], R29 ;  /* 0x0000001d16007986 */ /* 0x0087e8000c101906 */
[----:B--2---:R-:W2:Y:S01]  /*0450*/  LDG.E R26, desc[UR6][R24.64] ;  /* 0x00000006181a7981 */ /* 0x004ea2000c1e1900 */
[----:B------:R-:W-:-:S04]  /*0460*/  IMAD.WIDE R12, R9, 0x4, R22 ;  /* 0x00000004090c7825 */ /* 0x000fc800078e0216 */
[C---:B0-----:R-:W-:Y:S01]  /*0470*/  IMAD.WIDE R16, R7.reuse, 0x4, R24 ;  /* 0x0000000407107825 */ /* 0x041fe200078e0218 */
[----:B------:R-:W-:Y:S01]  /*0480*/  LEA R11, R7, R11, 0x2 ;  /* 0x0000000b070b7211 */ /* 0x000fe200078e10ff */
[----:B--2---:R0:W-:Y:S04]  /*0490*/  STG.E desc[UR6][R12.64], R26 ;  /* 0x0000001a0c007986 */ /* 0x0041e8000c101906 */
[----:B------:R-:W2:Y:S01]  /*04a0*/  LDG.E R28, desc[UR6][R16.64] ;  /* 0x00000006101c7981 */ /* 0x000ea2000c1e1900 */
[----:B-1----:R-:W-:-:S04]  /*04b0*/  IMAD.WIDE R18, R9, 0x4, R12 ;  /* 0x0000000409127825 */ /* 0x002fc800078e020c */
[----:B------:R-:W-:Y:S01]  /*04c0*/  IMAD.WIDE R14, R11, 0x4, R2 ;  /* 0x000000040b0e7825 */ /* 0x000fe200078e0202 */
[----:B------:R-:W-:Y:S01]  /*04d0*/  LEA R10, R9, R10, 0x2 ;  /* 0x0000000a090a7211 */ /* 0x000fe200078e10ff */
[----:B--2---:R1:W-:Y:S04]  /*04e0*/  STG.E desc[UR6][R18.64], R28 ;  /* 0x0000001c12007986 */ /* 0x0043e8000c101906 */
[----:B------:R-:W2:Y:S01]  /*04f0*/  LDG.E R27, desc[UR6][R14.64] ;  /* 0x000000060e1b7981 */ /* 0x000ea2000c1e1900 */
[----:B------:R-:W-:-:S04]  /*0500*/  IMAD.WIDE R20, R10, 0x4, R4 ;  /* 0x000000040a147825 */ /* 0x000fc800078e0204 */
[----:B---3--:R-:W-:Y:S01]  /*0510*/  IMAD.WIDE R22, R7, 0x4, R14 ;  /* 0x0000000407167825 */ /* 0x008fe200078e020e */
[----:B--2---:R2:W-:Y:S04]  /*0520*/  STG.E desc[UR6][R20.64], R27 ;  /* 0x0000001b14007986 */ /* 0x0045e8000c101906 */
[----:B------:R-:W3:Y:S01]  /*0530*/  LDG.E R29, desc[UR6][R22.64] ;  /* 0x00000006161d7981 */ /* 0x000ee2000c1e1900 */
[----:B------:R-:W-:-:S04]  /*0540*/  IMAD.WIDE R16, R9, 0x4, R20 ;  /* 0x0000000409107825 */ /* 0x000fc800078e0214 */
[----:B------:R-:W-:Y:S01]  /*0550*/  IMAD.WIDE R24, R7, 0x4, R22 ;  /* 0x0000000407187825 */ /* 0x000fe200078e0216 */
[----:B---3--:R3:W-:Y:S04]  /*0560*/  STG.E desc[UR6][R16.64], R29 ;  /* 0x0000001d10007986 */ /* 0x0087e8000c101906 */
[----:B0-----:R-:W4:Y:S01]  /*0570*/  LDG.E R26, desc[UR6][R24.64] ;  /* 0x00000006181a7981 */ /* 0x001f22000c1e1900 */
[----:B------:R-:W-:-:S04]  /*0580*/  IMAD.WIDE R12, R9, 0x4, R16 ;  /* 0x00000004090c7825 */ /* 0x000fc800078e0210 */
[C---:B-1----:R-:W-:Y:S01]  /*0590*/  IMAD.WIDE R18, R7.reuse, 0x4, R24 ;  /* 0x0000000407127825 */ /* 0x042fe200078e0218 */
[----:B------:R-:W-:Y:S01]  /*05a0*/  LEA R11, R7, R11, 0x2 ;  /* 0x0000000b070b7211 */ /* 0x000fe200078e10ff */
[----:B----4-:R0:W-:Y:S04]  /*05b0*/  STG.E desc[UR6][R12.64], R26 ;  /* 0x0000001a0c007986 */ /* 0x0101e8000c101906 */
[----:B------:R-:W4:Y:S01]  /*05c0*/  LDG.E R28, desc[UR6][R18.64] ;  /* 0x00000006121c7981 */ /* 0x000f22000c1e1900 */
[----:B--2---:R-:W-:-:S04]  /*05d0*/  IMAD.WIDE R20, R9, 0x4, R12 ;  /* 0x0000000409147825 */ /* 0x004fc800078e020c */
[----:B------:R-:W-:Y:S01]  /*05e0*/  IMAD.WIDE R14, R11, 0x4, R2 ;  /* 0x000000040b0e7825 */ /* 0x000fe200078e0202 */
[----:B------:R-:W-:Y:S01]  /*05f0*/  LEA R10, R9, R10, 0x2 ;  /* 0x0000000a090a7211 */ /* 0x000fe200078e10ff */
[----:B----4-:R1:W-:Y:S04]  /*0600*/  STG.E desc[UR6][R20.64], R28 ;  /* 0x0000001c14007986 */ /* 0x0103e8000c101906 */
[----:B------:R-:W2:Y:S01]  /*0610*/  LDG.E R27, desc[UR6][R14.64] ;  /* 0x000000060e1b7981 */ /* 0x000ea2000c1e1900 */
[----:B---3--:R-:W-:-:S04]  /*0620*/  IMAD.WIDE R16, R10, 0x4, R4 ;  /* 0x000000040a107825 */ /* 0x008fc800078e0204 */
[----:B------:R-:W-:Y:S01]  /*0630*/  IMAD.WIDE R22, R7, 0x4, R14 ;  /* 0x0000000407167825 */ /* 0x000fe200078e020e */
[----:B--2---:R2:W-:Y:S04]  /*0640*/  STG.E desc[UR6][R16.64], R27 ;  /* 0x0000001b10007986 */ /* 0x0045e8000c101906 */
[----:B------:R-:W3:Y:S01]  /*0650*/  LDG.E R29, desc[UR6][R22.64] ;  /* 0x00000006161d7981 */ /* 0x000ee2000c1e1900 */
[----:B0-----:R-:W-:-:S04]  /*0660*/  IMAD.WIDE R12, R9, 0x4, R16 ;  /* 0x00000004090c7825 */ /* 0x001fc800078e0210 */
[----:B------:R-:W-:Y:S01]  /*0670*/  IMAD.WIDE R18, R7, 0x4, R22 ;  /* 0x0000000407127825 */ /* 0x000fe200078e0216 */
[----:B---3--:R2:W-:Y:S04]  /*0680*/  STG.E desc[UR6][R12.64], R29 ;  /* 0x0000001d0c007986 */ /* 0x0085e8000c101906 */
[----:B------:R-:W3:Y:S01]  /*0690*/  LDG.E R26, desc[UR6][R18.64] ;  /* 0x00000006121a7981 */ /* 0x000ee2000c1e1900 */
[----:B-1----:R-:W-:-:S04]  /*06a0*/  IMAD.WIDE R20, R9, 0x4, R12 ;  /* 0x0000000409147825 */ /* 0x002fc800078e020c */
[----:B------:R-:W-:Y:S01]  /*06b0*/  IMAD.WIDE R14, R7, 0x4, R18 ;  /* 0x00000004070e7825 */ /* 0x000fe200078e0212 */
[----:B------:R-:W-:-:S04]  /*06c0*/  IADD3 R0, PT, PT, R0, 0x10, RZ ;  /* 0x0000001000007810 */ /* 0x000fc80007ffe0ff */
[----:B------:R-:W-:Y:S01]  /*06d0*/  ISETP.GE.AND P1, PT, R0, -0xc, PT ;  /* 0xfffffff40000780c */ /* 0x000fe20003f26270 */
[----:B---3--:R2:W-:Y:S04]  /*06e0*/  STG.E desc[UR6][R20.64], R26 ;  /* 0x0000001a14007986 */ /* 0x0085e8000c101906 */
[----:B------:R-:W3:Y:S01]  /*06f0*/  LDG.E R15, desc[UR6][R14.64] ;  /* 0x000000060e0f7981 */ /* 0x000ee2000c1e1900 */
[----:B------:R-:W-:Y:S01]  /*0700*/  IMAD.WIDE R24, R9, 0x4, R20 ;  /* 0x0000000409187825 */ /* 0x000fe200078e0214 */
[----:B------:R-:W-:Y:S02]  /*0710*/  LEA R11, R7, R11, 0x2 ;  /* 0x0000000b070b7211 */ /* 0x000fe400078e10ff */
[----:B------:R-:W-:Y:S02]  /*0720*/  LEA R10, R9, R10, 0x2 ;  /* 0x0000000a090a7211 */ /* 0x000fe400078e10ff */
[----:B---3--:R2:W-:Y:S02]  /*0730*/  STG.E desc[UR6][R24.64], R15 ;  /* 0x0000000f18007986 */ /* 0x0085e4000c101906 */
[----:B------:R-:W-:Y:S05]  /*0740*/  @!P1 BRA `(.L_x_118) ;  /* 0xfffffff800d49947 */ /* 0x000fea000383ffff */
.L_x_117:
[----:B--2---:R-:W-:-:S04]  /*0750*/  IADD3 R12, PT, PT, -R0, RZ, RZ ;  /* 0x000000ff000c7210 */ /* 0x004fc80007ffe1ff */
[----:B------:R-:W-:-:S13]  /*0760*/  ISETP.GT.AND P1, PT, R12, 0x4, PT ;  /* 0x000000040c00780c */ /* 0x000fda0003f24270 */
[----:B------:R-:W-:Y:S05]  /*0770*/  @!P1 BRA `(.L_x_119) ;  /* 0x0000000000989947 */ /* 0x000fea0003800000 */
[----:B------:R-:W-:-:S05]  /*0780*/  IMAD.WIDE R14, R11, 0x4, R2 ;  /* 0x000000040b0e7825 */ /* 0x000fca00078e0202 */
        /* <DEDUP_REMOVED lines=23> */
[----:B--2---:R-:W-:-:S04]  /*0900*/  IMAD.WIDE R12, R9, 0x4, R18 ;  /* 0x00000004090c7825 */ /* 0x004fc800078e0212 */
[----:B------:R-:W-:Y:S01]  /*0910*/  IMAD.WIDE R22, R7, 0x4, R20 ;  /* 0x0000000407167825 */ /* 0x000fe200078e0214 */
[----:B---3--:R1:W-:Y:S04]  /*0920*/  STG.E desc[UR6][R12.64], R29 ;  /* 0x0000001d0c007986 */ /* 0x0083e8000c101906 */
[----:B------:R-:W2:Y:S01]  /*0930*/  LDG.E R26, desc[UR6][R22.64] ;  /* 0x00000006161a7981 */ /* 0x000ea2000c1e1900 */
[----:B0-----:R-:W-:-:S04]  /*0940*/  IMAD.WIDE R16, R9, 0x4, R12 ;  /* 0x0000000409107825 */ /* 0x001fc800078e020c */
[----:B------:R-:W-:Y:S01]  /*0950*/  IMAD.WIDE R14, R7, 0x4, R22 ;  /* 0x00000004070e7825 */ /* 0x000fe200078e0216 */
[----:B--2---:R1:W-:Y:S05]  /*0960*/  STG.E desc[UR6][R16.64], R26 ;  /* 0x0000001a10007986 */ /* 0x0043ea000c101906 */
[----:B------:R-:W2:Y:S01]  /*0970*/  LDG.E R15, desc[UR6][R14.64] ;  /* 0x000000060e0f7981 */ /* 0x000ea2000c1e1900 */
[----:B------:R-:W-:Y:S01]  /*0980*/  IMAD.WIDE R24, R9, 0x4, R16 ;  /* 0x0000000409187825 */ /* 0x000fe200078e0210 */
[----:B------:R-:W-:Y:S02]  /*0990*/  PLOP3.LUT P0, PT, PT, PT, PT, 0x8, 0x80 ;  /* 0x000000000080781c */ /* 0x000fe40003f0e170 */
[----:B------:R-:W-:-:S02]  /*09a0*/  IADD3 R0, PT, PT, R0, 0x8, RZ ;  /* 0x0000000800007810 */ /* 0x000fc40007ffe0ff */
[----:B------:R-:W-:Y:S02]  /*09b0*/  LEA R11, R7, R11, 0x2 ;  /* 0x0000000b070b7211 */ /* 0x000fe400078e10ff */
[----:B------:R-:W-:Y:S01]  /*09c0*/  LEA R10, R9, R10, 0x2 ;  /* 0x0000000a090a7211 */ /* 0x000fe200078e10ff */
[----:B--2---:R1:W-:Y:S06]  /*09d0*/  STG.E desc[UR6][R24.64], R15 ;  /* 0x0000000f18007986 */ /* 0x0043ec000c101906 */
.L_x_119:
[----:B------:R-:W-:-:S13]  /*09e0*/  ISETP.NE.OR P0, PT, R0, RZ, P0 ;  /* 0x000000ff0000720c */ /* 0x000fda0000705670 */
[----:B------:R-:W-:Y:S05]  /*09f0*/  @!P0 BRA `(.L_x_115) ;  /* 0x0000000000548947 */ /* 0x000fea0003800000 */
.L_x_116:
[----:B01----:R-:W-:-:S05]  /*0a00*/  IMAD.WIDE R12, R11, 0x4, R2 ;  /* 0x000000040b0c7825 */ /* 0x003fca00078e0202 */
        /* <DEDUP_REMOVED lines=10> */
[----:B------:R-:W-:Y:S01]  /*0ab0*/  IMAD.WIDE R24, R7, 0x4, R20 ;  /* 0x0000000407187825 */ /* 0x000fe200078e0214 */
[----:B------:R-:W-:-:S04]  /*0ac0*/  IADD3 R0, PT, PT, R0, 0x4, RZ ;  /* 0x0000000400007810 */ /* 0x000fc80007ffe0ff */
[----:B------:R-:W-:Y:S01]  /*0ad0*/  ISETP.NE.AND P0, PT, R0, RZ, PT ;  /* 0x000000ff0000720c */ /* 0x000fe20003f05270 */
[----:B--2---:R0:W-:Y:S04]  /*0ae0*/  STG.E desc[UR6][R22.64], R26 ;  /* 0x0000001a16007986 */ /* 0x0041e8000c101906 */
[----:B------:R-:W2:Y:S01]  /*0af0*/  LDG.E R25, desc[UR6][R24.64] ;  /* 0x0000000618197981 */ /* 0x000ea2000c1e1900 */
[----:B------:R-:W-:Y:S01]  /*0b00*/  IMAD.WIDE R12, R9, 0x4, R22 ;  /* 0x00000004090c7825 */ /* 0x000fe200078e0216 */
[----:B------:R-:W-:Y:S02]  /*0b10*/  LEA R11, R7, R11, 0x2 ;  /* 0x0000000b070b7211 */ /* 0x000fe400078e10ff */
[----:B------:R-:W-:Y:S02]  /*0b20*/  LEA R10, R9, R10, 0x2 ;  /* 0x0000000a090a7211 */ /* 0x000fe400078e10ff */
[----:B--2---:R0:W-:Y:S02]  /*0b30*/  STG.E desc[UR6][R12.64], R25 ;  /* 0x000000190c007986 */ /* 0x0041e4000c101906 */
[----:B------:R-:W-:Y:S05]  /*0b40*/  @P0 BRA `(.L_x_116) ;  /* 0xfffffffc00ac0947 */ /* 0x000fea000383ffff */
.L_x_115:
[----:B------:R-:W-:-:S13]  /*0b50*/  ISETP.NE.AND P0, PT, R8, RZ, PT ;  /* 0x000000ff0800720c */ /* 0x000fda0003f05270 */
[----:B------:R-:W-:Y:S05]  /*0b60*/  @!P0 EXIT ;  /* 0x000000000000894d */ /* 0x000fea0003800000 */
[----:B------:R-:W-:Y:S01]  /*0b70*/  IMAD R0, R6, R9, RZ ;  /* 0x0000000906007224 */ /* 0x000fe200078e02ff */
[----:B------:R-:W-:Y:S01]  /*0b80*/  IADD3 R8, PT, PT, -R8, RZ, RZ ;  /* 0x000000ff08087210 */ /* 0x000fe20007ffe1ff */
[----:B------:R-:W-:-:S07]  /*0b90*/  IMAD R6, R6, R7, RZ ;  /* 0x0000000706067224 */ /* 0x000fce00078e02ff */
.L_x_120:
[----:B--2---:R-:W-:-:S06]  /*0ba0*/  IMAD.WIDE R10, R6, 0x4, R2 ;  /* 0x00000004060a7825 */ /* 0x004fcc00078e0202 */
[----:B------:R-:W2:Y:S01]  /*0bb0*/  LDG.E R11, desc[UR6][R10.64] ;  /* 0x000000060a0b7981 */ /* 0x000ea2000c1e1900 */
[----:B------:R-:W-:Y:S01]  /*0bc0*/  IADD3 R8, PT, PT, R8, 0x1, RZ ;  /* 0x0000000108087810 */ /* 0x000fe20007ffe0ff */
[C---:B01----:R-:W-:Y:S01]  /*0bd0*/  IMAD.WIDE R12, R0.reuse, 0x4, R4 ;  /* 0x00000004000c7825 */ /* 0x043fe200078e0204 */
[----:B------:R-:W-:Y:S02]  /*0be0*/  IADD3 R0, PT, PT, R0, R9, RZ ;  /* 0x0000000900007210 */ /* 0x000fe40007ffe0ff */
[----:B------:R-:W-:Y:S02]  /*0bf0*/  ISETP.NE.AND P0, PT, R8, RZ, PT ;  /* 0x000000ff0800720c */ /* 0x000fe40003f05270 */
[----:B------:R-:W-:Y:S01]  /*0c00*/  IADD3 R6, PT, PT, R6, R7, RZ ;  /* 0x0000000706067210 */ /* 0x000fe20007ffe0ff */
[----:B--2---:R2:W-:Y:S10]  /*0c10*/  STG.E desc[UR6][R12.64], R11 ;  /* 0x0000000b0c007986 */ /* 0x0045f4000c101906 */
[----:B------:R-:W-:Y:S05]  /*0c20*/  @P0 BRA `(.L_x_120) ;  /* 0xfffffffc00dc0947 */ /* 0x000fea000383ffff */
[----:B------:R-:W-:Y:S05]  /*0c30*/  EXIT ;  /* 0x000000000000794d */ /* 0x000fea0003800000 */
.L_x_114:
[----:B------:R-:W2:Y:S01]  /*0c40*/  LDG.E R21, desc[UR6][R2.64] ;  /* 0x0000000602157981 */ /* 0x000ea2000c1e1900 */
[----:B------:R-:W-:-:S03]  /*0c50*/  IMAD.WIDE R10, R7, 0x4, R2 ;  /* 0x00000004070a7825 */ /* 0x000fc600078e0202 */
        /* <DEDUP_REMOVED lines=9> */
[----:B------:R-:W3:Y:S01]  /*0cf0*/  LDG.E R27, desc[UR6][R18.64] ;  /* 0x00000006121b7981 */ /* 0x000ee2000c1e1900 */
[----:B------:R-:W-:-:S04]  /*0d00*/  IMAD.WIDE R2, R9, 0x4, R16 ;  /* 0x0000000409027825 */ /* 0x000fc800078e0210 */
[----:B0-----:R-:W-:Y:S01]  /*0d10*/  IMAD.WIDE R4, R7, 0x4, R18 ;  /* 0x0000000407047825 */ /* 0x001fe200078e0212 */
[----:B---3--:R0:W-:Y:S04]  /*0d20*/  STG.E desc[UR6][R2.64], R27 ;  /* 0x0000001b02007986 */ /* 0x0081e8000c101906 */
[----:B------:R-:W3:Y:S01]  /*0d30*/  LDG.E R21, desc[UR6][R4.64] ;  /* 0x0000000604157981 */ /* 0x000ee2000c1e1900 */
[----:B------:R-:W-:-:S04]  /*0d40*/  IMAD.WIDE R10, R9, 0x4, R2 ;  /* 0x00000004090a7825 */ /* 0x000fc800078e0202 */
[----:B-1----:R-:W-:Y:S01]  /*0d50*/  IMAD.WIDE R12, R7, 0x4, R4 ;  /* 0x00000004070c7825 */ /* 0x002fe200078e0204 */
[----:B---3--:R1:W-:Y:S04]  /*0d60*/  STG.E desc[UR6][R10.64], R21 ;  /* 0x000000150a007986 */ /* 0x0083e8000c101906 */
[----:B------:R-:W3:Y:S01]  /*0d70*/  LDG.E R23, desc[UR6][R12.64] ;  /* 0x000000060c177981 */ /* 0x000ee2000c1e1900 */
[----:B------:R-:W-:-:S04]  /*0d80*/  IMAD.WIDE R14, R9, 0x4, R10 ;  /* 0x00000004090e7825 */ /* 0x000fc800078e020a */
[----:B--2---:R-:W-:Y:S01]  /*0d90*/  IMAD.WIDE R16, R7, 0x4, R12 ;  /* 0x0000000407107825 */ /* 0x004fe200078e020c */
[----:B---3--:R2:W-:Y:S04]  /*0da0*/  STG.E desc[UR6][R14.64], R23 ;  /* 0x000000170e007986 */ /* 0x0085e8000c101906 */
        /* <DEDUP_REMOVED lines=219> */
[----:B---3--:R-:W-:Y:S04]  /*1b60*/  STG.E desc[UR6][R10.64], R21 ;  /* 0x000000150a007986 */ /* 0x008fe8000c101906 */
[----:B------:R-:W3:Y:S01]  /*1b70*/  LDG.E R23, desc[UR6][R12.64] ;  /* 0x000000060c177981 */ /* 0x000ee2000c1e1900 */
[----:B------:R-:W-:-:S04]  /*1b80*/  IMAD.WIDE R14, R9, 0x4, R10 ;  /* 0x00000004090e7825 */ /* 0x000fc800078e020a */
[----:B-1----:R-:W-:Y:S01]  /*1b90*/  IMAD.WIDE R16, R7, 0x4, R12 ;  /* 0x0000000407107825 */ /* 0x002fe200078e020c */
[----:B---3--:R-:W-:Y:S04]  /*1ba0*/  STG.E desc[UR6][R14.64], R23 ;  /* 0x000000170e007986 */ /* 0x008fe8000c101906 */
[----:B------:R-:W3:Y:S01]  /*1bb0*/  LDG.E R25, desc[UR6][R16.64] ;  /* 0x0000000610197981 */ /* 0x000ee2000c1e1900 */
[----:B------:R-:W-:-:S04]  /*1bc0*/  IMAD.WIDE R18, R9, 0x4, R14 ;  /* 0x0000000409127825 */ /* 0x000fc800078e020e */
[----:B--2---:R-:W-:Y:S01]  /*1bd0*/  IMAD.WIDE R2, R7, 0x4, R16 ;  /* 0x0000000407027825 */ /* 0x004fe200078e0210 */
[----:B---3--:R-:W-:Y:S05]  /*1be0*/  STG.E desc[UR6][R18.64], R25 ;  /* 0x0000001912007986 */ /* 0x008fea000c101906 */
[----:B------:R-:W2:Y:S01]  /*1bf0*/  LDG.E R3, desc[UR6][R2.64] ;  /* 0x0000000602037981 */ /* 0x000ea2000c1e1900 */
[----:B------:R-:W-:-:S05]  /*1c00*/  IMAD.WIDE R4, R9, 0x4, R18 ;  /* 0x0000000409047825 */ /* 0x000fca00078e0212 */
[----:B--2---:R-:W-:Y:S01]  /*1c10*/  STG.E desc[UR6][R4.64], R3 ;  /* 0x0000000304007986 */ /* 0x004fe2000c101906 */
[----:B------:R-:W-:Y:S05]  /*1c20*/  EXIT ;  /* 0x000000000000794d */ /* 0x000fea0003800000 */
.L_x_121:
        /* <DEDUP_REMOVED lines=13> */
.L_x_313:


//--------------------- .text._Z18dlacpy_full_kerneliiPKdiPdi --------------------------
	.section	.text._Z18dlacpy_full_kerneliiPKdiPdi,"ax",@progbits
	.align	128
        .global         _Z18dlacpy_full_kerneliiPKdiPdi
        .type           _Z18dlacpy_full_kerneliiPKdiPdi,@function
        .size           _Z18dlacpy_full_kerneliiPKdiPdi,(.L_x_314 - _Z18dlacpy_full_kerneliiPKdiPdi)
        .other          _Z18dlacpy_full_kerneliiPKdiPdi,@"STO_CUDA_ENTRY STV_DEFAULT"
_Z18dlacpy_full_kerneliiPKdiPdi:
.text._Z18dlacpy_full_kerneliiPKdiPdi:
        /* <DEDUP_REMOVED lines=42> */
.L_x_126:
[----:B--2---:R-:W-:-:S05]  /*02a0*/  IMAD.WIDE R14, R11, 0x8, R2 ;  /* 0x000000080b0e7825 */ /* 0x004fca00078e0202 */
        /* <DEDUP_REMOVED lines=8> */
[----:B------:R2:W3:Y:S01]  /*0330*/  LDG.E.64 R28, desc[UR6][R26.64] ;  /* 0x000000061a1c7981 */ /* 0x0004e2000c1e1b00 */
[----:B------:R-:W-:-:S04]  /*0340*/  IMAD.WIDE R12, R9, 0x8, R24 ;  /* 0x00000008090c7825 */ /* 0x000fc800078e0218 */
[C---:B--2---:R-:W-:Y:S01]  /*0350*/  IMAD.WIDE R26, R7.reuse, 0x8, R26 ;  /* 0x00000008071a7825 */ /* 0x044fe200078e021a */
[----:B---3--:R2:W-:Y:S05]  /*0360*/  STG.E.64 desc[UR6][R12.64], R28 ;  /* 0x0000001c0c007986 */ /* 0x0085ea000c101b06 */
[----:B------:R-:W3:Y:S01]  /*0370*/  LDG.E.64 R26, desc[UR6][R26.64] ;  /* 0x000000061a1a7981 */ /* 0x000ee2000c1e1b00 */
[----:B------:R-:W-:Y:S01]  /*0380*/  LEA R11, R7, R11, 0x2 ;  /* 0x0000000b070b7211 */ /* 0x000fe200078e10ff */
[----:B0-----:R-:W-:-:S04]  /*0390*/  IMAD.WIDE R16, R9, 0x8, R12 ;  /* 0x0000000809107825 */ /* 0x001fc800078e020c */
[----:B------:R-:W-:Y:S01]  /*03a0*/  IMAD.WIDE R14, R11, 0x8, R2 ;  /* 0x000000080b0e7825 */ /* 0x000fe200078e0202 */
[----:B------:R-:W-:Y:S01]  /*03b0*/  LEA R10, R9, R10, 0x2 ;  /* 0x0000000a090a7211 */ /* 0x000fe200078e10ff */
[----:B---3--:R0:W-:Y:S04]  /*03c0*/  STG.E.64 desc[UR6][R16.64], R26 ;  /* 0x0000001a10007986 */ /* 0x0081e8000c101b06 */
[----:B------:R-:W3:Y:S01]  /*03d0*/  LDG.E.64 R18, desc[UR6][R14.64] ;  /* 0x000000060e127981 */ /* 0x000ee2000c1e1b00 */
[----:B------:R-:W-:-:S04]  /*03e0*/  IMAD.WIDE R20, R10, 0x8, R4 ;  /* 0x000000080a147825 */ /* 0x000fc800078e0204 */
[----:B-1----:R-:W-:Y:S01]  /*03f0*/  IMAD.WIDE R22, R7, 0x8, R14 ;  /* 0x0000000807167825 */ /* 0x002fe200078e020e */
[----:B---3--:R1:W-:Y:S04]  /*0400*/  STG.E.64 desc[UR6][R20.64], R18 ;  /* 0x0000001214007986 */ /* 0x0083e8000c101b06 */
[----:B------:R3:W4:Y:S01]  /*0410*/  LDG.E.64 R24, desc[UR6][R22.64] ;  /* 0x0000000616187981 */ /* 0x000722000c1e1b00 */
[----:B--2---:R-:W-:-:S04]  /*0420*/  IMAD.WIDE R28, R9, 0x8, R20 ;  /* 0x00000008091c7825 */ /* 0x004fc800078e0214 */
[----:B---3--:R-:W-:Y:S01]  /*0430*/  IMAD.WIDE R22, R7, 0x8, R22 ;  /* 0x0000000807167825 */ /* 0x008fe200078e0216 */
[----:B----4-:R2:W-:Y:S04]  /*0440*/  STG.E.64 desc[UR6][R28.64], R24 ;  /* 0x000000181c007986 */ /* 0x0105e8000c101b06 */
[----:B0-----:R-:W3:Y:S01]  /*0450*/  LDG.E.64 R16, desc[UR6][R22.64] ;  /* 0x0000000616107981 */ /* 0x001ee2000c1e1b00 */
[----:B------:R-:W-:-:S04]  /*0460*/  IMAD.WIDE R12, R9, 0x8, R28 ;  /* 0x00000008090c7825 */ /* 0x000fc800078e021c */
[C---:B------:R-:W-:Y:S01]  /*0470*/  IMAD.WIDE R26, R7.reuse, 0x8, R22 ;  /* 0x00000008071a7825 */ /* 0x040fe200078e0216 */
[----:B------:R-:W-:Y:S01]  /*0480*/  LEA R11, R7, R11, 0x2 ;  /* 0x0000000b070b7211 */ /* 0x000fe200078e10ff */
[----:B---3--:R0:W-:Y:S04]  /*0490*/  STG.E.64 desc[UR6][R12.64], R16 ;  /* 0x000000100c007986 */ /* 0x0081e8000c101b06 */
[----:B------:R-:W3:Y:S01]  /*04a0*/  LDG.E.64 R26, desc[UR6][R26.64] ;  /* 0x000000061a1a7981 */ /* 0x000ee2000c1e1b00 */
[----:B-1----:R-:W-:-:S04]  /*04b0*/  IMAD.WIDE R18, R9, 0x8, R12 ;  /* 0x0000000809127825 */ /* 0x002fc800078e020c */
[----:B------:R-:W-:Y:S01]  /*04c0*/  IMAD.WIDE R14, R11, 0x8, R2 ;  /* 0x000000080b0e7825 */ /* 0x000fe200078e0202 */
[----:B------:R-:W-:Y:S01]  /*04d0*/  LEA R10, R9, R10, 0x2 ;  /* 0x0000000a090a7211 */ /* 0x000fe200078e10ff */
[----:B---3--:R-:W-:Y:S04]  /*04e0*/  STG.E.64 desc[UR6][R18.64], R26 ;  /* 0x0000001a12007986 */ /* 0x008fe8000c101b06 */
[----:B------:R-:W3:Y:S01]  /*04f0*/  LDG.E.64 R20, desc[UR6][R14.64] ;  /* 0x000000060e147981 */ /* 0x000ee2000c1e1b00 */
[----:B------:R-:W-:-:S04]  /*0500*/  IMAD.WIDE R22, R10, 0x8, R4 ;  /* 0x000000080a167825 */ /* 0x000fc800078e0204 */
[----:B--2---:R-:W-:Y:S01]  /*0510*/  IMAD.WIDE R24, R7, 0x8, R14 ;  /* 0x0000000807187825 */ /* 0x004fe200078e020e */
[----:B---3--:R-:W-:Y:S04]  /*0520*/  STG.E.64 desc[UR6][R22.64], R20 ;  /* 0x0000001416007986 */ /* 0x008fe8000c101b06 */
[----:B0-----:R0:W2:Y:S01]  /*0530*/  LDG.E.64 R16, desc[UR6][R24.64] ;  /* 0x0000000618107981 */ /* 0x0010a2000c1e1b00 */
[----:B------:R-:W-:-:S04]  /*0540*/  IMAD.WIDE R28, R9, 0x8, R22 ;  /* 0x00000008091c7825 */ /* 0x000fc800078e0216 */
[----:B0-----:R-:W-:Y:S01]  /*0550*/  IMAD.WIDE R24, R7, 0x8, R24 ;  /* 0x0000000807187825 */ /* 0x001fe200078e0218 */
[----:B--2---:R0:W-:Y:S04]  /*0560*/  STG.E.64 desc[UR6][R28.64], R16 ;  /* 0x000000101c007986 */ /* 0x0041e8000c101b06 */
        /* <DEDUP_REMOVED lines=10> */
[----:B------:R-:W2:Y:S01]  /*0610*/  LDG.E.64 R22, desc[UR6][R14.64] ;  /* 0x000000060e167981 */ /* 0x000ea2000c1e1b00 */
[----:B------:R-:W-:-:S04]  /*0620*/  IMAD.WIDE R24, R10, 0x8, R4 ;  /* 0x000000080a187825 */ /* 0x000fc800078e0204 */
[----:B------:R-:W-:Y:S01]  /*0630*/  IMAD.WIDE R26, R7, 0x8, R14 ;  /* 0x00000008071a7825 */ /* 0x000fe200078e020e */
[----:B--2---:R2:W-:Y:S04]  /*0640*/  STG.E.64 desc[UR6][R24.64], R22 ;  /* 0x0000001618007986 */ /* 0x0045e8000c101b06 */
[----:B0-----:R-:W3:Y:S01]  /*0650*/  LDG.E.64 R12, desc[UR6][R26.64] ;  /* 0x000000061a0c7981 */ /* 0x001ee2000c1e1b00 */
[----:B------:R-:W-:-:S04]  /*0660*/  IMAD.WIDE R16, R9, 0x8, R24 ;  /* 0x0000000809107825 */ /* 0x000fc800078e0218 */
[----:B------:R-:W-:Y:S01]  /*0670*/  IMAD.WIDE R28, R7, 0x8, R26 ;  /* 0x00000008071c7825 */ /* 0x000fe200078e021a */
[----:B---3--:R2:W-:Y:S04]  /*0680*/  STG.E.64 desc[UR6][R16.64], R12 ;  /* 0x0000000c10007986 */ /* 0x0085e8000c101b06 */
[----:B------:R-:W3:Y:S01]  /*0690*/  LDG.E.64 R14, desc[UR6][R28.64] ;  /* 0x000000061c0e7981 */ /* 0x000ee2000c1e1b00 */
[----:B-1----:R-:W-:-:S04]  /*06a0*/  IMAD.WIDE R18, R9, 0x8, R16 ;  /* 0x0000000809127825 */ /* 0x002fc800078e0210 */
[----:B------:R-:W-:Y:S01]  /*06b0*/  IMAD.WIDE R20, R7, 0x8, R28 ;  /* 0x0000000807147825 */ /* 0x000fe200078e021c */
[----:B------:R-:W-:-:S04]  /*06c0*/  IADD3 R8, PT, PT, R8, 0x10, RZ ;  /* 0x0000001008087810 */ /* 0x000fc80007ffe0ff */
[----:B------:R-:W-:Y:S01]  /*06d0*/  ISETP.GE.AND P1, PT, R8, -0xc, PT ;  /* 0xfffffff40800780c */ /* 0x000fe20003f26270 */
[----:B---3--:R2:W-:Y:S04]  /*06e0*/  STG.E.64 desc[UR6][R18.64], R14 ;  /* 0x0000000e12007986 */ /* 0x0085e8000c101b06 */
[----:B------:R-:W3:Y:S01]  /*06f0*/  LDG.E.64 R20, desc[UR6][R20.64] ;  /* 0x0000000614147981 */ /* 0x000ee2000c1e1b00 */
[----:B------:R-:W-:Y:S01]  /*0700*/  IMAD.WIDE R26, R9, 0x8, R18 ;  /* 0x00000008091a7825 */ /* 0x000fe200078e0212 */
[----:B------:R-:W-:Y:S02]  /*0710*/  LEA R11, R7, R11, 0x2 ;  /* 0x0000000b070b7211 */ /* 0x000fe400078e10ff */
[----:B------:R-:W-:Y:S02]  /*0720*/  LEA R10, R9, R10, 0x2 ;  /* 0x0000000a090a7211 */ /* 0x000fe400078e10ff */
[----:B---3--:R2:W-:Y:S02]  /*0730*/  STG.E.64 desc[UR6][R26.64], R20 ;  /* 0x000000141a007986 */ /* 0x0085e4000c101b06 */
[----:B------:R-:W-:Y:S05]  /*0740*/  @!P1 BRA `(.L_x_126) ;  /* 0xfffffff800d49947 */ /* 0x000fea000383ffff */
.L_x_125:
[----:B--2---:R-:W-:-:S04]  /*0750*/  IADD3 R12, PT, PT, -R8, RZ, RZ ;  /* 0x000000ff080c7210 */ /* 0x004fc80007ffe1ff */
[----:B------:R-:W-:-:S13]  /*0760*/  ISETP.GT.AND P1, PT, R12, 0x4, PT ;  /* 0x000000040c00780c */ /* 0x000fda0003f24270 */
[----:B------:R-:W-:Y:S05]  /*0770*/  @!P1 BRA `(.L_x_127) ;  /* 0x0000000000989947 */ /* 0x000fea0003800000 */
[----:B------:R-:W-:-:S05]  /*0780*/  IMAD.WIDE R14, R11, 0x8, R2 ;  /* 0x000000080b0e7825 */ /* 0x000fca00078e0202 */
        /* <DEDUP_REMOVED lines=22> */
[----:B--2---:R-:W2:Y:S01]  /*08f0*/  LDG.E.64 R12, desc[UR6][R22.64] ;  /* 0x00000006160c7981 */ /* 0x004ea2000c1e1b00 */
[----:B------:R-:W-:-:S04]  /*0900*/  IMAD.WIDE R24, R9, 0x8, R20 ;  /* 0x0000000809187825 */ /* 0x000fc800078e0214 */
[----:B------:R-:W-:Y:S01]  /*0910*/  IMAD.WIDE R28, R7, 0x8, R22 ;  /* 0x00000008071c7825 */ /* 0x000fe200078e0216 */
[----:B--2---:R1:W-:Y:S04]  /*0920*/  STG.E.64 desc[UR6][R24.64], R12 ;  /* 0x0000000c18007986 */ /* 0x0043e8000c101b06 */
[----:B------:R-:W2:Y:S01]  /*0930*/  LDG.E.64 R14, desc[UR6][R28.64] ;  /* 0x000000061c0e7981 */ /* 0x000ea2000c1e1b00 */
[----:B0-----:R-:W-:-:S04]  /*0940*/  IMAD.WIDE R16, R9, 0x8, R24 ;  /* 0x0000000809107825 */ /* 0x001fc800078e0218 */
[----:B------:R-:W-:Y:S01]  /*0950*/  IMAD.WIDE R26, R7, 0x8, R28 ;  /* 0x00000008071a7825 */ /* 0x000fe200078e021c */
[----:B--2---:R1:W-:Y:S05]  /*0960*/  STG.E.64 desc[UR6][R16.64], R14 ;  /* 0x0000000e10007986 */ /* 0x0043ea000c101b06 */
[----:B------:R-:W2:Y:S01]  /*0970*/  LDG.E.64 R26, desc[UR6][R26.64] ;  /* 0x000000061a1a7981 */ /* 0x000ea2000c1e1b00 */
[----:B------:R-:W-:Y:S01]  /*0980*/  IMAD.WIDE R22, R9, 0x8, R16 ;  /* 0x0000000809167825 */ /* 0x000fe200078e0210 */
[----:B------:R-:W-:Y:S02]  /*0990*/  PLOP3.LUT P0, PT, PT, PT, PT, 0x8, 0x80 ;  /* 0x000000000080781c */ /* 0x000fe40003f0e170 */
[----:B------:R-:W-:-:S02]  /*09a0*/  IADD3 R8, PT, PT, R8, 0x8, RZ ;  /* 0x0000000808087810 */ /* 0x000fc40007ffe0ff */
[----:B------:R-:W-:Y:S02]  /*09b0*/  LEA R11, R7, R11, 0x2 ;  /* 0x0000000b070b7211 */ /* 0x000fe400078e10ff */
[----:B------:R-:W-:Y:S01]  /*09c0*/  LEA R10, R9, R10, 0x2 ;  /* 0x0000000a090a7211 */ /* 0x000fe200078e10ff */
[----:B--2---:R1:W-:Y:S06]  /*09d0*/  STG.E.64 desc[UR6][R22.64], R26 ;  /* 0x0000001a16007986 */ /* 0x0043ec000c101b06 */
.L_x_127:
[----:B------:R-:W-:-:S13]  /*09e0*/  ISETP.NE.OR P0, PT, R8, RZ, P0 ;  /* 0x000000ff0800720c */ /* 0x000fda0000705670 */
[----:B------:R-:W-:Y:S05]  /*09f0*/  @!P0 BRA `(.L_x_123) ;  /* 0x0000000000548947 */ /* 0x000fea0003800000 */
.L_x_124:
[----:B01----:R-:W-:-:S05]  /*0a00*/  IMAD.WIDE R18, R11, 0x8, R2 ;  /* 0x000000080b127825 */ /* 0x003fca00078e0202 */
        /* <DEDUP_REMOVED lines=15> */
[----:B------:R-:W-:Y:S01]  /*0b00*/  IMAD.WIDE R22, R9, 0x8, R28 ;  /* 0x0000000809167825 */ /* 0x000fe200078e021c */
[----:B------:R-:W-:Y:S02]  /*0b10*/  LEA R11, R7, R11, 0x2 ;  /* 0x0000000b070b7211 */ /* 0x000fe400078e10ff */
[----:B------:R-:W-:Y:S02]  /*0b20*/  LEA R10, R9, R10, 0x2 ;  /* 0x0000000a090a7211 */ /* 0x000fe400078e10ff */
[----:B--2---:R0:W-:Y:S02]  /*0b30*/  STG.E.64 desc[UR6][R22.64], R18 ;  /* 0x0000001216007986 */ /* 0x0041e4000c101b06 */
[----:B------:R-:W-:Y:S05]  /*0b40*/  @P0 BRA `(.L_x_124) ;  /* 0xfffffffc00ac0947 */ /* 0x000fea000383ffff */
.L_x_123:
[----:B------:R-:W-:-:S13]  /*0b50*/  ISETP.NE.AND P0, PT, R6, RZ, PT ;  /* 0x000000ff0600720c */ /* 0x000fda0003f05270 */
[----:B------:R-:W-:Y:S05]  /*0b60*/  @!P0 EXIT ;  /* 0x000000000000894d */ /* 0x000fea0003800000 */
[----:B------:R-:W-:Y:S01]  /*0b70*/  IADD3 R8, PT, PT, -R6, RZ, RZ ;  /* 0x000000ff06087210 */ /* 0x000fe20007ffe1ff */
[C---:B------:R-:W-:Y:S02]  /*0b80*/  IMAD R6, R0.reuse, R9, RZ ;  /* 0x0000000900067224 */ /* 0x040fe400078e02ff */
[----:B------:R-:W-:-:S07]  /*0b90*/  IMAD R0, R0, R7, RZ ;  /* 0x0000000700007224 */ /* 0x000fce00078e02ff */
.L_x_128:
[----:B--2---:R-:W-:-:S06]  /*0ba0*/  IMAD.WIDE R10, R0, 0x8, R2 ;  /* 0x00000008000a7825 */ /* 0x004fcc00078e0202 */
[----:B------:R-:W2:Y:S01]  /*0bb0*/  LDG.E.64 R10, desc[UR6][R10.64] ;  /* 0x000000060a0a7981 */ /* 0x000ea2000c1e1b00 */
[----:B------:R-:W-:Y:S01]  /*0bc0*/  IADD3 R8, PT, PT, R8, 0x1, RZ ;  /* 0x0000000108087810 */ /* 0x000fe20007ffe0ff */
[C---:B01----:R-:W-:Y:S01]  /*0bd0*/  IMAD.WIDE R12, R6.reuse, 0x8, R4 ;  /* 0x00000008060c7825 */ /* 0x043fe200078e0204 */
[----:B------:R-:W-:Y:S02]  /*0be0*/  IADD3 R6, PT, PT, R6, R9, RZ ;  /* 0x0000000906067210 */ /* 0x000fe40007ffe0ff */
[----:B------:R-:W-:Y:S02]  /*0bf0*/  ISETP.NE.AND P0, PT, R8, RZ, PT ;  /* 0x000000ff0800720c */ /* 0x000fe40003f05270 */
[----:B------:R-:W-:Y:S01]  /*0c00*/  IADD3 R0, PT, PT, R0, R7, RZ ;  /* 0x0000000700007210 */ /* 0x000fe20007ffe0ff */
[----:B--2---:R2:W-:Y:S10]  /*0c10*/  STG.E.64 desc[UR6][R12.64], R10 ;  /* 0x0000000a0c007986 */ /* 0x0045f4000c101b06 */
[----:B------:R-:W-:Y:S05]  /*0c20*/  @P0 BRA `(.L_x_128) ;  /* 0xfffffffc00dc0947 */ /* 0x000fea000383ffff */
[----:B------:R-:W-:Y:S05]  /*0c30*/  EXIT ;  /* 0x000000000000794d */ /* 0x000fea0003800000 */
.L_x_122:
        /* <DEDUP_REMOVED lines=17> */
[----:B-1----:R-:W-:Y:S01]  /*0d50*/  IMAD.WIDE R14, R7, 0x8, R4 ;  /* 0x00000008070e7825 */ /* 0x002fe200078e0204 */
[----:B---3--:R1:W-:Y:S04]  /*0d60*/  STG.E.64 desc[UR6][R12.64], R10 ;  /* 0x0000000a0c007986 */ /* 0x0083e8000c101b06 */
[----:B------:R-:W3:Y:S01]  /*0d70*/  LDG.E.64 R16, desc[UR6][R14.64] ;  /* 0x000000060e107981 */ /* 0x000ee2000c1e1b00 */
[----:B------:R-:W-:-:S04]  /*0d80*/  IMAD.WIDE R18, R9, 0x8, R12 ;  /* 0x0000000809127825 */ /* 0x000fc800078e020c */
[----:B--2---:R-:W-:Y:S01]  /*0d90*/  IMAD.WIDE R20, R7, 0x8, R14 ;  /* 0x0000000807147825 */ /* 0x004fe200078e020e */
[----:B---3--:R2:W-:Y:S04]  /*0da0*/  STG.E.64 desc[UR6][R18.64], R16 ;  /* 0x0000001012007986 */ /* 0x0085e8000c101b06 */
        /* <DEDUP_REMOVED lines=219> */
[----:B---3--:R-:W-:Y:S04]  /*1b60*/  STG.E.64 desc[UR6][R20.64], R10 ;  /* 0x0000000a14007986 */ /* 0x008fe8000c101b06 */
[----:B------:R-:W3:Y:S01]  /*1b70*/  LDG.E.64 R14, desc[UR6][R12.64] ;  /* 0x000000060c0e7981 */ /* 0x000ee2000c1e1b00 */
[----:B------:R-:W-:-:S04]  /*1b80*/  IMAD.WIDE R22, R9, 0x8, R20 ;  /* 0x0000000809167825 */ /* 0x000fc800078e0214 */
[----:B-1----:R-:W-:Y:S01]  /*1b90*/  IMAD.WIDE R16, R7, 0x8, R12 ;  /* 0x0000000807107825 */ /* 0x002fe200078e020c */
[----:B---3--:R-:W-:Y:S04]  /*1ba0*/  STG.E.64 desc[UR6][R22.64], R14 ;  /* 0x0000000e16007986 */ /* 0x008fe8000c101b06 */
[----:B------:R-:W3:Y:S01]  /*1bb0*/  LDG.E.64 R18, desc[UR6][R16.64] ;  /* 0x0000000610127981 */ /* 0x000ee2000c1e1b00 */
[----:B------:R-:W-:-:S04]  /*1bc0*/  IMAD.WIDE R24, R9, 0x8, R22 ;  /* 0x0000000809187825 */ /* 0x000fc800078e0216 */
[----:B--2---:R-:W-:Y:S01]  /*1bd0*/  IMAD.WIDE R2, R7, 0x8, R16 ;  /* 0x0000000807027825 */ /* 0x004fe200078e0210 */
[----:B---3--:R-:W-:Y:S05]  /*1be0*/  STG.E.64 desc[UR6][R24.64], R18 ;  /* 0x0000001218007986 */ /* 0x008fea000c101b06 */
[----:B------:R-:W2:Y:S01]  /*1bf0*/  LDG.E.64 R2, desc[UR6][R2.64] ;  /* 0x0000000602027981 */ /* 0x000ea2000c1e1b00 */
[----:B------:R-:W-:-:S05]  /*1c00*/  IMAD.WIDE R4, R9, 0x8, R24 ;  /* 0x0000000809047825 */ /* 0x000fca00078e0218 */
[----:B--2---:R-:W-:Y:S01]  /*1c10*/  STG.E.64 desc[UR6][R4.64], R2 ;  /* 0x0000000204007986 */ /* 0x004fe2000c101b06 */
[----:B------:R-:W-:Y:S05]  /*1c20*/  EXIT ;  /* 0x000000000000794d */ /* 0x000fea0003800000 */
.L_x_129:
        /* <DEDUP_REMOVED lines=13> */
.L_x_314:


//--------------------- .text._Z15s_resids_kerneliiPKfiS0_iPfS1_b --------------------------
	.section	.text._Z15s_resids_kerneliiPKfiS0_iPfS1_b,"ax",@progbits
	.align	128
        .global         _Z15s_resids_kerneliiPKfiS0_iPfS1_b
        .type           _Z15s_resids_kerneliiPKfiS0_iPfS1_b,@function
        .size           _Z15s_resids_kerneliiPKfiS0_iPfS1_b,(.L_x_293 - _Z15s_resids_kerneliiPKfiS0_iPfS1_b)
        .other          _Z15s_resids_kerneliiPKfiS0_iPfS1_b,@"STO_CUDA_ENTRY STV_DEFAULT"
_Z15s_resids_kerneliiPKfiS0_iPfS1_b:
.text._Z15s_resids_kerneliiPKfiS0_iPfS1_b:
[----:B------:R-:W-:Y:S01]  /*0000*/  LDC R1, c[0x0][0x37c] ;  /* 0x0000df00ff017b82 */ /* 0x000fe20000000800 */
[----:B------:R-:W0:Y:S07]  /*0010*/  S2R R0, SR_TID.X ;  /* 0x0000000000007919 */ /* 0x000e2e0000002100 */
[----:B------:R-:W1:Y:S01]  /*0020*/  S2UR UR5, SR_CgaCtaId ;  /* 0x00000000000579c3 */ /* 0x000e620000008800 */
[----:B------:R-:W-:Y:S01]  /*0030*/  UMOV UR4, 0x400 ;  /* 0x0000040000047882 */ /* 0x000fe20000000000 */
[----:B------:R-:W2:Y:S01]  /*0040*/  LDCU UR8, c[0x0][0x380] ;  /* 0x00007000ff0877ac */ /* 0x000ea20008000800 */
[----:B------:R-:W3:Y:S01]  /*0050*/  S2R R6, SR_CTAID.X ;  /* 0x0000000000067919 */ /* 0x000ee20000002500 */
[----:B------:R-:W-:Y:S01]  /*0060*/  BSSY.RECONVERGENT B0, `(.L_x_130) ;  /* 0x0000099000007945 */ /* 0x000fe20003800200 */
[----:B------:R-:W4:Y:S01]  /*0070*/  LDCU.64 UR6, c[0x0][0x358] ;  /* 0x00006b00ff0677ac */ /* 0x000f220008000a00 */
[----:B-1----:R-:W-:-:S06]  /*0080*/  ULEA UR4, UR5, UR4, 0x18 ;  /* 0x0000000405047291 */ /* 0x002fcc000f8ec0ff */
[C---:B0-----:R-:W-:Y:S02]  /*0090*/  LEA R7, R0.reuse, UR4, 0x2 ;  /* 0x0000000400077c11 */ /* 0x041fe4000f8e10ff */
[----:B--2---:R-:W-:-:S03]  /*00a0*/  ISETP.GE.AND P0, PT, R0, UR8, PT ;  /* 0x0000000800007c0c */ /* 0x004fc6000bf06270 */
[----:B------:R0:W-:Y:S10]  /*00b0*/  STS [R7], RZ ;  /* 0x000000ff07007388 */ /* 0x0001f40000000800 */
[----:B0--34-:R-:W-:Y:S05]  /*00c0*/  @P0 BRA `(.L_x_131) ;  /* 0x0000000800480947 */ /* 0x019fea0003800000 */
[----:B------:R-:W0:Y:S01]  /*00d0*/  LDC.64 R2, c[0x0][0x3a8] ;  /* 0x0000ea00ff027b82 */ /* 0x000e220000000a00 */
[----:B------:R-:W-:Y:S01]  /*00e0*/  LOP3.LUT R9, RZ, R0, RZ, 0x33, !PT ;  /* 0x00000000ff097212 */ /* 0x000fe200078e33ff */
[----:B------:R-:W1:Y:S01]  /*00f0*/  LDCU UR5, c[0x0][0x390] ;  /* 0x00007200ff0577ac */ /* 0x000e620008000800 */
[----:B0-----:R-:W-:-:S05]  /*0100*/  IMAD.WIDE.U32 R2, R6, 0x4, R2 ;  /* 0x0000000406027825 */ /* 0x001fca00078e0002 */
[----:B------:R0:W5:Y:S01]  /*0110*/  LDG.E R8, desc[UR6][R2.64] ;  /* 0x0000000602087981 */ /* 0x000162000c1e1900 */
[----:B------:R-:W-:Y:S01]  /*0120*/  VIADD R9, R9, UR8 ;  /* 0x0000000809097c36 */ /* 0x000fe20008000000 */
[----:B------:R-:W-:Y:S01]  /*0130*/  BSSY.RECONVERGENT B1, `(.L_x_132) ;  /* 0x000003f000017945 */ /* 0x000fe20003800200 */
[----:B-1----:R-:W-:Y:S01]  /*0140*/  IMAD R11, R6, UR5, RZ ;  /* 0x00000005060b7c24 */ /* 0x002fe2000f8e02ff */
[----:B------:R-:W-:Y:S01]  /*0150*/  MOV R10, R0 ;  /* 0x00000000000a7202 */ /* 0x000fe20000000f00 */
[----:B------:R-:W-:Y:S01]  /*0160*/  IMAD.MOV.U32 R12, RZ, RZ, RZ ;  /* 0x000000ffff0c7224 */ /* 0x000fe200078e00ff */
[C---:B------:R-:W-:Y:S02]  /*0170*/  ISETP.GE.U32.AND P1, PT, R9.reuse, 0x1c0, PT ;  /* 0x000001c00900780c */ /* 0x040fe40003f26070 */
[----:B------:R-:W-:-:S04]  /*0180*/  LEA.HI R13, R9, 0x1, RZ, 0x1a ;  /* 0x00000001090d7811 */ /* 0x000fc800078fd0ff */
[----:B------:R-:W-:-:S04]  /*0190*/  LOP3.LUT R14, R13, 0x7, RZ, 0xc0, !PT ;  /* 0x000000070d0e7812 */ /* 0x000fc800078ec0ff */
[----:B------:R-:W-:-:S03]  /*01a0*/  ISETP.NE.AND P0, PT, R14, RZ, PT ;  /* 0x000000ff0e00720c */ /* 0x000fc60003f05270 */
[----:B0-----:R-:W-:Y:S10]  /*01b0*/  @!P1 BRA `(.L_x_133) ;  /* 0x0000000000d89947 */ /* 0x001ff40003800000 */
[----:B------:R-:W0:Y:S01]  /*01c0*/  LDCU.64 UR10, c[0x0][0x398] ;  /* 0x00007300ff0a77ac */ /* 0x000e220008000a00 */
[----:B------:R-:W-:Y:S01]  /*01d0*/  IADD3 R5, P1, PT, R11, R0, RZ ;  /* 0x000000000b057210 */ /* 0x000fe20007f3e0ff */
[----:B------:R-:W-:Y:S01]  /*01e0*/  HFMA2 R12, -RZ, RZ, 0, 0 ;  /* 0x00000000ff0c7431 */ /* 0x000fe200000001ff */
[----:B------:R-:W-:Y:S01]  /*01f0*/  LOP3.LUT R17, R13, 0x7fffff8, RZ, 0xc0, !PT ;  /* 0x07fffff80d117812 */ /* 0x000fe200078ec0ff */
[----:B------:R-:W1:Y:S01]  /*0200*/  LDCU.64 UR12, c[0x0][0x388] ;  /* 0x00007100ff0c77ac */ /* 0x000e620008000a00 */
[----:B------:R-:W-:Y:S02]  /*0210*/  IMAD.MOV.U32 R10, RZ, RZ, R0 ;  /* 0x000000ffff0a7224 */ /* 0x000fe400078e0000 */
[----:B------:R-:W-:Y:S01]  /*0220*/  IMAD.X R2, RZ, RZ, RZ, P1 ;  /* 0x000000ffff027224 */ /* 0x000fe200008e06ff */
[----:B------:R-:W-:Y:S02]  /*0230*/  LEA R4, P1, R5, 0x400, 0x2 ;  /* 0x0000040005047811 */ /* 0x000fe400078210ff */
[----:B------:R-:W-:-:S02]  /*0240*/  IADD3 R17, PT, PT, -R17, RZ, RZ ;  /* 0x000000ff11117210 */ /* 0x000fc40007ffe1ff */
[----:B------:R-:W-:Y:S02]  /*0250*/  LEA.HI.X R5, R5, RZ, R2, 0x2, P1 ;  /* 0x000000ff05057211 */ /* 0x000fe400008f1402 */
[C---:B0-----:R-:W-:Y:S02]  /*0260*/  IADD3 R2, P1, PT, R4.reuse, UR10, RZ ;  /* 0x0000000a04027c10 */ /* 0x041fe4000ff3e0ff */
[----:B-1----:R-:W-:Y:S02]  /*0270*/  IADD3 R4, P2, PT, R4, UR12, RZ ;  /* 0x0000000c04047c10 */ /* 0x002fe4000ff5e0ff */
[C---:B------:R-:W-:Y:S02]  /*0280*/  IADD3.X R3, PT, PT, R5.reuse, UR11, RZ, P1, !PT ;  /* 0x0000000b05037c10 */ /* 0x040fe40008ffe4ff */
[----:B------:R-:W-:-:S09]  /*0290*/  IADD3.X R5, PT, PT, R5, UR13, RZ, P2, !PT ;  /* 0x0000000d05057c10 */ /* 0x000fd200097fe4ff */
.L_x_134:
[----:B------:R-:W2:Y:S04]  /*02a0*/  LDG.E R23, desc[UR6][R2.64+-0x400] ;  /* 0xfffc000602177981 */ /* 0x000ea8000c1e1900 */
[----:B------:R-:W2:Y:S04]  /*02b0*/  LDG.E R25, desc[UR6][R4.64+-0x400] ;  /* 0xfffc000604197981 */ /* 0x000ea8000c1e1900 */
[----:B------:R-:W3:Y:S04]  /*02c0*/  LDG.E R27, desc[UR6][R2.64+-0x300] ;  /* 0xfffd0006021b7981 */ /* 0x000ee8000c1e1900 */
[----:B------:R-:W3:Y:S04]  /*02d0*/  LDG.E R29, desc[UR6][R4.64+-0x300] ;  /* 0xfffd0006041d7981 */ /* 0x000ee8000c1e1900 */
[----:B------:R-:W4:Y:S04]  /*02e0*/  LDG.E R19, desc[UR6][R2.64+-0x200] ;  /* 0xfffe000602137981 */ /* 0x000f28000c1e1900 */
[----:B------:R-:W4:Y:S04]  /*02f0*/  LDG.E R21, desc[UR6][R4.64+-0x200] ;  /* 0xfffe000604157981 */ /* 0x000f28000c1e1900 */
[----:B------:R-:W4:Y:S04]  /*0300*/  LDG.E R16, desc[UR6][R2.64+-0x100] ;  /* 0xffff000602107981 */ /* 0x000f28000c1e1900 */
[----:B------:R-:W4:Y:S04]  /*0310*/  LDG.E R15, desc[UR6][R4.64+-0x100] ;  /* 0xffff0006040f7981 */ /* 0x000f28000c1e1900 */
[----:B------:R-:W4:Y:S04]  /*0320*/  LDG.E R18, desc[UR6][R4.64] ;  /* 0x0000000604127981 */ /* 0x000f28000c1e1900 */
[----:B------:R-:W4:Y:S01]  /*0330*/  LDG.E R20, desc[UR6][R2.64+0x200] ;  /* 0x0002000602147981 */ /* 0x000f22000c1e1900 */
[----:B--2--5:R-:W-:-:S03]  /*0340*/  FFMA R25, -R8, R23, R25 ;  /* 0x0000001708197223 */ /* 0x024fc60000000119 */
[----:B------:R-:W2:Y:S01]  /*0350*/  LDG.E R23, desc[UR6][R2.64] ;  /* 0x0000000602177981 */ /* 0x000ea2000c1e1900 */
[----:B------:R-:W-:-:S03]  /*0360*/  FFMA R22, R25, R25, R12 ;  /* 0x0000001919167223 */ /* 0x000fc6000000000c */
[----:B------:R-:W2:Y:S01]  /*0370*/  LDG.E R12, desc[UR6][R2.64+0x100] ;  /* 0x00010006020c7981 */ /* 0x000ea2000c1e1900 */
[----:B---3--:R-:W-:-:S03]  /*0380*/  FFMA R29, -R8, R27, R29 ;  /* 0x0000001b081d7223 */ /* 0x008fc6000000011d */
[----:B------:R-:W3:Y:S01]  /*0390*/  LDG.E R25, desc[UR6][R4.64+0x100] ;  /* 0x0001000604197981 */ /* 0x000ee2000c1e1900 */
[----:B------:R-:W-:-:S03]  /*03a0*/  FFMA R22, R29, R29, R22 ;  /* 0x0000001d1d167223 */ /* 0x000fc60000000016 */
[----:B------:R-:W3:Y:S01]  /*03b0*/  LDG.E R27, desc[UR6][R4.64+0x200] ;  /* 0x00020006041b7981 */ /* 0x000ee2000c1e1900 */
[----:B----4-:R-:W-:-:S03]  /*03c0*/  FFMA R29, -R8, R19, R21 ;  /* 0x00000013081d7223 */ /* 0x010fc60000000115 */
[----:B------:R-:W4:Y:S04]  /*03d0*/  LDG.E R19, desc[UR6][R2.64+0x300] ;  /* 0x0003000602137981 */ /* 0x000f28000c1e1900 */
[----:B------:R0:W4:Y:S01]  /*03e0*/  LDG.E R21, desc[UR6][R4.64+0x300] ;  /* 0x0003000604157981 */ /* 0x000122000c1e1900 */
[----:B------:R-:W-:Y:S01]  /*03f0*/  FFMA R22, R29, R29, R22 ;  /* 0x0000001d1d167223 */ /* 0x000fe20000000016 */
[----:B------:R-:W-:Y:S01]  /*0400*/  FFMA R15, -R8, R16, R15 ;  /* 0x00000010080f7223 */ /* 0x000fe2000000010f */
[----:B------:R-:W-:-:S03]  /*0410*/  VIADD R17, R17, 0x8 ;  /* 0x0000000811117836 */ /* 0x000fc60000000000 */
[----:B------:R-:W-:Y:S02]  /*0420*/  FFMA R22, R15, R15, R22 ;  /* 0x0000000f0f167223 */ /* 0x000fe40000000016 */
[----:B------:R-:W-:Y:S02]  /*0430*/  ISETP.NE.AND P1, PT, R17, RZ, PT ;  /* 0x000000ff1100720c */ /* 0x000fe40003f25270 */
[----:B0-----:R-:W-:Y:S02]  /*0440*/  IADD3 R4, P3, PT, R4, 0x800, RZ ;  /* 0x0000080004047810 */ /* 0x001fe40007f7e0ff */
[----:B------:R-:W-:Y:S02]  /*0450*/  IADD3 R2, P2, PT, R2, 0x800, RZ ;  /* 0x0000080002027810 */ /* 0x000fe40007f5e0ff */
[----:B------:R-:W-:Y:S01]  /*0460*/  IADD3 R10, PT, PT, R10, 0x200, RZ ;  /* 0x000002000a0a7810 */ /* 0x000fe20007ffe0ff */
[----:B------:R-:W-:Y:S01]  /*0470*/  IMAD.X R5, RZ, RZ, R5, P3 ;  /* 0x000000ffff057224 */ /* 0x000fe200018e0605 */
[----:B------:R-:W-:Y:S01]  /*0480*/  IADD3.X R3, PT, PT, RZ, R3, RZ, P2, !PT ;  /* 0x00000003ff037210 */ /* 0x000fe200017fe4ff */
[----:B--2---:R-:W-:-:S04]  /*0490*/  FFMA R23, -R8, R23, R18 ;  /* 0x0000001708177223 */ /* 0x004fc80000000112 */
[----:B------:R-:W-:Y:S01]  /*04a0*/  FFMA R22, R23, R23, R22 ;  /* 0x0000001717167223 */ /* 0x000fe20000000016 */
[----:B---3--:R-:W-:-:S04]  /*04b0*/  FFMA R25, -R8, R12, R25 ;  /* 0x0000000c08197223 */ /* 0x008fc80000000119 */
[----:B------:R-:W-:Y:S01]  /*04c0*/  FFMA R22, R25, R25, R22 ;  /* 0x0000001919167223 */ /* 0x000fe20000000016 */
[----:B------:R-:W-:-:S04]  /*04d0*/  FFMA R27, -R8, R20, R27 ;  /* 0x00000014081b7223 */ /* 0x000fc8000000011b */
[----:B------:R-:W-:Y:S01]  /*04e0*/  FFMA R22, R27, R27, R22 ;  /* 0x0000001b1b167223 */ /* 0x000fe20000000016 */
[----:B----4-:R-:W-:-:S04]  /*04f0*/  FFMA R19, -R8, R19, R21 ;  /* 0x0000001308137223 */ /* 0x010fc80000000115 */
[----:B------:R-:W-:Y:S01]  /*0500*/  FFMA R12, R19, R19, R22 ;  /* 0x00000013130c7223 */ /* 0x000fe20000000016 */
[----:B------:R-:W-:Y:S06]  /*0510*/  @P1 BRA `(.L_x_134) ;  /* 0xfffffffc00601947 */ /* 0x000fec000383ffff */
.L_x_133:
[----:B------:R-:W-:Y:S05]  /*0520*/  BSYNC.RECONVERGENT B1 ;  /* 0x0000000000017941 */ /* 0x000fea0003800200 */
.L_x_132:
[----:B------:R-:W-:Y:S04]  /*0530*/  BSSY.RECONVERGENT B1, `(.L_x_135) ;  /* 0x000004a000017945 */ /* 0x000fe80003800200 */
[----:B------:R-:W-:Y:S05]  /*0540*/  @!P0 BRA `(.L_x_136) ;  /* 0x0000000400208947 */ /* 0x000fea0003800000 */
[----:B------:R-:W-:Y:S01]  /*0550*/  ISETP.GE.U32.AND P1, PT, R14, 0x4, PT ;  /* 0x000000040e00780c */ /* 0x000fe20003f26070 */
[----:B------:R-:W-:Y:S01]  /*0560*/  BSSY.RECONVERGENT B2, `(.L_x_137) ;  /* 0x000001e000027945 */ /* 0x000fe20003800200 */
[----:B------:R-:W-:-:S11]  /*0570*/  LOP3.LUT P0, R13, R13, 0x3, RZ, 0xc0, !PT ;  /* 0x000000030d0d7812 */ /* 0x000fd6000780c0ff */
[----:B------:R-:W-:Y:S05]  /*0580*/  @!P1 BRA `(.L_x_138) ;  /* 0x00000000006c9947 */ /* 0x000fea0003800000 */
[----:B------:R-:W0:Y:S01]  /*0590*/  LDCU.64 UR10, c[0x0][0x398] ;  /* 0x00007300ff0a77ac */ /* 0x000e220008000a00 */
[----:B------:R-:W-:Y:S01]  /*05a0*/  IADD3 R5, P1, PT, R11, R10, RZ ;  /* 0x0000000a0b057210 */ /* 0x000fe20007f3e0ff */
[----:B------:R-:W1:Y:S03]  /*05b0*/  LDCU.64 UR12, c[0x0][0x388] ;  /* 0x00007100ff0c77ac */ /* 0x000e660008000a00 */
[----:B------:R-:W-:Y:S01]  /*05c0*/  SHF.L.U32 R4, R5, 0x2, RZ ;  /* 0x0000000205047819 */ /* 0x000fe200000006ff */
[----:B------:R-:W-:-:S05]  /*05d0*/  IMAD.X R2, RZ, RZ, RZ, P1 ;  /* 0x000000ffff027224 */ /* 0x000fca00008e06ff */
[----:B------:R-:W-:Y:S02]  /*05e0*/  SHF.L.U64.HI R5, R5, 0x2, R2 ;  /* 0x0000000205057819 */ /* 0x000fe40000010202 */
[C---:B0-----:R-:W-:Y:S02]  /*05f0*/  IADD3 R2, P1, PT, R4.reuse, UR10, RZ ;  /* 0x0000000a04027c10 */ /* 0x041fe4000ff3e0ff */
[----:B-1----:R-:W-:Y:S02]  /*0600*/  IADD3 R4, P2, PT, R4, UR12, RZ ;  /* 0x0000000c04047c10 */ /* 0x002fe4000ff5e0ff */
[C---:B------:R-:W-:Y:S02]  /*0610*/  IADD3.X R3, PT, PT, R5.reuse, UR11, RZ, P1, !PT ;  /* 0x0000000b05037c10 */ /* 0x040fe40008ffe4ff */
[----:B------:R-:W-:-:S03]  /*0620*/  IADD3.X R5, PT, PT, R5, UR13, RZ, P2, !PT ;  /* 0x0000000d05057c10 */ /* 0x000fc600097fe4ff */
[----:B------:R-:W2:Y:S04]  /*0630*/  LDG.E R15, desc[UR6][R2.64] ;  /* 0x00000006020f7981 */ /* 0x000ea8000c1e1900 */
[----:B------:R-:W2:Y:S04]  /*0640*/  LDG.E R17, desc[UR6][R4.64] ;  /* 0x0000000604117981 */ /* 0x000ea8000c1e1900 */
[----:B------:R-:W3:Y:S04]  /*0650*/  LDG.E R19, desc[UR6][R2.64+0x100] ;  /* 0x0001000602137981 */ /* 0x000ee8000c1e1900 */
[----:B------:R-:W3:Y:S04]  /*0660*/  LDG.E R14, desc[UR6][R4.64+0x100] ;  /* 0x00010006040e7981 */ /* 0x000ee8000c1e1900 */
[----:B------:R-:W4:Y:S04]  /*0670*/  LDG.E R21, desc[UR6][R2.64+0x200] ;  /* 0x0002000602157981 */ /* 0x000f28000c1e1900 */
[----:B------:R-:W4:Y:S04]  /*0680*/  LDG.E R16, desc[UR6][R4.64+0x200] ;  /* 0x0002000604107981 */ /* 0x000f28000c1e1900 */
[----:B------:R-:W4:Y:S04]  /*0690*/  LDG.E R23, desc[UR6][R2.64+0x300] ;  /* 0x0003000602177981 */ /* 0x000f28000c1e1900 */
[----:B------:R-:W4:Y:S01]  /*06a0*/  LDG.E R18, desc[UR6][R4.64+0x300] ;  /* 0x0003000604127981 */ /* 0x000f22000c1e1900 */
[----:B------:R-:W-:-:S02]  /*06b0*/  VIADD R10, R10, 0x100 ;  /* 0x000001000a0a7836 */ /* 0x000fc40000000000 */
[----:B--2--5:R-:W-:-:S04]  /*06c0*/  FFMA R15, -R8, R15, R17 ;  /* 0x0000000f080f7223 */ /* 0x024fc80000000111 */
[----:B------:R-:W-:Y:S01]  /*06d0*/  FFMA R12, R15, R15, R12 ;  /* 0x0000000f0f0c7223 */ /* 0x000fe2000000000c */
[----:B---3--:R-:W-:-:S04]  /*06e0*/  FFMA R19, -R8, R19, R14 ;  /* 0x0000001308137223 */ /* 0x008fc8000000010e */
[----:B------:R-:W-:Y:S01]  /*06f0*/  FFMA R12, R19, R19, R12 ;  /* 0x00000013130c7223 */ /* 0x000fe2000000000c */
[----:B----4-:R-:W-:-:S04]  /*0700*/  FFMA R21, -R8, R21, R16 ;  /* 0x0000001508157223 */ /* 0x010fc80000000110 */
[----:B------:R-:W-:Y:S01]  /*0710*/  FFMA R12, R21, R21, R12 ;  /* 0x00000015150c7223 */ /* 0x000fe2000000000c */
[----:B------:R-:W-:-:S04]  /*0720*/  FFMA R23, -R8, R23, R18 ;  /* 0x0000001708177223 */ /* 0x000fc80000000112 */
[----:B------:R-:W-:-:S07]  /*0730*/  FFMA R12, R23, R23, R12 ;  /* 0x00000017170c7223 */ /* 0x000fce000000000c */
.L_x_138:
[----:B------:R-:W-:Y:S05]  /*0740*/  BSYNC.RECONVERGENT B2 ;  /* 0x0000000000027941 */ /* 0x000fea0003800200 */
.L_x_137:
[----:B------:R-:W-:Y:S05]  /*0750*/  @!P0 BRA `(.L_x_136) ;  /* 0x00000000009c8947 */ /* 0x000fea0003800000 */
[----:B------:R-:W-:Y:S01]  /*0760*/  ISETP.NE.AND P1, PT, R13, 0x1, PT ;  /* 0x000000010d00780c */ /* 0x000fe20003f25270 */
[----:B------:R-:W-:Y:S01]  /*0770*/  BSSY.RECONVERGENT B2, `(.L_x_139) ;  /* 0x0000016000027945 */ /* 0x000fe20003800200 */
[----:B------:R-:W-:-:S11]  /*0780*/  LOP3.LUT P0, RZ, R9, 0x40, RZ, 0xc0, !PT ;  /* 0x0000004009ff7812 */ /* 0x000fd6000780c0ff */
[----:B------:R-:W-:Y:S05]  /*0790*/  @!P1 BRA `(.L_x_140) ;  /* 0x00000000004c9947 */ /* 0x000fea0003800000 */
[----:B------:R-:W0:Y:S01]  /*07a0*/  LDCU.64 UR10, c[0x0][0x398] ;  /* 0x00007300ff0a77ac */ /* 0x000e220008000a00 */
[----:B------:R-:W-:Y:S01]  /*07b0*/  IADD3 R2, P1, PT, R11, R10, RZ ;  /* 0x0000000a0b027210 */ /* 0x000fe20007f3e0ff */
[----:B------:R-:W1:Y:S03]  /*07c0*/  LDCU.64 UR12, c[0x0][0x388] ;  /* 0x00007100ff0c77ac */ /* 0x000e660008000a00 */
[----:B------:R-:W-:Y:S01]  /*07d0*/  IADD3.X R3, PT, PT, RZ, RZ, RZ, P1, !PT ;  /* 0x000000ffff037210 */ /* 0x000fe20000ffe4ff */
[----:B------:R-:W-:-:S03]  /*07e0*/  IMAD.SHL.U32 R4, R2, 0x4, RZ ;  /* 0x0000000402047824 */ /* 0x000fc600078e00ff */
        /* <DEDUP_REMOVED lines=8> */
[----:B------:R-:W3:Y:S01]  /*0870*/  LDG.E R14, desc[UR6][R4.64+0x100] ;  /* 0x00010006040e7981 */ /* 0x000ee2000c1e1900 */
[----:B------:R-:W-:Y:S01]  /*0880*/  IADD3 R10, PT, PT, R10, 0x80, RZ ;  /* 0x000000800a0a7810 */ /* 0x000fe20007ffe0ff */
[----:B--2--5:R-:W-:-:S04]  /*0890*/  FFMA R9, -R8, R9, R13 ;  /* 0x0000000908097223 */ /* 0x024fc8000000010d */
[----:B------:R-:W-:Y:S01]  /*08a0*/  FFMA R12, R9, R9, R12 ;  /* 0x00000009090c7223 */ /* 0x000fe2000000000c */
[----:B---3--:R-:W-:-:S04]  /*08b0*/  FFMA R15, -R8, R15, R14 ;  /* 0x0000000f080f7223 */ /* 0x008fc8000000010e */
[----:B------:R-:W-:-:S07]  /*08c0*/  FFMA R12, R15, R15, R12 ;  /* 0x0000000f0f0c7223 */ /* 0x000fce000000000c */
.L_x_140:
[----:B------:R-:W-:Y:S05]  /*08d0*/  BSYNC.RECONVERGENT B2 ;  /* 0x0000000000027941 */ /* 0x000fea0003800200 */
.L_x_139:
[----:B------:R-:W-:Y:S05]  /*08e0*/  @P0 BRA `(.L_x_136) ;  /* 0x0000000000380947 */ /* 0x000fea0003800000 */
        /* <DEDUP_REMOVED lines=9> */
[----:B------:R-:W-:-:S04]  /*0980*/  IADD3.X R5, PT, PT, R5, UR13, RZ, P1, !PT ;  /* 0x0000000d05057c10 */ /* 0x000fc80008ffe4ff */
[----:B------:R-:W2:Y:S04]  /*0990*/  LDG.E R3, desc[UR6][R2.64] ;  /* 0x0000000602037981 */ /* 0x000ea8000c1e1900 */
[----:B------:R-:W2:Y:S02]  /*09a0*/  LDG.E R5, desc[UR6][R4.64] ;  /* 0x0000000604057981 */ /* 0x000ea4000c1e1900 */
[----:B--2--5:R-:W-:-:S04]  /*09b0*/  FFMA R9, -R8, R3, R5 ;  /* 0x0000000308097223 */ /* 0x024fc80000000105 */
[----:B------:R-:W-:-:S07]  /*09c0*/  FFMA R12, R9, R9, R12 ;  /* 0x00000009090c7223 */ /* 0x000fce000000000c */
.L_x_136:
[----:B------:R-:W-:Y:S05]  /*09d0*/  BSYNC.RECONVERGENT B1 ;  /* 0x0000000000017941 */ /* 0x000fea0003800200 */
.L_x_135:
[----:B------:R0:W-:Y:S02]  /*09e0*/  STS [R7], R12 ;  /* 0x0000000c07007388 */ /* 0x0001e40000000800 */
.L_x_131:
[----:B------:R-:W-:Y:S05]  /*09f0*/  BSYNC.RECONVERGENT B0 ;  /* 0x0000000000007941 */ /* 0x000fea0003800200 */
.L_x_130:
[----:B------:R-:W-:Y:S01]  /*0a00*/  BAR.SYNC.DEFER_BLOCKING 0x0 ;  /* 0x0000000000007b1d */ /* 0x000fe20000010000 */
[C---:B------:R-:W-:Y:S02]  /*0a10*/  ISETP.GT.U32.AND P0, PT, R0.reuse, 0x1f, PT ;  /* 0x0000001f0000780c */ /* 0x040fe40003f04070 */
[----:B------:R-:W-:-:S11]  /*0a20*/  ISETP.GT.U32.AND P1, PT, R0, 0xf, PT ;  /* 0x0000000f0000780c */ /* 0x000fd60003f24070 */
[----:B------:R-:W-:Y:S04]  /*0a30*/  @!P0 LDS R2, [R7+0x80] ;  /* 0x0000800007028984 */ /* 0x000fe80000000800 */
[----:B------:R-:W1:Y:S02]  /*0a40*/  @!P0 LDS R3, [R7] ;  /* 0x0000000007038984 */ /* 0x000e640000000800 */
[----:B-1----:R-:W-:-:S05]  /*0a50*/  @!P0 FADD R2, R2, R3 ;  /* 0x0000000302028221 */ /* 0x002fca0000000000 */
[----:B------:R-:W-:Y:S01]  /*0a60*/  @!P0 STS [R7], R2 ;  /* 0x0000000207008388 */ /* 0x000fe20000000800 */
[----:B------:R-:W-:Y:S01]  /*0a70*/  BAR.SYNC.DEFER_BLOCKING 0x0 ;  /* 0x0000000000007b1d */ /* 0x000fe20000010000 */
[----:B------:R-:W-:-:S05]  /*0a80*/  ISETP.GT.U32.AND P0, PT, R0, 0x7, PT ;  /* 0x000000070000780c */ /* 0x000fca0003f04070 */
[----:B------:R-:W-:Y:S04]  /*0a90*/  @!P1 LDS R3, [R7+0x40] ;  /* 0x0000400007039984 */ /* 0x000fe80000000800 */
[----:B------:R-:W1:Y:S02]  /*0aa0*/  @!P1 LDS R4, [R7] ;  /* 0x0000000007049984 */ /* 0x000e640000000800 */
[----:B-1----:R-:W-:-:S05]  /*0ab0*/  @!P1 FADD R4, R3, R4 ;  /* 0x0000000403049221 */ /* 0x002fca0000000000 */
[----:B------:R-:W-:Y:S01]  /*0ac0*/  @!P1 STS [R7], R4 ;  /* 0x0000000407009388 */ /* 0x000fe20000000800 */
[----:B------:R-:W-:Y:S01]  /*0ad0*/  BAR.SYNC.DEFER_BLOCKING 0x0 ;  /* 0x0000000000007b1d */ /* 0x000fe20000010000 */
[----:B------:R-:W-:-:S05]  /*0ae0*/  ISETP.GT.U32.AND P1, PT, R0, 0x3, PT ;  /* 0x000000030000780c */ /* 0x000fca0003f24070 */
[----:B------:R-:W-:Y:S04]  /*0af0*/  @!P0 LDS R3, [R7+0x20] ;  /* 0x0000200007038984 */ /* 0x000fe80000000800 */
[----:B-----5:R-:W1:Y:S02]  /*0b00*/  @!P0 LDS R8, [R7] ;  /* 0x0000000007088984 */ /* 0x020e640000000800 */
        /* <DEDUP_REMOVED lines=9> */
[----:B------:R-:W-:-:S05]  /*0ba0*/  ISETP.NE.AND P1, PT, R0, RZ, PT ;  /* 0x000000ff0000720c */ /* 0x000fca0003f25270 */
[----:B------:R-:W-:Y:S04]  /*0bb0*/  @!P0 LDS R3, [R7+0x8] ;  /* 0x0000080007038984 */ /* 0x000fe80000000800 */
[----:B------:R-:W1:Y:S02]  /*0bc0*/  @!P0 LDS R4, [R7] ;  /* 0x0000000007048984 */ /* 0x000e640000000800 */
[----:B-1----:R-:W-:-:S05]  /*0bd0*/  @!P0 FADD R4, R3, R4 ;  /* 0x0000000403048221 */ /* 0x002fca0000000000 */
[----:B------:R-:W-:Y:S01]  /*0be0*/  @!P0 STS [R7], R4 ;  /* 0x0000000407008388 */ /* 0x000fe20000000800 */
[----:B------:R-:W-:Y:S06]  /*0bf0*/  BAR.SYNC.DEFER_BLOCKING 0x0 ;  /* 0x0000000000007b1d */ /* 0x000fec0000010000 */
[----:B------:R-:W1:Y:S02]  /*0c00*/  @!P1 LDS.64 R8, [UR4] ;  /* 0x00000004ff089984 */ /* 0x000e640008000a00 */
[----:B-1----:R-:W-:-:S05]  /*0c10*/  @!P1 FADD R0, R9, R8 ;  /* 0x0000000809009221 */ /* 0x002fca0000000000 */
[----:B------:R1:W-:Y:S01]  /*0c20*/  @!P1 STS [UR4], R0 ;  /* 0x00000000ff009988 */ /* 0x0003e20008000804 */
[----:B------:R-:W-:Y:S06]  /*0c30*/  BAR.SYNC.DEFER_BLOCKING 0x0 ;  /* 0x0000000000007b1d */ /* 0x000fec0000010000 */
[----:B------:R-:W-:Y:S05]  /*0c40*/  @P1 EXIT ;  /* 0x000000000000194d */ /* 0x000fea0003800000 */
[----:B------:R-:W2:Y:S02]  /*0c50*/  LDCU.U8 UR5, c[0x0][0x3b8] ;  /* 0x00007700ff0577ac */ /* 0x000ea40008000000 */
[----:B--2---:R-:W-:-:S04]  /*0c60*/  UPRMT UR5, UR5, 0x8880, URZ ;  /* 0x0000888005057896 */ /* 0x004fc800080000ff */
[----:B------:R-:W-:-:S09]  /*0c70*/  UISETP.NE.AND UP0, UPT, UR5, URZ, UPT ;  /* 0x000000ff0500728c */ /* 0x000fd2000bf05270 */
[----:B------:R-:W-:Y:S05]  /*0c80*/  BRA.U !UP0, `(.L_x_141) ;  /* 0x0000000108407547 */ /* 0x000fea000b800000 */
[----:B-1----:R-:W1:Y:S02]  /*0c90*/  LDS R0, [UR4] ;  /* 0x00000004ff007984 */ /* 0x002e640008000800 */
[----:B-1----:R-:W-:Y:S01]  /*0ca0*/  VIADD R2, R0, 0xf3000000 ;  /* 0xf300000000027836 */ /* 0x002fe20000000000 */
[----:B------:R1:W2:Y:S04]  /*0cb0*/  MUFU.RSQ R3, R0 ;  /* 0x0000000000037308 */ /* 0x0002a80000001400 */
[----:B------:R-:W-:-:S13]  /*0cc0*/  ISETP.GT.U32.AND P0, PT, R2, 0x727fffff, PT ;  /* 0x727fffff0200780c */ /* 0x000fda0003f04070 */
[----:B-12---:R-:W-:Y:S05]  /*0cd0*/  @!P0 BRA `(.L_x_142) ;  /* 0x00000000000c8947 */ /* 0x006fea0003800000 */
[----:B------:R-:W-:-:S07]  /*0ce0*/  MOV R4, 0xd00 ;  /* 0x00000d0000047802 */ /* 0x000fce0000000f00 */
[----:B0-----:R-:W-:Y:S05]  /*0cf0*/  CALL.REL.NOINC `($__internal_4_$__cuda_sm20_sqrt_rn_f32_slowpath) ;  /* 0x0000000000387944 */ /* 0x001fea0003c00000 */
[----:B------:R-:W-:Y:S05]  /*0d00*/  BRA `(.L_x_143) ;  /* 0x0000000000107947 */ /* 0x000fea0003800000 */
.L_x_142:
[----:B------:R-:W-:Y:S01]  /*0d10*/  FMUL.FTZ R5, R0, R3 ;  /* 0x0000000300057220 */ /* 0x000fe20000410000 */
[----:B------:R-:W-:-:S03]  /*0d20*/  FMUL.FTZ R3, R3, 0.5 ;  /* 0x3f00000003037820 */ /* 0x000fc60000410000 */
[----:B------:R-:W-:-:S04]  /*0d30*/  FFMA R0, -R5, R5, R0 ;  /* 0x0000000505007223 */ /* 0x000fc80000000100 */
[----:B------:R-:W-:-:S07]  /*0d40*/  FFMA R5, R0, R3, R5 ;  /* 0x0000000300057223 */ /* 0x000fce0000000005 */
.L_x_143:
[----:B------:R-:W0:Y:S02]  /*0d50*/  LDC.64 R2, c[0x0][0x3b0] ;  /* 0x0000ec00ff027b82 */ /* 0x000e240000000a00 */
[----:B0-----:R-:W-:-:S05]  /*0d60*/  IMAD.WIDE.U32 R6, R6, 0x4, R2 ;  /* 0x0000000406067825 */ /* 0x001fca00078e0002 */
[----:B------:R-:W-:Y:S01]  /*0d70*/  STG.E desc[UR6][R6.64], R5 ;  /* 0x0000000506007986 */ /* 0x000fe2000c101906 */
[----:B------:R-:W-:Y:S05]  /*0d80*/  EXIT ;  /* 0x000000000000794d */ /* 0x000fea0003800000 */
.L_x_141:
[----:B------:R-:W2:Y:S01]  /*0d90*/  LDS R5, [UR4] ;  /* 0x00000004ff057984 */ /* 0x000ea20008000800 */
[----:B------:R-:W3:Y:S02]  /*0da0*/  LDC.64 R2, c[0x0][0x3b0] ;  /* 0x0000ec00ff027b82 */ /* 0x000ee40000000a00 */
[----:B---3--:R-:W-:-:S05]  /*0db0*/  IMAD.WIDE.U32 R2, R6, 0x4, R2 ;  /* 0x0000000406027825 */ /* 0x008fca00078e0002 */
[----:B--2---:R-:W-:Y:S01]  /*0dc0*/  STG.E desc[UR6][R2.64], R5 ;  /* 0x0000000502007986 */ /* 0x004fe2000c101906 */
[----:B------:R-:W-:Y:S05]  /*0dd0*/  EXIT ;  /* 0x000000000000794d */ /* 0x000fea0003800000 */
        .weak           $__internal_4_$__cuda_sm20_sqrt_rn_f32_slowpath
        .type           $__internal_4_$__cuda_sm20_sqrt_rn_f32_slowpath,@function
        .size           $__internal_4_$__cuda_sm20_sqrt_rn_f32_slowpath,(.L_x_293 - $__internal_4_$__cuda_sm20_sqrt_rn_f32_slowpath)
$__internal_4_$__cuda_sm20_sqrt_rn_f32_slowpath:
[----:B------:R-:W-:-:S13]  /*0de0*/  LOP3.LUT P0, RZ, R0, 0x7fffffff, RZ, 0xc0, !PT ;  /* 0x7fffffff00ff7812 */ /* 0x000fda000780c0ff */
[----:B------:R-:W-:Y:S01]  /*0df0*/  @!P0 MOV R2, R0 ;  /* 0x0000000000028202 */ /* 0x000fe20000000f00 */
[----:B------:R-:W-:Y:S06]  /*0e00*/  @!P0 BRA `(.L_x_144) ;  /* 0x0000000000448947 */ /* 0x000fec0003800000 */
[----:B------:R-:W-:-:S13]  /*0e10*/  FSETP.GEU.FTZ.AND P0, PT, R0, RZ, PT ;  /* 0x000000ff0000720b */ /* 0x000fda0003f1e000 */
[----:B------:R-:W-:Y:S01]  /*0e20*/  @!P0 IMAD.MOV.U32 R2, RZ, RZ, 0x7fffffff ;  /* 0x7fffffffff028424 */ /* 0x000fe200078e00ff */
[----:B------:R-:W-:Y:S06]  /*0e30*/  @!P0 BRA `(.L_x_144) ;  /* 0x0000000000388947 */ /* 0x000fec0003800000 */
[----:B------:R-:W-:-:S13]  /*0e40*/  FSETP.GTU.FTZ.AND P0, PT, |R0|, +INF , PT ;  /* 0x7f8000000000780b */ /* 0x000fda0003f1c200 */
[----:B------:R-:W-:Y:S01]  /*0e50*/  @P0 FADD.FTZ R2, R0, 1 ;  /* 0x3f80000000020421 */ /* 0x000fe20000010000 */
[----:B------:R-:W-:Y:S06]  /*0e60*/  @P0 BRA `(.L_x_144) ;  /* 0x00000000002c0947 */ /* 0x000fec0003800000 */
[----:B------:R-:W-:-:S13]  /*0e70*/  FSETP.NEU.FTZ.AND P0, PT, |R0|, +INF , PT ;  /* 0x7f8000000000780b */ /* 0x000fda0003f1d200 */
[----:B------:R-:W-:Y:S01]  /*0e80*/  @!P0 MOV R2, R0 ;  /* 0x0000000000028202 */ /* 0x000fe20000000f00 */
[----:B------:R-:W-:Y:S06]  /*0e90*/  @!P0 BRA `(.L_x_144) ;  /* 0x0000000000208947 */ /* 0x000fec0003800000 */
[----:B------:R-:W-:-:S04]  /*0ea0*/  FFMA R0, R0, 1.84467440737095516160e+19, RZ ;  /* 0x5f80000000007823 */ /* 0x000fc800000000ff */
[----:B------:R-:W0:Y:S02]  /*0eb0*/  MUFU.RSQ R3, R0 ;  /* 0x0000000000037308 */ /* 0x000e240000001400 */
[----:B0-----:R-:W-:Y:S01]  /*0ec0*/  FMUL.FTZ R5, R0, R3 ;  /* 0x0000000300057220 */ /* 0x001fe20000410000 */
[----:B------:R-:W-:-:S03]  /*0ed0*/  FMUL.FTZ R3, R3, 0.5 ;  /* 0x3f00000003037820 */ /* 0x000fc60000410000 */
[----:B------:R-:W-:-:S04]  /*0ee0*/  FADD.FTZ R2, -R5, -RZ ;  /* 0x800000ff05027221 */ /* 0x000fc80000010100 */
[----:B------:R-:W-:-:S04]  /*0ef0*/  FFMA R2, R5, R2, R0 ;  /* 0x0000000205027223 */ /* 0x000fc80000000000 */
[----:B------:R-:W-:-:S04]  /*0f00*/  FFMA R2, R2, R3, R5 ;  /* 0x0000000302027223 */ /* 0x000fc80000000005 */
[----:B------:R-:W-:-:S07]  /*0f10*/  FMUL.FTZ R2, R2, 2.3283064365386962891e-10 ;  /* 0x2f80000002027820 */ /* 0x000fce0000410000 */
.L_x_144:
[----:B------:R-:W-:Y:S02]  /*0f20*/  HFMA2 R3, -RZ, RZ, 0, 0 ;  /* 0x00000000ff037431 */ /* 0x000fe400000001ff */
[----:B------:R-:W-:Y:S01]  /*0f30*/  IMAD.MOV.U32 R5, RZ, RZ, R2 ;  /* 0x000000ffff057224 */ /* 0x000fe200078e0002 */
[----:B------:R-:W-:-:S04]  /*0f40*/  MOV R2, R4 ;  /* 0x0000000400027202 */ /* 0x000fc80000000f00 */
[----:B------:R-:W-:Y:S05]  /*0f50*/  RET.REL.NODEC R2 `(_Z15s_resids_kerneliiPKfiS0_iPfS1_b) ;  /* 0xfffffff002287950 */ /* 0x000fea0003c3ffff */
.L_x_145:
        /* <DEDUP_REMOVED lines=10> */
.L_x_293:


//--------------------- .text._Z15d_resids_kerneliiPKdiS0_iPdS1_b --------------------------
	.section	.text._Z15d_resids_kerneliiPKdiS0_iPdS1_b,"ax",@progbits
	.align	128
        .global         _Z15d_resids_kerneliiPKdiS0_iPdS1_b
        .type           _Z15d_resids_kerneliiPKdiS0_iPdS1_b,@function
        .size           _Z15d_resids_kerneliiPKdiS0_iPdS1_b,(.L_x_294 - _Z15d_resids_kerneliiPKdiS0_iPdS1_b)
        .other          _Z15d_resids_kerneliiPKdiS0_iPdS1_b,@"STO_CUDA_ENTRY STV_DEFAULT"
_Z15d_resids_kerneliiPKdiS0_iPdS1_b:
.text._Z15d_resids_kerneliiPKdiS0_iPdS1_b:
        /* <DEDUP_REMOVED lines=11> */
[----:B------:R0:W-:Y:S10]  /*00b0*/  STS.64 [R3], RZ ;  /* 0x000000ff03007388 */ /* 0x0001f40000000a00 */
[----:B0--34-:R-:W-:Y:S05]  /*00c0*/  @P0 BRA `(.L_x_147) ;  /* 0x0000000800580947 */ /* 0x019fea0003800000 */
[----:B------:R-:W0:Y:S01]  /*00d0*/  LDC.64 R8, c[0x0][0x3a8] ;  /* 0x0000ea00ff087b82 */ /* 0x000e220000000a00 */
[----:B------:R-:W-:Y:S01]  /*00e0*/  LOP3.LUT R4, RZ, R0, RZ, 0x33, !PT ;  /* 0x00000000ff047212 */ /* 0x000fe200078e33ff */
[----:B------:R-:W1:Y:S01]  /*00f0*/  LDCU UR5, c[0x0][0x390] ;  /* 0x00007200ff0577ac */ /* 0x000e620008000800 */
[----:B0-----:R-:W-:-:S06]  /*0100*/  IMAD.WIDE.U32 R8, R2, 0x8, R8 ;  /* 0x0000000802087825 */ /* 0x001fcc00078e0008 */
[----:B------:R-:W5:Y:S01]  /*0110*/  LDG.E.64 R8, desc[UR6][R8.64] ;  /* 0x0000000608087981 */ /* 0x000f62000c1e1b00 */
[----:B------:R-:W-:Y:S01]  /*0120*/  VIADD R4, R4, UR8 ;  /* 0x0000000804047c36 */ /* 0x000fe20008000000 */
[----:B------:R-:W-:Y:S01]  /*0130*/  BSSY.RECONVERGENT B1, `(.L_x_148) ;  /* 0x0000043000017945 */ /* 0x000fe20003800200 */
[----:B-1----:R-:W-:Y:S01]  /*0140*/  IMAD R7, R2, UR5, RZ ;  /* 0x0000000502077c24 */ /* 0x002fe2000f8e02ff */
[----:B------:R-:W-:Y:S01]  /*0150*/  CS2R R16, SRZ ;  /* 0x0000000000107805 */ /* 0x000fe2000001ff00 */
[----:B------:R-:W-:Y:S01]  /*0160*/  IMAD.MOV.U32 R26, RZ, RZ, R0 ;  /* 0x000000ffff1a7224 */ /* 0x000fe200078e0000 */
[C---:B------:R-:W-:Y:S02]  /*0170*/  ISETP.GE.U32.AND P1, PT, R4.reuse, 0x1c0, PT ;  /* 0x000001c00400780c */ /* 0x040fe40003f26070 */
[----:B------:R-:W-:-:S04]  /*0180*/  LEA.HI R5, R4, 0x1, RZ, 0x1a ;  /* 0x0000000104057811 */ /* 0x000fc800078fd0ff */
[----:B------:R-:W-:-:S04]  /*0190*/  LOP3.LUT R6, R5, 0x7, RZ, 0xc0, !PT ;  /* 0x0000000705067812 */ /* 0x000fc800078ec0ff */
[----:B------:R-:W-:-:S03]  /*01a0*/  ISETP.NE.AND P0, PT, R6, RZ, PT ;  /* 0x000000ff0600720c */ /* 0x000fc60003f05270 */
[----:B------:R-:W-:Y:S10]  /*01b0*/  @!P1 BRA `(.L_x_149) ;  /* 0x0000000000e89947 */ /* 0x000ff40003800000 */
[----:B------:R-:W0:Y:S01]  /*01c0*/  LDCU.64 UR10, c[0x0][0x398] ;  /* 0x00007300ff0a77ac */ /* 0x000e220008000a00 */
[----:B------:R-:W-:Y:S01]  /*01d0*/  IADD3 R15, P1, PT, R7, R0, RZ ;  /* 0x00000000070f7210 */ /* 0x000fe20007f3e0ff */
[----:B------:R-:W-:Y:S01]  /*01e0*/  IMAD.MOV.U32 R26, RZ, RZ, R0 ;  /* 0x000000ffff1a7224 */ /* 0x000fe200078e0000 */
[----:B------:R-:W-:Y:S01]  /*01f0*/  LOP3.LUT R24, R5, 0x7fffff8, RZ, 0xc0, !PT ;  /* 0x07fffff805187812 */ /* 0x000fe200078ec0ff */
[----:B------:R-:W1:Y:S01]  /*0200*/  LDCU.64 UR12, c[0x0][0x388] ;  /* 0x00007100ff0c77ac */ /* 0x000e620008000a00 */
[----:B------:R-:W-:Y:S01]  /*0210*/  CS2R R16, SRZ ;  /* 0x0000000000107805 */ /* 0x000fe2000001ff00 */
[----:B------:R-:W-:Y:S01]  /*0220*/  IMAD.X R10, RZ, RZ, RZ, P1 ;  /* 0x000000ffff0a7224 */ /* 0x000fe200008e06ff */
[----:B------:R-:W-:Y:S01]  /*0230*/  LEA R14, P1, R15, 0x800, 0x3 ;  /* 0x000008000f0e7811 */ /* 0x000fe200078218ff */
[----:B------:R-:W-:-:S03]  /*0240*/  IMAD.MOV R24, RZ, RZ, -R24 ;  /* 0x000000ffff187224 */ /* 0x000fc600078e0a18 */
[----:B------:R-:W-:Y:S02]  /*0250*/  LEA.HI.X R15, R15, RZ, R10, 0x3, P1 ;  /* 0x000000ff0f0f7211 */ /* 0x000fe400008f1c0a */
[C---:B0-----:R-:W-:Y:S02]  /*0260*/  IADD3 R22, P1, PT, R14.reuse, UR10, RZ ;  /* 0x0000000a0e167c10 */ /* 0x041fe4000ff3e0ff */
[----:B-1----:R-:W-:Y:S02]  /*0270*/  IADD3 R14, P2, PT, R14, UR12, RZ ;  /* 0x0000000c0e0e7c10 */ /* 0x002fe4000ff5e0ff */
[C---:B------:R-:W-:Y:S02]  /*0280*/  IADD3.X R23, PT, PT, R15.reuse, UR11, RZ, P1, !PT ;  /* 0x0000000b0f177c10 */ /* 0x040fe40008ffe4ff */
[----:B------:R-:W-:-:S09]  /*0290*/  IADD3.X R15, PT, PT, R15, UR13, RZ, P2, !PT ;  /* 0x0000000d0f0f7c10 */ /* 0x000fd200097fe4ff */
.L_x_150:
[----:B------:R-:W-:Y:S02]  /*02a0*/  IMAD.MOV.U32 R10, RZ, RZ, R22 ;  /* 0x000000ffff0a7224 */ /* 0x000fe400078e0016 */
[----:B------:R-:W-:Y:S02]  /*02b0*/  IMAD.MOV.U32 R11, RZ, RZ, R23 ;  /* 0x000000ffff0b7224 */ /* 0x000fe400078e0017 */
[----:B------:R-:W-:Y:S02]  /*02c0*/  IMAD.MOV.U32 R12, RZ, RZ, R14 ;  /* 0x000000ffff0c7224 */ /* 0x000fe400078e000e */
[----:B------:R-:W-:Y:S01]  /*02d0*/  IMAD.MOV.U32 R13, RZ, RZ, R15 ;  /* 0x000000ffff0d7224 */ /* 0x000fe200078e000f */
[----:B------:R-:W2:Y:S04]  /*02e0*/  LDG.E.64 R22, desc[UR6][R10.64+-0x800] ;  /* 0xfff800060a167981 */ /* 0x000ea8000c1e1b00 */
[----:B------:R-:W2:Y:S04]  /*02f0*/  LDG.E.64 R14, desc[UR6][R12.64+-0x800] ;  /* 0xfff800060c0e7981 */ /* 0x000ea8000c1e1b00 */
[----:B------:R-:W3:Y:S04]  /*0300*/  LDG.E.64 R20, desc[UR6][R10.64+-0x600] ;  /* 0xfffa00060a147981 */ /* 0x000ee8000c1e1b00 */
[----:B------:R-:W3:Y:S01]  /*0310*/  LDG.E.64 R18, desc[UR6][R12.64+-0x600] ;  /* 0xfffa00060c127981 */ /* 0x000ee2000c1e1b00 */
[----:B--2--5:R-:W-:-:S03]  /*0320*/  DFMA R14, -R8, R22, R14 ;  /* 0x00000016080e722b */ /* 0x024fc6000000010e */
[----:B------:R-:W2:Y:S05]  /*0330*/  LDG.E.64 R22, desc[UR6][R10.64+-0x400] ;  /* 0xfffc00060a167981 */ /* 0x000eaa000c1e1b00 */
[----:B------:R-:W-:Y:S02]  /*0340*/  DFMA R16, R14, R14, R16 ;  /* 0x0000000e0e10722b */ /* 0x000fe40000000010 */
[----:B---3--:R-:W-:Y:S01]  /*0350*/  DFMA R18, -R8, R20, R18 ;  /* 0x000000140812722b */ /* 0x008fe20000000112 */
[----:B------:R-:W2:Y:S04]  /*0360*/  LDG.E.64 R14, desc[UR6][R12.64+-0x400] ;  /* 0xfffc00060c0e7981 */ /* 0x000ea8000c1e1b00 */
[----:B------:R-:W3:Y:S03]  /*0370*/  LDG.E.64 R20, desc[UR6][R10.64+-0x200] ;  /* 0xfffe00060a147981 */ /* 0x000ee6000c1e1b00 */
[----:B------:R-:W-:Y:S01]  /*0380*/  DFMA R18, R18, R18, R16 ;  /* 0x000000121212722b */ /* 0x000fe20000000010 */
[----:B------:R-:W3:Y:S01]  /*0390*/  LDG.E.64 R16, desc[UR6][R12.64+-0x200] ;  /* 0xfffe00060c107981 */ /* 0x000ee2000c1e1b00 */
[----:B--2---:R-:W-:-:S03]  /*03a0*/  DFMA R14, -R8, R22, R14 ;  /* 0x00000016080e722b */ /* 0x004fc6000000010e */
        /* <DEDUP_REMOVED lines=8> */
[----:B------:R-:W2:Y:S01]  /*0430*/  LDG.E.64 R22, desc[UR6][R12.64+0x600] ;  /* 0x000600060c167981 */ /* 0x000ea2000c1e1b00 */
[----:B---3--:R-:W-:-:S04]  /*0440*/  DFMA R18, -R8, R20, R18 ;  /* 0x000000140812722b */ /* 0x008fc80000000112 */
[----:B------:R-:W-:Y:S02]  /*0450*/  DFMA R20, R14, R14, R16 ;  /* 0x0000000e0e14722b */ /* 0x000fe40000000010 */
[----:B------:R-:W3:Y:S04]  /*0460*/  LDG.E.64 R14, desc[UR6][R10.64+0x400] ;  /* 0x000400060a0e7981 */ /* 0x000ee8000c1e1b00 */
[----:B------:R-:W3:Y:S02]  /*0470*/  LDG.E.64 R16, desc[UR6][R12.64+0x400] ;  /* 0x000400060c107981 */ /* 0x000ee4000c1e1b00 */
[----:B------:R-:W-:Y:S02]  /*0480*/  DFMA R18, R18, R18, R20 ;  /* 0x000000121212722b */ /* 0x000fe40000000014 */
[----:B------:R-:W2:Y:S01]  /*0490*/  LDG.E.64 R20, desc[UR6][R10.64+0x600] ;  /* 0x000600060a147981 */ /* 0x000ea2000c1e1b00 */
[----:B------:R-:W-:-:S05]  /*04a0*/  VIADD R24, R24, 0x8 ;  /* 0x0000000818187836 */ /* 0x000fca0000000000 */
[----:B------:R-:W-:Y:S01]  /*04b0*/  ISETP.NE.AND P1, PT, R24, RZ, PT ;  /* 0x000000ff1800720c */ /* 0x000fe20003f25270 */
[----:B------:R-:W-:Y:S01]  /*04c0*/  VIADD R26, R26, 0x200 ;  /* 0x000002001a1a7836 */ /* 0x000fe20000000000 */
[C---:B---3--:R-:W-:Y:S02]  /*04d0*/  DFMA R14, -R8.reuse, R14, R16 ;  /* 0x0000000e080e722b */ /* 0x048fe40000000110 */
[----:B--2---:R-:W-:-:S06]  /*04e0*/  DFMA R20, -R8, R20, R22 ;  /* 0x000000140814722b */ /* 0x004fcc0000000116 */
[----:B------:R-:W-:Y:S01]  /*04f0*/  DFMA R18, R14, R14, R18 ;  /* 0x0000000e0e12722b */ /* 0x000fe20000000012 */
[----:B------:R-:W-:Y:S02]  /*0500*/  IADD3 R22, P2, PT, R10, 0x1000, RZ ;  /* 0x000010000a167810 */ /* 0x000fe40007f5e0ff */
[----:B------:R-:W-:-:S03]  /*0510*/  IADD3 R14, P3, PT, R12, 0x1000, RZ ;  /* 0x000010000c0e7810 */ /* 0x000fc60007f7e0ff */
[----:B------:R-:W-:Y:S02]  /*0520*/  IMAD.X R23, RZ, RZ, R11, P2 ;  /* 0x000000ffff177224 */ /* 0x000fe400010e060b */
[----:B------:R-:W-:Y:S01]  /*0530*/  DFMA R16, R20, R20, R18 ;  /* 0x000000141410722b */ /* 0x000fe20000000012 */
[----:B------:R-:W-:Y:S01]  /*0540*/  IMAD.X R15, RZ, RZ, R13, P3 ;  /* 0x000000ffff0f7224 */ /* 0x000fe200018e060d */
[----:B------:R-:W-:Y:S09]  /*0550*/  @P1 BRA `(.L_x_150) ;  /* 0xfffffffc00501947 */ /* 0x000ff2000383ffff */
.L_x_149:
[----:B------:R-:W-:Y:S05]  /*0560*/  BSYNC.RECONVERGENT B1 ;  /* 0x0000000000017941 */ /* 0x000fea0003800200 */
.L_x_148:
        /* <DEDUP_REMOVED lines=8> */
[----:B------:R-:W1:Y:S04]  /*05f0*/  LDCU.64 UR12, c[0x0][0x388] ;  /* 0x00007100ff0c77ac */ /* 0x000e680008000a00 */
[----:B------:R-:W-:Y:S02]  /*0600*/  IMAD.SHL.U32 R28, R6, 0x8, RZ ;  /* 0x00000008061c7824 */ /* 0x000fe400078e00ff */
[----:B------:R-:W-:-:S05]  /*0610*/  IMAD.X R11, RZ, RZ, RZ, P1 ;  /* 0x000000ffff0b7224 */ /* 0x000fca00008e06ff */
[----:B------:R-:W-:Y:S02]  /*0620*/  SHF.L.U64.HI R6, R6, 0x3, R11 ;  /* 0x0000000306067819 */ /* 0x000fe4000001020b */
[C---:B0-----:R-:W-:Y:S02]  /*0630*/  IADD3 R20, P1, PT, R28.reuse, UR10, RZ ;  /* 0x0000000a1c147c10 */ /* 0x041fe4000ff3e0ff */
[----:B-1----:R-:W-:Y:S02]  /*0640*/  IADD3 R28, P2, PT, R28, UR12, RZ ;  /* 0x0000000c1c1c7c10 */ /* 0x002fe4000ff5e0ff */
[C---:B------:R-:W-:Y:S02]  /*0650*/  IADD3.X R21, PT, PT, R6.reuse, UR11, RZ, P1, !PT ;  /* 0x0000000b06157c10 */ /* 0x040fe40008ffe4ff */
[----:B------:R-:W-:-:S03]  /*0660*/  IADD3.X R29, PT, PT, R6, UR13, RZ, P2, !PT ;  /* 0x0000000d061d7c10 */ /* 0x000fc600097fe4ff */
[----:B------:R-:W2:Y:S04]  /*0670*/  LDG.E.64 R14, desc[UR6][R20.64] ;  /* 0x00000006140e7981 */ /* 0x000ea8000c1e1b00 */
[----:B------:R-:W2:Y:S04]  /*0680*/  LDG.E.64 R24, desc[UR6][R28.64] ;  /* 0x000000061c187981 */ /* 0x000ea8000c1e1b00 */
[----:B------:R-:W3:Y:S04]  /*0690*/  LDG.E.64 R12, desc[UR6][R20.64+0x200] ;  /* 0x00020006140c7981 */ /* 0x000ee8000c1e1b00 */
[----:B------:R-:W3:Y:S04]  /*06a0*/  LDG.E.64 R10, desc[UR6][R28.64+0x200] ;  /* 0x000200061c0a7981 */ /* 0x000ee8000c1e1b00 */
[----:B------:R-:W4:Y:S04]  /*06b0*/  LDG.E.64 R18, desc[UR6][R28.64+0x400] ;  /* 0x000400061c127981 */ /* 0x000f28000c1e1b00 */
[----:B------:R-:W4:Y:S01]  /*06c0*/  LDG.E.64 R22, desc[UR6][R28.64+0x600] ;  /* 0x000600061c167981 */ /* 0x000f22000c1e1b00 */
[----:B--2--5:R-:W-:-:S03]  /*06d0*/  DFMA R24, -R8, R14, R24 ;  /* 0x0000000e0818722b */ /* 0x024fc60000000118 */
[----:B------:R-:W4:Y:S04]  /*06e0*/  LDG.E.64 R14, desc[UR6][R20.64+0x400] ;  /* 0x00040006140e7981 */ /* 0x000f28000c1e1b00 */
[----:B------:R-:W2:Y:S01]  /*06f0*/  LDG.E.64 R20, desc[UR6][R20.64+0x600] ;  /* 0x0006000614147981 */ /* 0x000ea2000c1e1b00 */
[----:B------:R-:W-:Y:S02]  /*0700*/  DFMA R16, R24, R24, R16 ;  /* 0x000000181810722b */ /* 0x000fe40000000010 */
[----:B---3--:R-:W-:-:S08]  /*0710*/  DFMA R10, -R8, R12, R10 ;  /* 0x0000000c080a722b */ /* 0x008fd0000000010a */
[----:B------:R-:W-:Y:S01]  /*0720*/  DFMA R16, R10, R10, R16 ;  /* 0x0000000a0a10722b */ /* 0x000fe20000000010 */
[----:B------:R-:W-:Y:S01]  /*0730*/  VIADD R26, R26, 0x100 ;  /* 0x000001001a1a7836 */ /* 0x000fe20000000000 */
[----:B----4-:R-:W-:-:S08]  /*0740*/  DFMA R14, -R8, R14, R18 ;  /* 0x0000000e080e722b */ /* 0x010fd00000000112 */
[----:B------:R-:W-:Y:S02]  /*0750*/  DFMA R16, R14, R14, R16 ;  /* 0x0000000e0e10722b */ /* 0x000fe40000000010 */
[----:B--2---:R-:W-:-:S08]  /*0760*/  DFMA R22, -R8, R20, R22 ;  /* 0x000000140816722b */ /* 0x004fd00000000116 */
[----:B------:R-:W-:-:S11]  /*0770*/  DFMA R16, R22, R22, R16 ;  /* 0x000000161610722b */ /* 0x000fd60000000010 */
.L_x_154:
[----:B------:R-:W-:Y:S05]  /*0780*/  BSYNC.RECONVERGENT B2 ;  /* 0x0000000000027941 */ /* 0x000fea0003800200 */
.L_x_153:
[----:B------:R-:W-:Y:S05]  /*0790*/  @!P0 BRA `(.L_x_152) ;  /* 0x00000000009c8947 */ /* 0x000fea0003800000 */
[----:B------:R-:W-:Y:S01]  /*07a0*/  ISETP.NE.AND P1, PT, R5, 0x1, PT ;  /* 0x000000010500780c */ /* 0x000fe20003f25270 */
[----:B------:R-:W-:Y:S01]  /*07b0*/  BSSY.RECONVERGENT B2, `(.L_x_155) ;  /* 0x0000016000027945 */ /* 0x000fe20003800200 */
[----:B------:R-:W-:-:S11]  /*07c0*/  LOP3.LUT P0, RZ, R4, 0x40, RZ, 0xc0, !PT ;  /* 0x0000004004ff7812 */ /* 0x000fd6000780c0ff */
[----:B------:R-:W-:Y:S05]  /*07d0*/  @!P1 BRA `(.L_x_156) ;  /* 0x00000000004c9947 */ /* 0x000fea0003800000 */
[----:B------:R-:W0:Y:S01]  /*07e0*/  LDCU.64 UR10, c[0x0][0x398] ;  /* 0x00007300ff0a77ac */ /* 0x000e220008000a00 */
[----:B------:R-:W-:Y:S01]  /*07f0*/  IADD3 R4, P1, PT, R7, R26, RZ ;  /* 0x0000001a07047210 */ /* 0x000fe20007f3e0ff */
[----:B------:R-:W1:Y:S04]  /*0800*/  LDCU.64 UR12, c[0x0][0x388] ;  /* 0x00007100ff0c77ac */ /* 0x000e680008000a00 */
[----:B------:R-:W-:Y:S02]  /*0810*/  IMAD.X R5, RZ, RZ, RZ, P1 ;  /* 0x000000ffff057224 */ /* 0x000fe400008e06ff */
[----:B------:R-:W-:-:S03]  /*0820*/  IMAD.SHL.U32 R12, R4, 0x8, RZ ;  /* 0x00000008040c7824 */ /* 0x000fc600078e00ff */
        /* <DEDUP_REMOVED lines=8> */
[----:B------:R-:W3:Y:S01]  /*08b0*/  LDG.E.64 R20, desc[UR6][R12.64+0x200] ;  /* 0x000200060c147981 */ /* 0x000ee2000c1e1b00 */
[----:B------:R-:W-:Y:S01]  /*08c0*/  VIADD R26, R26, 0x80 ;  /* 0x000000801a1a7836 */ /* 0x000fe20000000000 */
[----:B--2--5:R-:W-:-:S02]  /*08d0*/  DFMA R10, -R8, R10, R14 ;  /* 0x0000000a080a722b */ /* 0x024fc4000000010e */
[----:B---3--:R-:W-:-:S06]  /*08e0*/  DFMA R18, -R8, R18, R20 ;  /* 0x000000120812722b */ /* 0x008fcc0000000114 */
[----:B------:R-:W-:-:S08]  /*08f0*/  DFMA R16, R10, R10, R16 ;  /* 0x0000000a0a10722b */ /* 0x000fd00000000010 */
[----:B------:R-:W-:-:S11]  /*0900*/  DFMA R16, R18, R18, R16 ;  /* 0x000000121210722b */ /* 0x000fd60000000010 */
.L_x_156:
[----:B------:R-:W-:Y:S05]  /*0910*/  BSYNC.RECONVERGENT B2 ;  /* 0x0000000000027941 */ /* 0x000fea0003800200 */
.L_x_155:
[----:B------:R-:W-:Y:S05]  /*0920*/  @P0 BRA `(.L_x_152) ;  /* 0x0000000000380947 */ /* 0x000fea0003800000 */
        /* <DEDUP_REMOVED lines=11> */
[----:B------:R-:W2:Y:S02]  /*09e0*/  LDG.E.64 R6, desc[UR6][R6.64] ;  /* 0x0000000606067981 */ /* 0x000ea4000c1e1b00 */
[----:B--2--5:R-:W-:-:S08]  /*09f0*/  DFMA R4, -R8, R4, R6 ;  /* 0x000000040804722b */ /* 0x024fd00000000106 */
[----:B------:R-:W-:-:S11]  /*0a00*/  DFMA R16, R4, R4, R16 ;  /* 0x000000040410722b */ /* 0x000fd60000000010 */
.L_x_152:
[----:B------:R-:W-:Y:S05]  /*0a10*/  BSYNC.RECONVERGENT B1 ;  /* 0x0000000000017941 */ /* 0x000fea0003800200 */
.L_x_151:
[----:B------:R0:W-:Y:S02]  /*0a20*/  STS.64 [R3], R16 ;  /* 0x0000001003007388 */ /* 0x0001e40000000a00 */
.L_x_147:
[----:B------:R-:W-:Y:S05]  /*0a30*/  BSYNC.RECONVERGENT B0 ;  /* 0x0000000000007941 */ /* 0x000fea0003800200 */
.L_x_146:
[----:B------:R-:W-:Y:S01]  /*0a40*/  BAR.SYNC.DEFER_BLOCKING 0x0 ;  /* 0x0000000000007b1d */ /* 0x000fe20000010000 */
[C---:B------:R-:W-:Y:S02]  /*0a50*/  ISETP.GT.U32.AND P0, PT, R0.reuse, 0x1f, PT ;  /* 0x0000001f0000780c */ /* 0x040fe40003f04070 */
[----:B------:R-:W-:-:S11]  /*0a60*/  ISETP.GT.U32.AND P1, PT, R0, 0xf, PT ;  /* 0x0000000f0000780c */ /* 0x000fd60003f24070 */
[----:B------:R-:W-:Y:S04]  /*0a70*/  @!P0 LDS.64 R4, [R3+0x100] ;  /* 0x0001000003048984 */ /* 0x000fe80000000a00 */
[----:B------:R-:W1:Y:S02]  /*0a80*/  @!P0 LDS.64 R6, [R3] ;  /* 0x0000000003068984 */ /* 0x000e640000000a00 */
[----:B-1----:R-:W-:-:S07]  /*0a90*/  @!P0 DADD R4, R4, R6 ;  /* 0x0000000004048229 */ /* 0x002fce0000000006 */
[----:B------:R-:W-:Y:S01]  /*0aa0*/  @!P0 STS.64 [R3], R4 ;  /* 0x0000000403008388 */ /* 0x000fe20000000a00 */
[----:B------:R-:W-:Y:S01]  /*0ab0*/  BAR.SYNC.DEFER_BLOCKING 0x0 ;  /* 0x0000000000007b1d */ /* 0x000fe20000010000 */
[----:B------:R-:W-:-:S05]  /*0ac0*/  ISETP.GT.U32.AND P0, PT, R0, 0x7, PT ;  /* 0x000000070000780c */ /* 0x000fca0003f04070 */
[----:B------:R-:W-:Y:S04]  /*0ad0*/  @!P1 LDS.64 R6, [R3+0x80] ;  /* 0x0000800003069984 */ /* 0x000fe80000000a00 */
[----:B-----5:R-:W1:Y:S02]  /*0ae0*/  @!P1 LDS.64 R8, [R3] ;  /* 0x0000000003089984 */ /* 0x020e640000000a00 */
[----:B-1----:R-:W-:-:S07]  /*0af0*/  @!P1 DADD R6, R6, R8 ;  /* 0x0000000006069229 */ /* 0x002fce0000000008 */
[----:B------:R-:W-:Y:S01]  /*0b00*/  @!P1 STS.64 [R3], R6 ;  /* 0x0000000603009388 */ /* 0x000fe20000000a00 */
[----:B------:R-:W-:Y:S01]  /*0b10*/  BAR.SYNC.DEFER_BLOCKING 0x0 ;  /* 0x0000000000007b1d */ /* 0x000fe20000010000 */
[----:B------:R-:W-:-:S05]  /*0b20*/  ISETP.GT.U32.AND P1, PT, R0, 0x3, PT ;  /* 0x000000030000780c */ /* 0x000fca0003f24070 */
[----:B------:R-:W-:Y:S04]  /*0b30*/  @!P0 LDS.64 R8, [R3+0x40] ;  /* 0x0000400003088984 */ /* 0x000fe80000000a00 */
[----:B------:R-:W1:Y:S02]  /*0b40*/  @!P0 LDS.64 R10, [R3] ;  /* 0x00000000030a8984 */ /* 0x000e640000000a00 */
        /* <DEDUP_REMOVED lines=9> */
[----:B------:R-:W-:-:S05]  /*0be0*/  ISETP.NE.AND P1, PT, R0, RZ, PT ;  /* 0x000000ff0000720c */ /* 0x000fca0003f25270 */
[----:B------:R-:W-:Y:S04]  /*0bf0*/  @!P0 LDS.64 R6, [R3+0x10] ;  /* 0x0000100003068984 */ /* 0x000fe80000000a00 */
[----:B------:R-:W1:Y:S02]  /*0c00*/  @!P0 LDS.64 R10, [R3] ;  /* 0x00000000030a8984 */ /* 0x000e640000000a00 */
[----:B-1----:R-:W-:-:S07]  /*0c10*/  @!P0 DADD R6, R6, R10 ;  /* 0x0000000006068229 */ /* 0x002fce000000000a */
[----:B------:R-:W-:Y:S01]  /*0c20*/  @!P0 STS.64 [R3], R6 ;  /* 0x0000000603008388 */ /* 0x000fe20000000a00 */
[----:B------:R-:W-:Y:S06]  /*0c30*/  BAR.SYNC.DEFER_BLOCKING 0x0 ;  /* 0x0000000000007b1d */ /* 0x000fec0000010000 */
[----:B------:R-:W1:Y:S02]  /*0c40*/  @!P1 LDS.128 R8, [UR4] ;  /* 0x00000004ff089984 */ /* 0x000e640008000c00 */
[----:B-1----:R-:W-:-:S07]  /*0c50*/  @!P1 DADD R8, R10, R8 ;  /* 0x000000000a089229 */ /* 0x002fce0000000008 */
[----:B------:R1:W-:Y:S01]  /*0c60*/  @!P1 STS.64 [UR4], R8 ;  /* 0x00000008ff009988 */ /* 0x0003e20008000a04 */
[----:B------:R-:W-:Y:S06]  /*0c70*/  BAR.SYNC.DEFER_BLOCKING 0x0 ;  /* 0x0000000000007b1d */ /* 0x000fec0000010000 */
[----:B------:R-:W-:Y:S05]  /*0c80*/  @P1 EXIT ;  /* 0x000000000000194d */ /* 0x000fea0003800000 */
[----:B------:R-:W2:Y:S02]  /*0c90*/  LDCU.U8 UR5, c[0x0][0x3b8] ;  /* 0x00007700ff0577ac */ /* 0x000ea40008000000 */
[----:B--2---:R-:W-:-:S04]  /*0ca0*/  UPRMT UR5, UR5, 0x8880, URZ ;  /* 0x0000888005057896 */ /* 0x004fc800080000ff */
[----:B------:R-:W-:-:S09]  /*0cb0*/  UISETP.NE.AND UP0, UPT, UR5, URZ, UPT ;  /* 0x000000ff0500728c */ /* 0x000fd2000bf05270 */
[----:B------:R-:W-:Y:S05]  /*0cc0*/  BRA.U !UP0, `(.L_x_157) ;  /* 0x00000001085c7547 */ /* 0x000fea000b800000 */
[----:B------:R-:W2:Y:S01]  /*0cd0*/  LDS.64 R4, [UR4] ;  /* 0x00000004ff047984 */ /* 0x000ea20008000a00 */
[----:B------:R-:W-:Y:S02]  /*0ce0*/  IMAD.MOV.U32 R10, RZ, RZ, 0x0 ;  /* 0x00000000ff0a7424 */ /* 0x000fe400078e00ff */
[----:B------:R-:W-:Y:S01]  /*0cf0*/  IMAD.MOV.U32 R11, RZ, RZ, 0x3fd80000 ;  /* 0x3fd80000ff0b7424 */ /* 0x000fe200078e00ff */
[----:B--2---:R-:W1:Y:S01]  /*0d00*/  MUFU.RSQ64H R7, R5 ;  /* 0x0000000500077308 */ /* 0x004e620000001c00 */
[----:B------:R-:W-:-:S05]  /*0d10*/  VIADD R6, R5, 0xfcb00000 ;  /* 0xfcb0000005067836 */ /* 0x000fca0000000000 */
[----:B------:R-:W-:Y:S01]  /*0d20*/  ISETP.GE.U32.AND P0, PT, R6, 0x7ca00000, PT ;  /* 0x7ca000000600780c */ /* 0x000fe20003f06070 */
[----:B-1----:R-:W-:-:S08]  /*0d30*/  DMUL R8, R6, R6 ;  /* 0x0000000606087228 */ /* 0x002fd00000000000 */
[----:B------:R-:W-:-:S08]  /*0d40*/  DFMA R8, R4, -R8, 1 ;  /* 0x3ff000000408742b */ /* 0x000fd00000000808 */
[----:B------:R-:W-:Y:S02]  /*0d50*/  DFMA R10, R8, R10, 0.5 ;  /* 0x3fe00000080a742b */ /* 0x000fe4000000000a */
[----:B------:R-:W-:-:S08]  /*0d60*/  DMUL R8, R6, R8 ;  /* 0x0000000806087228 */ /* 0x000fd00000000000 */
[----:B------:R-:W-:-:S08]  /*0d70*/  DFMA R8, R10, R8, R6 ;  /* 0x000000080a08722b */ /* 0x000fd00000000006 */
[----:B------:R-:W-:Y:S02]  /*0d80*/  DMUL R10, R4, R8 ;  /* 0x00000008040a7228 */ /* 0x000fe40000000000 */
[----:B0-----:R-:W-:Y:S02]  /*0d90*/  VIADD R17, R9, 0xfff00000 ;  /* 0xfff0000009117836 */ /* 0x001fe40000000000 */
[----:B------:R-:W-:-:S04]  /*0da0*/  IMAD.MOV.U32 R16, RZ, RZ, R8 ;  /* 0x000000ffff107224 */ /* 0x000fc800078e0008 */
[----:B------:R-:W-:-:S08]  /*0db0*/  DFMA R12, R10, -R10, R4 ;  /* 0x8000000a0a0c722b */ /* 0x000fd00000000004 */
[----:B------:R-:W-:Y:S01]  /*0dc0*/  DFMA R14, R12, R16, R10 ;  /* 0x000000100c0e722b */ /* 0x000fe2000000000a */
[----:B------:R-:W-:Y:S10]  /*0dd0*/  @!P0 BRA `(.L_x_158) ;  /* 0x0000000000088947 */ /* 0x000ff40003800000 */
[----:B------:R-:W-:-:S07]  /*0de0*/  MOV R0, 0xe00 ;  /* 0x00000e0000007802 */ /* 0x000fce0000000f00 */
[----:B------:R-:W-:Y:S05]  /*0df0*/  CALL.REL.NOINC `($__internal_5_$__cuda_sm20_dsqrt_rn_f64_mediumpath_v1) ;  /* 0x0000000000247944 */ /* 0x000fea0003c00000 */
.L_x_158:
[----:B------:R-:W0:Y:S02]  /*0e00*/  LDC.64 R4, c[0x0][0x3b0] ;  /* 0x0000ec00ff047b82 */ /* 0x000e240000000a00 */
[----:B0-----:R-:W-:-:S05]  /*0e10*/  IMAD.WIDE.U32 R2, R2, 0x8, R4 ;  /* 0x0000000802027825 */ /* 0x001fca00078e0004 */
[----:B------:R-:W-:Y:S01]  /*0e20*/  STG.E.64 desc[UR6][R2.64], R14 ;  /* 0x0000000e02007986 */ /* 0x000fe2000c101b06 */
[----:B------:R-:W-:Y:S05]  /*0e30*/  EXIT ;  /* 0x000000000000794d */ /* 0x000fea0003800000 */
.L_x_157:
[----:B------:R-:W2:Y:S01]  /*0e40*/  LDS.64 R4, [UR4] ;  /* 0x00000004ff047984 */ /* 0x000ea20008000a00 */
[----:B------:R-:W3:Y:S02]  /*0e50*/  LDC.64 R6, c[0x0][0x3b0] ;  /* 0x0000ec00ff067b82 */ /* 0x000ee40000000a00 */
[----:B---3--:R-:W-:-:S05]  /*0e60*/  IMAD.WIDE.U32 R6, R2, 0x8, R6 ;  /* 0x0000000802067825 */ /* 0x008fca00078e0006 */
[----:B--2---:R-:W-:Y:S01]  /*0e70*/  STG.E.64 desc[UR6][R6.64], R4 ;  /* 0x0000000406007986 */ /* 0x004fe2000c101b06 */
[----:B------:R-:W-:Y:S05]  /*0e80*/  EXIT ;  /* 0x000000000000794d */ /* 0x000fea0003800000 */
        .weak           $__internal_5_$__cuda_sm20_dsqrt_rn_f64_mediumpath_v1
        .type           $__internal_5_$__cuda_sm20_dsqrt_rn_f64_mediumpath_v1,@function
        .size           $__internal_5_$__cuda_sm20_dsqrt_rn_f64_mediumpath_v1,(.L_x_294 - $__internal_5_$__cuda_sm20_dsqrt_rn_f64_mediumpath_v1)
$__internal_5_$__cuda_sm20_dsqrt_rn_f64_mediumpath_v1:
[----:B------:R-:W-:Y:S01]  /*0e90*/  ISETP.GE.U32.AND P0, PT, R6, -0x3400000, PT ;  /* 0xfcc000000600780c */ /* 0x000fe20003f06070 */
[----:B------:R-:W-:-:S12]  /*0ea0*/  IMAD.MOV.U32 R9, RZ, RZ, R17 ;  /* 0x000000ffff097224 */ /* 0x000fd800078e0011 */
        /* <DEDUP_REMOVED lines=9> */
.L_x_159:
[----:B------:R-:W-:-:S14]  /*0f40*/  DSETP.NE.AND P0, PT, R4, RZ, PT ;  /* 0x000000ff0400722a */ /* 0x000fdc0003f05000 */
[----:B------:R-:W-:Y:S05]  /*0f50*/  @!P0 BRA `(.L_x_161) ;  /* 0x0000000000588947 */ /* 0x000fea0003800000 */
[----:B------:R-:W-:-:S13]  /*0f60*/  ISETP.GE.AND P0, PT, R5, RZ, PT ;  /* 0x000000ff0500720c */ /* 0x000fda0003f06270 */
[----:B------:R-:W-:Y:S02]  /*0f70*/  @!P0 IMAD.MOV.U32 R6, RZ, RZ, 0x0 ;  /* 0x00000000ff068424 */ /* 0x000fe400078e00ff */
[----:B------:R-:W-:Y:S01]  /*0f80*/  @!P0 IMAD.MOV.U32 R7, RZ, RZ, -0x80000 ;  /* 0xfff80000ff078424 */ /* 0x000fe200078e00ff */
[----:B------:R-:W-:Y:S06]  /*0f90*/  @!P0 BRA `(.L_x_160) ;  /* 0x00000000004c8947 */ /* 0x000fec0003800000 */
[----:B------:R-:W-:-:S13]  /*0fa0*/  ISETP.GT.AND P0, PT, R5, 0x7fefffff, PT ;  /* 0x7fefffff0500780c */ /* 0x000fda0003f04270 */
[----:B------:R-:W-:Y:S05]  /*0fb0*/  @P0 BRA `(.L_x_161) ;  /* 0x0000000000400947 */ /* 0x000fea0003800000 */
[----:B------:R-:W-:Y:S01]  /*0fc0*/  DMUL R4, R4, 8.11296384146066816958e+31 ;  /* 0x4690000004047828 */ /* 0x000fe20000000000 */
[----:B------:R-:W-:Y:S02]  /*0fd0*/  IMAD.MOV.U32 R6, RZ, RZ, RZ ;  /* 0x000000ffff067224 */ /* 0x000fe400078e00ff */
[----:B------:R-:W-:Y:S02]  /*0fe0*/  IMAD.MOV.U32 R10, RZ, RZ, 0x0 ;  /* 0x00000000ff0a7424 */ /* 0x000fe400078e00ff */
[----:B------:R-:W-:Y:S01]  /*0ff0*/  IMAD.MOV.U32 R11, RZ, RZ, 0x3fd80000 ;  /* 0x3fd80000ff0b7424 */ /* 0x000fe200078e00ff */
        /* <DEDUP_REMOVED lines=12> */
.L_x_161:
[----:B------:R-:W-:-:S11]  /*10c0*/  DADD R6, R4, R4 ;  /* 0x0000000004067229 */ /* 0x000fd60000000004 */
.L_x_160:
[----:B------:R-:W-:Y:S02]  /*10d0*/  IMAD.MOV.U32 R4, RZ, RZ, R0 ;  /* 0x000000ffff047224 */ /* 0x000fe400078e0000 */
[----:B------:R-:W-:Y:S02]  /*10e0*/  IMAD.MOV.U32 R5, RZ, RZ, 0x0 ;  /* 0x00000000ff057424 */ /* 0x000fe400078e00ff */
[----:B------:R-:W-:Y:S02]  /*10f0*/  IMAD.MOV.U32 R14, RZ, RZ, R6 ;  /* 0x000000ffff0e7224 */ /* 0x000fe400078e0006 */
[----:B------:R-:W-:Y:S01]  /*1100*/  IMAD.MOV.U32 R15, RZ, RZ, R7 ;  /* 0x000000ffff0f7224 */ /* 0x000fe200078e0007 */
[----:B------:R-:W-:Y:S06]  /*1110*/  RET.REL.NODEC R4 `(_Z15d_resids_kerneliiPKdiS0_iPdS1_b) ;  /* 0xffffffec04b87950 */ /* 0x000fec0003c3ffff */
.L_x_162:
        /* <DEDUP_REMOVED lines=14> */
.L_x_294:


//--------------------- .text._Z15z_resids_kerneliiPK7double2iS1_iPdS2_b --------------------------
	.section	.text._Z15z_resids_kerneliiPK7double2iS1_iPdS2_b,"ax",@progbits
	.align	128
        .global         _Z15z_resids_kerneliiPK7double2iS1_iPdS2_b
        .type           _Z15z_resids_kerneliiPK7double2iS1_iPdS2_b,@function
        .size           _Z15z_resids_kerneliiPK7double2iS1_iPdS2_b,(.L_x_296 - _Z15z_resids_kerneliiPK7double2iS1_iPdS2_b)
        .other          _Z15z_resids_kerneliiPK7double2iS1_iPdS2_b,@"STO_CUDA_ENTRY STV_DEFAULT"
_Z15z_resids_kerneliiPK7double2iS1_iPdS2_b:
.text._Z15z_resids_kerneliiPK7double2iS1_iPdS2_b:
[----:B------:R-:W-:Y:S08]  /*0000*/  LDC R1, c[0x0][0x37c] ;  /* 0x0000df00ff017b82 */ /* 0x000ff00000000800 */
[----:B------:R-:W0:Y:S01]  /*0010*/  S2UR UR5, SR_CgaCtaId ;  /* 0x00000000000579c3 */ /* 0x000e220000008800 */
[----:B------:R-:W1:Y:S01]  /*0020*/  S2R R21, SR_TID.X ;  /* 0x0000000000157919 */ /* 0x000e620000002100 */
[----:B------:R-:W-:Y:S01]  /*0030*/  UMOV UR4, 0x400 ;  /* 0x0000040000047882 */ /* 0x000fe20000000000 */
[----:B------:R-:W2:Y:S01]  /*0040*/  LDCU.64 UR6, c[0x0][0x358] ;  /* 0x00006b00ff0677ac */ /* 0x000ea20008000a00 */
[----:B------:R-:W-:Y:S01]  /*0050*/  BSSY.RECONVERGENT B0, `(.L_x_163) ;  /* 0x0000291000007945 */ /* 0x000fe20003800200 */
[----:B------:R-:W3:Y:S01]  /*0060*/  S2R R20, SR_CTAID.X ;  /* 0x0000000000147919 */ /* 0x000ee20000002500 */
[----:B0-----:R-:W-:Y:S01]  /*0070*/  ULEA UR4, UR5, UR4, 0x18 ;  /* 0x0000000405047291 */ /* 0x001fe2000f8ec0ff */
[----:B------:R-:W0:Y:S05]  /*0080*/  LDCU UR5, c[0x0][0x380] ;  /* 0x00007000ff0577ac */ /* 0x000e2a0008000800 */
[----:B-1----:R-:W-:-:S05]  /*0090*/  LEA R5, R21, UR4, 0x3 ;  /* 0x0000000415057c11 */ /* 0x002fca000f8e18ff */
[----:B------:R1:W-:Y:S01]  /*00a0*/  STS.64 [R5], RZ ;  /* 0x000000ff05007388 */ /* 0x0003e20000000a00 */
[----:B0-----:R-:W-:-:S13]  /*00b0*/  ISETP.GE.AND P0, PT, R21, UR5, PT ;  /* 0x0000000515007c0c */ /* 0x001fda000bf06270 */
[----:B-123--:R-:W-:Y:S05]  /*00c0*/  @P0 BRA `(.L_x_164) ;  /* 0x0000002800240947 */ /* 0x00efea0003800000 */
[----:B------:R-:W0:Y:S01]  /*00d0*/  LDC.64 R6, c[0x0][0x3a8] ;  /* 0x0000ea00ff067b82 */ /* 0x000e220000000a00 */
[----:B------:R-:W1:Y:S01]  /*00e0*/  LDCU UR4, c[0x0][0x390] ;  /* 0x00007200ff0477ac */ /* 0x000e620008000800 */
[----:B0-----:R-:W-:-:S06]  /*00f0*/  IMAD.WIDE.U32 R6, R20, 0x8, R6 ;  /* 0x0000000814067825 */ /* 0x001fcc00078e0006 */
[----:B------:R-:W5:Y:S01]  /*0100*/  LDG.E.64 R6, desc[UR6][R6.64] ;  /* 0x0000000606067981 */ /* 0x000f62000c1e1b00 */
[----:B------:R-:W-:Y:S01]  /*0110*/  LOP3.LUT R4, RZ, R21, RZ, 0x33, !PT ;  /* 0x00000015ff047212 */ /* 0x000fe200078e33ff */
[----:B-1----:R-:W-:Y:S01]  /*0120*/  IMAD R2, R20, UR4, RZ ;  /* 0x0000000414027c24 */ /* 0x002fe2000f8e02ff */
[----:B------:R-:W-:Y:S01]  /*0130*/  BSSY.RECONVERGENT B1, `(.L_x_165) ;  /* 0x0000164000017945 */ /* 0x000fe20003800200 */
[----:B------:R-:W-:Y:S01]  /*0140*/  IMAD.MOV.U32 R3, RZ, RZ, R21 ;  /* 0x000000ffff037224 */ /* 0x000fe200078e0015 */
[----:B------:R-:W-:Y:S01]  /*0150*/  CS2R R30, SRZ ;  /* 0x00000000001e7805 */ /* 0x000fe2000001ff00 */
[----:B------:R-:W-:-:S05]  /*0160*/  VIADD R4, R4, UR5 ;  /* 0x0000000504047c36 */ /* 0x000fca0008000000 */
[----:B------:R-:W-:-:S13]  /*0170*/  ISETP.GE.U32.AND P0, PT, R4, 0xc0, PT ;  /* 0x000000c00400780c */ /* 0x000fda0003f06070 */
[----:B------:R-:W-:Y:S05]  /*0180*/  @!P0 BRA `(.L_x_166) ;  /* 0x0000001400788947 */ /* 0x000fea0003800000 */
[----:B------:R-:W0:Y:S01]  /*0190*/  LDCU.64 UR8, c[0x0][0x398] ;  /* 0x00007300ff0877ac */ /* 0x000e220008000a00 */
[----:B------:R-:W-:Y:S01]  /*01a0*/  IADD3 R11, P0, PT, R2, R21, RZ ;  /* 0x00000015020b7210 */ /* 0x000fe20007f1e0ff */
[----:B------:R-:W-:Y:S01]  /*01b0*/  IMAD.MOV.U32 R3, RZ, RZ, R21 ;  /* 0x000000ffff037224 */ /* 0x000fe200078e0015 */
[----:B------:R-:W-:Y:S01]  /*01c0*/  CS2R R30, SRZ ;  /* 0x00000000001e7805 */ /* 0x000fe2000001ff00 */
[----:B------:R-:W1:Y:S02]  /*01d0*/  LDCU.64 UR10, c[0x0][0x388] ;  /* 0x00007100ff0a77ac */ /* 0x000e640008000a00 */
[----:B------:R-:W-:Y:S01]  /*01e0*/  IMAD.X R0, RZ, RZ, RZ, P0 ;  /* 0x000000ffff007224 */ /* 0x000fe200000e06ff */
[----:B------:R-:W-:-:S04]  /*01f0*/  LEA R10, P0, R11, 0x800, 0x4 ;  /* 0x000008000b0a7811 */ /* 0x000fc800078020ff */
[----:B------:R-:W-:Y:S02]  /*0200*/  LEA.HI.X R11, R11, RZ, R0, 0x4, P0 ;  /* 0x000000ff0b0b7211 */ /* 0x000fe400000f2400 */
[----:B------:R-:W-:-:S04]  /*0210*/  LEA.HI R0, R4, 0x1, RZ, 0x1a ;  /* 0x0000000104007811 */ /* 0x000fc800078fd0ff */
[----:B------:R-:W-:Y:S02]  /*0220*/  LOP3.LUT R0, R0, 0x7fffffc, RZ, 0xc0, !PT ;  /* 0x07fffffc00007812 */ /* 0x000fe400078ec0ff */
[C---:B0-----:R-:W-:Y:S02]  /*0230*/  IADD3 R8, P0, PT, R10.reuse, UR8, RZ ;  /* 0x000000080a087c10 */ /* 0x041fe4000ff1e0ff */
[----:B-1----:R-:W-:Y:S01]  /*0240*/  IADD3 R10, P1, PT, R10, UR10, RZ ;  /* 0x0000000a0a0a7c10 */ /* 0x002fe2000ff3e0ff */
[----:B------:R-:W-:Y:S01]  /*0250*/  IMAD.MOV R0, RZ, RZ, -R0 ;  /* 0x000000ffff007224 */ /* 0x000fe200078e0a00 */
[C---:B------:R-:W-:Y:S02]  /*0260*/  IADD3.X R9, PT, PT, R11.reuse, UR9, RZ, P0, !PT ;  /* 0x000000090b097c10 */ /* 0x040fe400087fe4ff */
[----:B------:R-:W-:-:S09]  /*0270*/  IADD3.X R11, PT, PT, R11, UR11, RZ, P1, !PT ;  /* 0x0000000b0b0b7c10 */ /* 0x000fd20008ffe4ff */
.L_x_183:
[----:B------:R-:W2:Y:S04]  /*0280*/  LDG.E.128 R12, desc[UR6][R8.64+-0x800] ;  /* 0xfff80006080c7981 */ /* 0x000ea8000c1e1d00 */
[----:B------:R-:W3:Y:S01]  /*0290*/  LDG.E.128 R16, desc[UR6][R10.64+-0x800] ;  /* 0xfff800060a107981 */ /* 0x000ee2000c1e1d00 */
[----:B------:R-:W-:Y:S01]  /*02a0*/  BSSY.RECONVERGENT B2, `(.L_x_167) ;  /* 0x0000023000027945 */ /* 0x000fe20003800200 */
[-C--:B--2---:R-:W-:Y:S02]  /*02b0*/  DMUL R22, RZ, R14.reuse ;  /* 0x0000000eff167228 */ /* 0x084fe40000000000 */
[----:B-----5:R-:W-:-:S06]  /*02c0*/  DMUL R14, R6, R14 ;  /* 0x0000000e060e7228 */ /* 0x020fcc0000000000 */
[-C--:B------:R-:W-:Y:S02]  /*02d0*/  DFMA R22, R6, R12.reuse, -R22 ;  /* 0x0000000c0616722b */ /* 0x080fe40000000816 */
[----:B------:R-:W-:Y:S01]  /*02e0*/  DFMA R14, RZ, R12, R14 ;  /* 0x0000000cff0e722b */ /* 0x000fe2000000000e */
[----:B------:R-:W-:-:S05]  /*02f0*/  IMAD.MOV.U32 R12, RZ, RZ, 0x1 ;  /* 0x00000001ff0c7424 */ /* 0x000fca00078e00ff */
[----:B---3--:R-:W-:Y:S02]  /*0300*/  DADD R22, -R22, R16 ;  /* 0x0000000016167229 */ /* 0x008fe40000000110 */
[----:B------:R-:W-:-:S06]  /*0310*/  DADD R34, -R14, R18 ;  /* 0x000000000e227229 */ /* 0x000fcc0000000112 */
[----:B------:R-:W-:Y:S02]  /*0320*/  DADD R16, -RZ, |R22| ;  /* 0x00000000ff107229 */ /* 0x000fe40000000516 */
[--C-:B------:R-:W-:Y:S02]  /*0330*/  DADD R18, -RZ, |R34|.reuse ;  /* 0x00000000ff127229 */ /* 0x100fe40000000522 */
[----:B------:R-:W-:-:S08]  /*0340*/  DSETP.GT.AND P0, PT, |R22|, |R34|, PT ;  /* 0x400000221600722a */ /* 0x000fd00003f04200 */
[----:B------:R-:W-:Y:S02]  /*0350*/  FSEL R33, R17, R19, P0 ;  /* 0x0000001311217208 */ /* 0x000fe40000000000 */
[----:B------:R-:W-:Y:S02]  /*0360*/  FSEL R32, R16, R18, P0 ;  /* 0x0000001210207208 */ /* 0x000fe40000000000 */
[----:B------:R-:W0:Y:S01]  /*0370*/  MUFU.RCP64H R13, R33 ;  /* 0x00000021000d7308 */ /* 0x000e220000001800 */
[----:B------:R-:W-:Y:S02]  /*0380*/  FSEL R36, R18, R16, P0 ;  /* 0x0000001012247208 */ /* 0x000fe40000000000 */
[----:B------:R-:W-:-:S04]  /*0390*/  FSEL R37, R19, R17, P0 ;  /* 0x0000001113257208 */ /* 0x000fc80000000000 */
[----:B------:R-:W-:Y:S01]  /*03a0*/  FSETP.GEU.AND P1, PT, |R37|, 6.5827683646048100446e-37, PT ;  /* 0x036000002500780b */ /* 0x000fe20003f2e200 */
[----:B0-----:R-:W-:-:S08]  /*03b0*/  DFMA R14, -R32, R12, 1 ;  /* 0x3ff00000200e742b */ /* 0x001fd0000000010c */
[----:B------:R-:W-:-:S08]  /*03c0*/  DFMA R14, R14, R14, R14 ;  /* 0x0000000e0e0e722b */ /* 0x000fd0000000000e */
[----:B------:R-:W-:-:S08]  /*03d0*/  DFMA R14, R12, R14, R12 ;  /* 0x0000000e0c0e722b */ /* 0x000fd0000000000c */
[----:B------:R-:W-:-:S08]  /*03e0*/  DFMA R12, -R32, R14, 1 ;  /* 0x3ff00000200c742b */ /* 0x000fd0000000010e */
[----:B------:R-:W-:-:S08]  /*03f0*/  DFMA R12, R14, R12, R14 ;  /* 0x0000000c0e0c722b */ /* 0x000fd0000000000e */
[----:B------:R-:W-:-:S08]  /*0400*/  DMUL R14, R12, R36 ;  /* 0x000000240c0e7228 */ /* 0x000fd00000000000 */
[----:B------:R-:W-:-:S08]  /*0410*/  DFMA R16, -R32, R14, R36 ;  /* 0x0000000e2010722b */ /* 0x000fd00000000124 */
[----:B------:R-:W-:-:S10]  /*0420*/  DFMA R14, R12, R16, R14 ;  /* 0x000000100c0e722b */ /* 0x000fd4000000000e */
[----:B------:R-:W-:-:S05]  /*0430*/  FFMA R12, RZ, R33, R15 ;  /* 0x00000021ff0c7223 */ /* 0x000fca000000000f */
[----:B------:R-:W-:-:S13]  /*0440*/  FSETP.GT.AND P0, PT, |R12|, 1.469367938527859385e-39, PT ;  /* 0x001000000c00780b */ /* 0x000fda0003f04200 */
[----:B------:R-:W-:Y:S05]  /*0450*/  @P0 BRA P1, `(.L_x_168) ;  /* 0x00000000001c0947 */ /* 0x000fea0000800000 */
[----:B------:R-:W-:Y:S01]  /*0460*/  IMAD.MOV.U32 R14, RZ, RZ, R32 ;  /* 0x000000ffff0e7224 */ /* 0x000fe200078e0020 */
[----:B------:R-:W-:Y:S01]  /*0470*/  MOV R12, 0x4c0 ;  /* 0x000004c0000c7802 */ /* 0x000fe20000000f00 */
[----:B------:R-:W-:Y:S02]  /*0480*/  IMAD.MOV.U32 R13, RZ, RZ, R33 ;  /* 0x000000ffff0d7224 */ /* 0x000fe400078e0021 */
[----:B------:R-:W-:Y:S02]  /*0490*/  IMAD.MOV.U32 R15, RZ, RZ, R36 ;  /* 0x000000ffff0f7224 */ /* 0x000fe400078e0024 */
[----:B------:R-:W-:-:S07]  /*04a0*/  IMAD.MOV.U32 R16, RZ, RZ, R37 ;  /* 0x000000ffff107224 */ /* 0x000fce00078e0025 */
[----:B------:R-:W-:Y:S05]  /*04b0*/  CALL.REL.NOINC `($__internal_6_$__cuda_sm20_div_rn_f64_full) ;  /* 0x0000002800707944 */ /* 0x000fea0003c00000 */
[----:B------:R-:W-:-:S07]  /*04c0*/  IMAD.MOV.U32 R15, RZ, RZ, R13 ;  /* 0x000000ffff0f7224 */ /* 0x000fce00078e000d */
.L_x_168:
[----:B------:R-:W-:Y:S05]  /*04d0*/  BSYNC.RECONVERGENT B2 ;  /* 0x0000000000027941 */ /* 0x000fea0003800200 */
.L_x_167:
[----:B------:R-:W-:Y:S01]  /*04e0*/  DFMA R14, R14, R14, 1 ;  /* 0x3ff000000e0e742b */ /* 0x000fe2000000000e */
[----:B------:R-:W-:Y:S01]  /*04f0*/  IMAD.MOV.U32 R18, RZ, RZ, 0x0 ;  /* 0x00000000ff127424 */ /* 0x000fe200078e00ff */
[----:B------:R-:W-:Y:S01]  /*0500*/  BSSY.RECONVERGENT B2, `(.L_x_169) ;  /* 0x0000017000027945 */ /* 0x000fe20003800200 */
[----:B------:R-:W-:-:S03]  /*0510*/  IMAD.MOV.U32 R19, RZ, RZ, 0x3fd80000 ;  /* 0x3fd80000ff137424 */ /* 0x000fc600078e00ff */
[----:B------:R-:W0:Y:S04]  /*0520*/  MUFU.RSQ64H R13, R15 ;  /* 0x0000000f000d7308 */ /* 0x000e280000001c00 */
[----:B------:R-:W-:-:S05]  /*0530*/  VIADD R12, R15, 0xfcb00000 ;  /* 0xfcb000000f0c7836 */ /* 0x000fca0000000000 */
[----:B------:R-:W-:Y:S01]  /*0540*/  ISETP.GE.U32.AND P0, PT, R12, 0x7ca00000, PT ;  /* 0x7ca000000c00780c */ /* 0x000fe20003f06070 */
[----:B0-----:R-:W-:-:S08]  /*0550*/  DMUL R16, R12, R12 ;  /* 0x0000000c0c107228 */ /* 0x001fd00000000000 */
[----:B------:R-:W-:-:S08]  /*0560*/  DFMA R16, R14, -R16, 1 ;  /* 0x3ff000000e10742b */ /* 0x000fd00000000810 */
[----:B------:R-:W-:Y:S02]  /*0570*/  DFMA R18, R16, R18, 0.5 ;  /* 0x3fe000001012742b */ /* 0x000fe40000000012 */
[----:B------:R-:W-:-:S08]  /*0580*/  DMUL R16, R12, R16 ;  /* 0x000000100c107228 */ /* 0x000fd00000000000 */
[----:B------:R-:W-:-:S08]  /*0590*/  DFMA R26, R18, R16, R12 ;  /* 0x00000010121a722b */ /* 0x000fd0000000000c */
[----:B------:R-:W-:Y:S02]  /*05a0*/  DMUL R18, R14, R26 ;  /* 0x0000001a0e127228 */ /* 0x000fe40000000000 */
[----:B------:R-:W-:Y:S02]  /*05b0*/  VIADD R25, R27, 0xfff00000 ;  /* 0xfff000001b197836 */ /* 0x000fe40000000000 */
[----:B------:R-:W-:-:S04]  /*05c0*/  IMAD.MOV.U32 R24, RZ, RZ, R26 ;  /* 0x000000ffff187224 */ /* 0x000fc800078e001a */
[----:B------:R-:W-:-:S08]  /*05d0*/  DFMA R16, R18, -R18, R14 ;  /* 0x800000121210722b */ /* 0x000fd0000000000e */
[----:B------:R-:W-:Y:S01]  /*05e0*/  DFMA R40, R16, R24, R18 ;  /* 0x000000181028722b */ /* 0x000fe20000000012 */
[----:B------:R-:W-:Y:S10]  /*05f0*/  @!P0 BRA `(.L_x_170) ;  /* 0x00000000001c8947 */ /* 0x000ff40003800000 */
[----:B------:R-:W-:Y:S01]  /*0600*/  IMAD.MOV.U32 R40, RZ, RZ, R12 ;  /* 0x000000ffff287224 */ /* 0x000fe200078e000c */
[----:B------:R-:W-:Y:S01]  /*0610*/  MOV R12, 0x650 ;  /* 0x00000650000c7802 */ /* 0x000fe20000000f00 */
[----:B------:R-:W-:Y:S02]  /*0620*/  IMAD.MOV.U32 R13, RZ, RZ, R26 ;  /* 0x000000ffff0d7224 */ /* 0x000fe400078e001a */
[----:B------:R-:W-:-:S07]  /*0630*/  IMAD.MOV.U32 R41, RZ, RZ, R25 ;  /* 0x000000ffff297224 */ /* 0x000fce00078e0019 */
[----:B------:R-:W-:Y:S05]  /*0640*/  CALL.REL.NOINC `($__internal_7_$__cuda_sm20_dsqrt_rn_f64_mediumpath_v1) ;  /* 0x0000002c00a87944 */ /* 0x000fea0003c00000 */
[----:B------:R-:W-:Y:S01]  /*0650*/  IMAD.MOV.U32 R40, RZ, RZ, R14 ;  /* 0x000000ffff287224 */ /* 0x000fe200078e000e */
[----:B------:R-:W-:-:S07]  /*0660*/  MOV R41, R13 ;  /* 0x0000000d00297202 */ /* 0x000fce0000000f00 */
.L_x_170:
[----:B------:R-:W-:Y:S05]  /*0670*/  BSYNC.RECONVERGENT B2 ;  /* 0x0000000000027941 */ /* 0x000fea0003800200 */
.L_x_169:
[----:B------:R-:W2:Y:S04]  /*0680*/  LDG.E.128 R12, desc[UR6][R8.64+-0x400] ;  /* 0xfffc0006080c7981 */ /* 0x000ea8000c1e1d00 */
[----:B------:R-:W3:Y:S01]  /*0690*/  LDG.E.128 R16, desc[UR6][R10.64+-0x400] ;  /* 0xfffc00060a107981 */ /* 0x000ee2000c1e1d00 */
[----:B------:R-:W-:Y:S01]  /*06a0*/  DADD R22, |R22|, |R34| ;  /* 0x0000000016167229 */ /* 0x000fe20000000622 */
[----:B------:R-:W-:Y:S01]  /*06b0*/  UMOV UR8, 0xffffffff ;  /* 0xffffffff00087882 */ /* 0x000fe20000000000 */
[----:B------:R-:W-:Y:S01]  /*06c0*/  IMAD.MOV.U32 R35, RZ, RZ, R37 ;  /* 0x000000ffff237224 */ /* 0x000fe200078e0025 */
[----:B------:R-:W-:Y:S01]  /*06d0*/  DMUL R40, R32, R40 ;  /* 0x0000002820287228 */ /* 0x000fe20000000000 */
[----:B------:R-:W-:Y:S01]  /*06e0*/  UMOV UR9, 0x7fefffff ;  /* 0x7fefffff00097882 */ /* 0x000fe20000000000 */
[----:B------:R-:W-:Y:S01]  /*06f0*/  BSSY.RECONVERGENT B2, `(.L_x_171) ;  /* 0x0000030000027945 */ /* 0x000fe20003800200 */
[----:B--2---:R-:W-:-:S02]  /*0700*/  DMUL R24, RZ, R14 ;  /* 0x0000000eff187228 */ /* 0x004fc40000000000 */
[----:B------:R-:W-:-:S06]  /*0710*/  DMUL R14, R6, R14 ;  /* 0x0000000e060e7228 */ /* 0x000fcc0000000000 */
        /* <DEDUP_REMOVED lines=11> */
[----:B------:R-:W-:Y:S01]  /*07d0*/  FSEL R38, R16, R14, P0 ;  /* 0x0000000e10267208 */ /* 0x000fe20000000000 */
[----:B------:R-:W-:Y:S01]  /*07e0*/  IMAD.MOV.U32 R16, RZ, RZ, R33 ;  /* 0x000000ffff107224 */ /* 0x000fe200078e0021 */
[----:B------:R-:W-:Y:S01]  /*07f0*/  FSEL R39, R17, R15, P0 ;  /* 0x0000000f11277208 */ /* 0x000fe20000000000 */
[----:B------:R-:W-:Y:S02]  /*0800*/  DSETP.MAX.AND P0, P1, R32, R36, PT ;  /* 0x000000242000722a */ /* 0x000fe4000390f000 */
[----:B0-----:R-:W-:-:S08]  /*0810*/  DFMA R18, -R26, R12, 1 ;  /* 0x3ff000001a12742b */ /* 0x001fd0000000010c */
[----:B------:R-:W-:-:S08]  /*0820*/  DFMA R18, R18, R18, R18 ;  /* 0x000000121212722b */ /* 0x000fd00000000012 */
[----:B------:R-:W-:-:S08]  /*0830*/  DFMA R18, R12, R18, R12 ;  /* 0x000000120c12722b */ /* 0x000fd0000000000c */
[----:B------:R-:W-:-:S08]  /*0840*/  DFMA R12, -R26, R18, 1 ;  /* 0x3ff000001a0c742b */ /* 0x000fd00000000112 */
[----:B------:R-:W-:Y:S01]  /*0850*/  DFMA R12, R18, R12, R18 ;  /* 0x0000000c120c722b */ /* 0x000fe20000000012 */
[----:B------:R-:W-:Y:S01]  /*0860*/  FSEL R19, R16, R35, P0 ;  /* 0x0000002310137208 */ /* 0x000fe20000000000 */
[----:B------:R-:W-:Y:S01]  /*0870*/  IMAD.MOV.U32 R18, RZ, RZ, R32 ;  /* 0x000000ffff127224 */ /* 0x000fe200078e0020 */
[----:B------:R-:W-:Y:S01]  /*0880*/  @P1 LOP3.LUT R19, R35, 0x80000, RZ, 0xfc, !PT ;  /* 0x0008000023131812 */ /* 0x000fe200078efcff */
[----:B------:R-:W-:-:S04]  /*0890*/  DSETP.NEU.AND P1, PT, R32, RZ, PT ;  /* 0x000000ff2000722a */ /* 0x000fc80003f2d000 */
[----:B------:R-:W-:Y:S01]  /*08a0*/  DMUL R14, R12, R38 ;  /* 0x000000260c0e7228 */ /* 0x000fe20000000000 */
[----:B------:R-:W-:Y:S02]  /*08b0*/  SEL R18, R18, R36, P0 ;  /* 0x0000002412127207 */ /* 0x000fe40000000000 */
[----:B------:R-:W-:-:S04]  /*08c0*/  FSEL R41, R23, R41, !P1 ;  /* 0x0000002917297208 */ /* 0x000fc80004800000 */
[----:B------:R-:W-:Y:S02]  /*08d0*/  DSETP.GT.AND P0, PT, R18, UR8, PT ;  /* 0x0000000812007e2a */ /* 0x000fe4000bf04000 */
[----:B------:R-:W-:-:S08]  /*08e0*/  DFMA R16, -R26, R14, R38 ;  /* 0x0000000e1a10722b */ /* 0x000fd00000000126 */
[----:B------:R-:W-:Y:S01]  /*08f0*/  DFMA R14, R12, R16, R14 ;  /* 0x000000100c0e722b */ /* 0x000fe2000000000e */
[C---:B------:R-:W-:Y:S02]  /*0900*/  FSEL R13, R22.reuse, R40, !P1 ;  /* 0x00000028160d7208 */ /* 0x040fe40004800000 */
[----:B------:R-:W-:Y:S02]  /*0910*/  FSETP.GEU.AND P1, PT, |R39|, 6.5827683646048100446e-37, PT ;  /* 0x036000002700780b */ /* 0x000fe40003f2e200 */
[----:B------:R-:W-:Y:S02]  /*0920*/  FSEL R12, R22, R13, P0 ;  /* 0x0000000d160c7208 */ /* 0x000fe40000000000 */
[----:B------:R-:W-:-:S03]  /*0930*/  FSEL R13, R23, R41, P0 ;  /* 0x00000029170d7208 */ /* 0x000fc60000000000 */
[----:B------:R-:W-:-:S03]  /*0940*/  FFMA R16, RZ, R27, R15 ;  /* 0x0000001bff107223 */ /* 0x000fc6000000000f */
[----:B------:R-:W-:Y:S02]  /*0950*/  DFMA R30, R12, R12, R30 ;  /* 0x0000000c0c1e722b */ /* 0x000fe4000000001e */
        /* <DEDUP_REMOVED lines=9> */
.L_x_172:
[----:B------:R-:W-:Y:S05]  /*09f0*/  BSYNC.RECONVERGENT B2 ;  /* 0x0000000000027941 */ /* 0x000fea0003800200 */
.L_x_171:
        /* <DEDUP_REMOVED lines=25> */
.L_x_174:
[----:B------:R-:W-:Y:S05]  /*0b90*/  BSYNC.RECONVERGENT B2 ;  /* 0x0000000000027941 */ /* 0x000fea0003800200 */
.L_x_173:
        /* <DEDUP_REMOVED lines=55> */
.L_x_176:
[----:B------:R-:W-:Y:S05]  /*0f10*/  BSYNC.RECONVERGENT B2 ;  /* 0x0000000000027941 */ /* 0x000fea0003800200 */
.L_x_175:
        /* <DEDUP_REMOVED lines=25> */
.L_x_178:
[----:B------:R-:W-:Y:S05]  /*10b0*/  BSYNC.RECONVERGENT B2 ;  /* 0x0000000000027941 */ /* 0x000fea0003800200 */
.L_x_177:
        /* <DEDUP_REMOVED lines=55> */
.L_x_180:
[----:B------:R-:W-:Y:S05]  /*1430*/  BSYNC.RECONVERGENT B2 ;  /* 0x0000000000027941 */ /* 0x000fea0003800200 */
.L_x_179:
        /* <DEDUP_REMOVED lines=20> */
[----:B------:R-:W-:-:S07]  /*1580*/  IMAD.MOV.U32 R41, RZ, RZ, R23 ;  /* 0x000000ffff297224 */ /* 0x000fce00078e0017 */
[----:B------:R-:W-:Y:S05]  /*1590*/  CALL.REL.NOINC `($__internal_7_$__cuda_sm20_dsqrt_rn_f64_mediumpath_v1) ;  /* 0x0000001c00d47944 */ /* 0x000fea0003c00000 */
[----:B------:R-:W-:-:S07]  /*15a0*/  IMAD.MOV.U32 R12, RZ, RZ, R14 ;  /* 0x000000ffff0c7224 */ /* 0x000fce00078e000e */
.L_x_182:
[----:B------:R-:W-:Y:S05]  /*15b0*/  BSYNC.RECONVERGENT B2 ;  /* 0x0000000000027941 */ /* 0x000fea0003800200 */
.L_x_181:
[----:B------:R-:W-:Y:S01]  /*15c0*/  DSETP.MAX.AND P0, P1, R26, R38, PT ;  /* 0x000000261a00722a */ /* 0x000fe2000390f000 */
[----:B------:R-:W-:Y:S01]  /*15d0*/  MOV R14, R27 ;  /* 0x0000001b000e7202 */ /* 0x000fe20000000f00 */
[----:B------:R-:W-:Y:S01]  /*15e0*/  IMAD.MOV.U32 R15, RZ, RZ, R38 ;  /* 0x000000ffff0f7224 */ /* 0x000fe200078e0026 */
[----:B------:R-:W-:Y:S01]  /*15f0*/  DADD R24, |R24|, |R28| ;  /* 0x0000000018187229 */ /* 0x000fe2000000061c */
[----:B------:R-:W-:Y:S01]  /*1600*/  UMOV UR8, 0xffffffff ;  /* 0xffffffff00087882 */ /* 0x000fe20000000000 */
[----:B------:R-:W-:Y:S01]  /*1610*/  DMUL R12, R26, R12 ;  /* 0x0000000c1a0c7228 */ /* 0x000fe20000000000 */
[----:B------:R-:W-:Y:S01]  /*1620*/  FSEL R17, R14, R39, P0 ;  /* 0x000000270e117208 */ /* 0x000fe20000000000 */
[----:B------:R-:W-:Y:S01]  /*1630*/  IMAD.MOV.U32 R14, RZ, RZ, R26 ;  /* 0x000000ffff0e7224 */ /* 0x000fe200078e001a */
[----:B------:R-:W-:Y:S01]  /*1640*/  UMOV UR9, 0x7fefffff ;  /* 0x7fefffff00097882 */ /* 0x000fe20000000000 */
[----:B------:R-:W-:Y:S01]  /*1650*/  VIADD R0, R0, 0x4 ;  /* 0x0000000400007836 */ /* 0x000fe20000000000 */
[----:B------:R-:W-:Y:S01]  /*1660*/  IADD3 R10, P2, PT, R10, 0x1000, RZ ;  /* 0x000010000a0a7810 */ /* 0x000fe20007f5e0ff */
[----:B------:R-:W-:Y:S01]  /*1670*/  VIADD R3, R3, 0x100 ;  /* 0x0000010003037836 */ /* 0x000fe20000000000 */
[----:B------:R-:W-:-:S02]  /*1680*/  SEL R14, R14, R15, P0 ;  /* 0x0000000f0e0e7207 */ /* 0x000fc40000000000 */
[----:B------:R-:W-:Y:S01]  /*1690*/  @P1 LOP3.LUT R17, R39, 0x80000, RZ, 0xfc, !PT ;  /* 0x0008000027111812 */ /* 0x000fe200078efcff */
[----:B------:R-:W-:Y:S01]  /*16a0*/  DSETP.NEU.AND P1, PT, R26, RZ, PT ;  /* 0x000000ff1a00722a */ /* 0x000fe20003f2d000 */
[----:B------:R-:W-:-:S03]  /*16b0*/  IMAD.X R11, RZ, RZ, R11, P2 ;  /* 0x000000ffff0b7224 */ /* 0x000fc600010e060b */
[----:B------:R-:W-:Y:S02]  /*16c0*/  IMAD.MOV.U32 R15, RZ, RZ, R17 ;  /* 0x000000ffff0f7224 */ /* 0x000fe400078e0011 */
[----:B------:R-:W-:-:S04]  /*16d0*/  FSEL R13, R25, R13, !P1 ;  /* 0x0000000d190d7208 */ /* 0x000fc80004800000 */
[----:B------:R-:W-:Y:S01]  /*16e0*/  DSETP.GT.AND P0, PT, R14, UR8, PT ;  /* 0x000000080e007e2a */ /* 0x000fe2000bf04000 */
[----:B------:R-:W-:Y:S02]  /*16f0*/  FSEL R15, R24, R12, !P1 ;  /* 0x0000000c180f7208 */ /* 0x000fe40004800000 */
[----:B------:R-:W-:-:S03]  /*1700*/  IADD3 R8, P1, PT, R8, 0x1000, RZ ;  /* 0x0000100008087810 */ /* 0x000fc60007f3e0ff */
[----:B------:R-:W-:Y:S02]  /*1710*/  FSEL R12, R24, R15, P0 ;  /* 0x0000000f180c7208 */ /* 0x000fe40000000000 */
[----:B------:R-:W-:Y:S01]  /*1720*/  FSEL R13, R25, R13, P0 ;  /* 0x0000000d190d7208 */ /* 0x000fe20000000000 */
[----:B------:R-:W-:Y:S01]  /*1730*/  IMAD.X R9, RZ, RZ, R9, P1 ;  /* 0x000000ffff097224 */ /* 0x000fe200008e0609 */
[----:B------:R-:W-:-:S04]  /*1740*/  ISETP.NE.AND P0, PT, R0, RZ, PT ;  /* 0x000000ff0000720c */ /* 0x000fc80003f05270 */
[----:B------:R-:W-:-:S09]  /*1750*/  DFMA R30, R12, R12, R30 ;  /* 0x0000000c0c1e722b */ /* 0x000fd2000000001e */
[----:B------:R-:W-:Y:S05]  /*1760*/  @P0 BRA `(.L_x_183) ;  /* 0xffffffe800c40947 */ /* 0x000fea000383ffff */
.L_x_166:
[----:B------:R-:W-:Y:S05]  /*1770*/  BSYNC.RECONVERGENT B1 ;  /* 0x0000000000017941 */ /* 0x000fea0003800200 */
.L_x_165:
[----:B------:R-:W-:Y:S01]  /*1780*/  LEA.HI R0, R4, 0x1, RZ, 0x1a ;  /* 0x0000000104007811 */ /* 0x000fe200078fd0ff */
[----:B------:R-:W-:Y:S03]  /*1790*/  BSSY.RECONVERGENT B1, `(.L_x_184) ;  /* 0x000011b000017945 */ /* 0x000fe60003800200 */
[----:B------:R-:W-:-:S13]  /*17a0*/  LOP3.LUT P0, R0, R0, 0x3, RZ, 0xc0, !PT ;  /* 0x0000000300007812 */ /* 0x000fda000780c0ff */
[----:B------:R-:W-:Y:S05]  /*17b0*/  @!P0 BRA `(.L_x_185) ;  /* 0x0000001000608947 */ /* 0x000fea0003800000 */
[----:B------:R-:W-:Y:S01]  /*17c0*/  ISETP.NE.AND P0, PT, R0, 0x1, PT ;  /* 0x000000010000780c */ /* 0x000fe20003f05270 */
[----:B------:R-:W-:-:S12]  /*17d0*/  BSSY.RECONVERGENT B2, `(.L_x_186) ;  /* 0x00000b5000027945 */ /* 0x000fd80003800200 */
[----:B------:R-:W-:Y:S05]  /*17e0*/  @!P0 BRA `(.L_x_187) ;  /* 0x0000000800cc8947 */ /* 0x000fea0003800000 */
[----:B------:R-:W0:Y:S01]  /*17f0*/  LDCU.64 UR8, c[0x0][0x398] ;  /* 0x00007300ff0877ac */ /* 0x000e220008000a00 */
[----:B------:R-:W-:Y:S01]  /*1800*/  IADD3 R0, P0, PT, R2, R3, RZ ;  /* 0x0000000302007210 */ /* 0x000fe20007f1e0ff */
[----:B------:R-:W1:Y:S04]  /*1810*/  LDCU.64 UR10, c[0x0][0x388] ;  /* 0x00007100ff0a77ac */ /* 0x000e680008000a00 */
[----:B------:R-:W-:Y:S02]  /*1820*/  IMAD.X R9, RZ, RZ, RZ, P0 ;  /* 0x000000ffff097224 */ /* 0x000fe400000e06ff */
[----:B------:R-:W-:-:S03]  /*1830*/  IMAD.SHL.U32 R22, R0, 0x10, RZ ;  /* 0x0000001000167824 */ /* 0x000fc600078e00ff */
[----:B------:R-:W-:Y:S02]  /*1840*/  SHF.L.U64.HI R0, R0, 0x4, R9 ;  /* 0x0000000400007819 */ /* 0x000fe40000010209 */
[----:B0-----:R-:W-:-:S04]  /*1850*/  IADD3 R32, P0, PT, R22, UR8, RZ ;  /* 0x0000000816207c10 */ /* 0x001fc8000ff1e0ff */
[----:B------:R-:W-:-:S05]  /*1860*/  IADD3.X R33, PT, PT, R0, UR9, RZ, P0, !PT ;  /* 0x0000000900217c10 */ /* 0x000fca00087fe4ff */
[----:B------:R-:W2:Y:S01]  /*1870*/  LDG.E.128 R8, desc[UR6][R32.64] ;  /* 0x0000000620087981 */ /* 0x000ea2000c1e1d00 */
[----:B-1----:R-:W-:-:S04]  /*1880*/  IADD3 R22, P0, PT, R22, UR10, RZ ;  /* 0x0000000a16167c10 */ /* 0x002fc8000ff1e0ff */
[----:B------:R-:W-:-:S05]  /*1890*/  IADD3.X R23, PT, PT, R0, UR11, RZ, P0, !PT ;  /* 0x0000000b00177c10 */ /* 0x000fca00087fe4ff */
        /* <DEDUP_REMOVED lines=36> */
.L_x_189:
[----:B------:R-:W-:Y:S05]  /*1ae0*/  BSYNC.RECONVERGENT B3 ;  /* 0x0000000000037941 */ /* 0x000fea0003800200 */
.L_x_188:
        /* <DEDUP_REMOVED lines=13> */
[----:B------:R-:W-:Y:S01]  /*1bc0*/  VIADD R9, R13, 0xfff00000 ;  /* 0xfff000000d097836 */ /* 0x000fe20000000000 */
[----:B------:R-:W-:-:S05]  /*1bd0*/  MOV R8, R12 ;  /* 0x0000000c00087202 */ /* 0x000fca0000000f00 */
[----:B------:R-:W-:-:S08]  /*1be0*/  DFMA R18, R10, -R10, R14 ;  /* 0x8000000a0a12722b */ /* 0x000fd0000000000e */
[----:B------:R-:W-:Y:S01]  /*1bf0*/  DFMA R16, R18, R8, R10 ;  /* 0x000000081210722b */ /* 0x000fe2000000000a */
[----:B------:R-:W-:Y:S10]  /*1c00*/  @!P0 BRA `(.L_x_191) ;  /* 0x0000000000288947 */ /* 0x000ff40003800000 */
[----:B------:R-:W-:Y:S01]  /*1c10*/  IMAD.MOV.U32 R13, RZ, RZ, R12 ;  /* 0x000000ffff0d7224 */ /* 0x000fe200078e000c */
[----:B------:R-:W-:Y:S01]  /*1c20*/  MOV R12, 0x1c90 ;  /* 0x00001c90000c7802 */ /* 0x000fe20000000f00 */
[----:B------:R-:W-:Y:S02]  /*1c30*/  IMAD.MOV.U32 R16, RZ, RZ, R18 ;  /* 0x000000ffff107224 */ /* 0x000fe400078e0012 */
[----:B------:R-:W-:Y:S02]  /*1c40*/  IMAD.MOV.U32 R17, RZ, RZ, R19 ;  /* 0x000000ffff117224 */ /* 0x000fe400078e0013 */
[----:B------:R-:W-:Y:S02]  /*1c50*/  IMAD.MOV.U32 R18, RZ, RZ, R10 ;  /* 0x000000ffff127224 */ /* 0x000fe400078e000a */
[----:B------:R-:W-:Y:S02]  /*1c60*/  IMAD.MOV.U32 R19, RZ, RZ, R11 ;  /* 0x000000ffff137224 */ /* 0x000fe400078e000b */
[----:B------:R-:W-:-:S07]  /*1c70*/  IMAD.MOV.U32 R41, RZ, RZ, R9 ;  /* 0x000000ffff297224 */ /* 0x000fce00078e0009 */
[----:B------:R-:W-:Y:S05]  /*1c80*/  CALL.REL.NOINC `($__internal_7_$__cuda_sm20_dsqrt_rn_f64_mediumpath_v1) ;  /* 0x0000001800187944 */ /* 0x000fea0003c00000 */
[----:B------:R-:W-:Y:S02]  /*1c90*/  IMAD.MOV.U32 R16, RZ, RZ, R14 ;  /* 0x000000ffff107224 */ /* 0x000fe400078e000e */
[----:B------:R-:W-:-:S07]  /*1ca0*/  IMAD.MOV.U32 R17, RZ, RZ, R13 ;  /* 0x000000ffff117224 */ /* 0x000fce00078e000d */
.L_x_191:
[----:B------:R-:W-:Y:S05]  /*1cb0*/  BSYNC.RECONVERGENT B3 ;  /* 0x0000000000037941 */ /* 0x000fea0003800200 */
.L_x_190:
[----:B------:R-:W2:Y:S04]  /*1cc0*/  LDG.E.128 R8, desc[UR6][R32.64+0x400] ;  /* 0x0004000620087981 */ /* 0x000ea8000c1e1d00 */
[----:B------:R-:W3:Y:S01]  /*1cd0*/  LDG.E.128 R12, desc[UR6][R22.64+0x400] ;  /* 0x00040006160c7981 */ /* 0x000ee2000c1e1d00 */
[----:B------:R-:W-:Y:S01]  /*1ce0*/  IMAD.MOV.U32 R0, RZ, RZ, R27 ;  /* 0x000000ffff007224 */ /* 0x000fe200078e001b */
        /* <DEDUP_REMOVED lines=9> */
[----:B------:R-:W-:-:S06]  /*1d80*/  DFMA R10, RZ, R8, R10 ;  /* 0x00000008ff0a722b */ /* 0x000fcc000000000a */
[----:B---3--:R-:W-:Y:S02]  /*1d90*/  DADD R8, -R18, R12 ;  /* 0x0000000012087229 */ /* 0x008fe4000000010c */
[----:B------:R-:W-:Y:S01]  /*1da0*/  DADD R22, -R10, R14 ;  /* 0x000000000a167229 */ /* 0x000fe2000000010e */
[----:B------:R-:W-:-:S05]  /*1db0*/  IMAD.MOV.U32 R14, RZ, RZ, 0x1 ;  /* 0x00000001ff0e7424 */ /* 0x000fca00078e00ff */
[----:B------:R-:W-:Y:S02]  /*1dc0*/  DADD R12, -RZ, |R8| ;  /* 0x00000000ff0c7229 */ /* 0x000fe40000000508 */
[--C-:B------:R-:W-:Y:S02]  /*1dd0*/  DADD R18, -RZ, |R22|.reuse ;  /* 0x00000000ff127229 */ /* 0x100fe40000000516 */
[----:B------:R-:W-:-:S08]  /*1de0*/  DSETP.GT.AND P0, PT, |R8|, |R22|, PT ;  /* 0x400000160800722a */ /* 0x000fd00003f04200 */
[----:B------:R-:W-:Y:S02]  /*1df0*/  FSEL R11, R13, R19, P0 ;  /* 0x000000130d0b7208 */ /* 0x000fe40000000000 */
[----:B------:R-:W-:Y:S02]  /*1e00*/  FSEL R10, R12, R18, P0 ;  /* 0x000000120c0a7208 */ /* 0x000fe40000000000 */
[----:B------:R-:W0:Y:S04]  /*1e10*/  MUFU.RCP64H R15, R11 ;  /* 0x0000000b000f7308 */ /* 0x000e280000001800 */
[----:B0-----:R-:W-:-:S08]  /*1e20*/  DFMA R32, -R10, R14, 1 ;  /* 0x3ff000000a20742b */ /* 0x001fd0000000010e */
[----:B------:R-:W-:-:S08]  /*1e30*/  DFMA R32, R32, R32, R32 ;  /* 0x000000202020722b */ /* 0x000fd00000000020 */
[----:B------:R-:W-:-:S08]  /*1e40*/  DFMA R14, R14, R32, R14 ;  /* 0x000000200e0e722b */ /* 0x000fd0000000000e */
[----:B------:R-:W-:-:S08]  /*1e50*/  DFMA R32, -R10, R14, 1 ;  /* 0x3ff000000a20742b */ /* 0x000fd0000000010e */
[----:B------:R-:W-:Y:S01]  /*1e60*/  DFMA R14, R14, R32, R14 ;  /* 0x000000200e0e722b */ /* 0x000fe2000000000e */
[----:B------:R-:W-:Y:S02]  /*1e70*/  FSEL R32, R18, R12, P0 ;  /* 0x0000000c12207208 */ /* 0x000fe40000000000 */
[----:B------:R-:W-:Y:S01]  /*1e80*/  FSEL R33, R19, R13, P0 ;  /* 0x0000000d13217208 */ /* 0x000fe20000000000 */
[----:B------:R-:W-:-:S05]  /*1e90*/  DSETP.MAX.AND P0, P1, R26, R34, PT ;  /* 0x000000221a00722a */ /* 0x000fca000390f000 */
[----:B------:R-:W-:Y:S01]  /*1ea0*/  DMUL R12, R14, R32 ;  /* 0x000000200e0c7228 */ /* 0x000fe20000000000 */
[----:B------:R-:W-:Y:S01]  /*1eb0*/  FSEL R37, R0, R35, P0 ;  /* 0x0000002300257208 */ /* 0x000fe20000000000 */
[----:B------:R-:W-:-:S05]  /*1ec0*/  IMAD.MOV.U32 R0, RZ, RZ, R26 ;  /* 0x000000ffff007224 */ /* 0x000fca00078e001a */
[----:B------:R-:W-:Y:S01]  /*1ed0*/  SEL R28, R0, R29, P0 ;  /* 0x0000001d001c7207 */ /* 0x000fe20000000000 */
[----:B------:R-:W-:Y:S01]  /*1ee0*/  DFMA R18, -R10, R12, R32 ;  /* 0x0000000c0a12722b */ /* 0x000fe20000000120 */
[----:B------:R-:W-:Y:S01]  /*1ef0*/  @P1 LOP3.LUT R37, R35, 0x80000, RZ, 0xfc, !PT ;  /* 0x0008000023251812 */ /* 0x000fe200078efcff */
[----:B------:R-:W-:-:S04]  /*1f00*/  DSETP.NEU.AND P1, PT, R26, RZ, PT ;  /* 0x000000ff1a00722a */ /* 0x000fc80003f2d000 */
[----:B------:R-:W-:Y:S02]  /*1f10*/  IMAD.MOV.U32 R29, RZ, RZ, R37 ;  /* 0x000000ffff1d7224 */ /* 0x000fe400078e0025 */
[----:B------:R-:W-:Y:S01]  /*1f20*/  DFMA R14, R14, R18, R12 ;  /* 0x000000120e0e722b */ /* 0x000fe2000000000c */
[----:B------:R-:W-:Y:S02]  /*1f30*/  FSEL R17, R25, R17, !P1 ;  /* 0x0000001119117208 */ /* 0x000fe40004800000 */
[----:B------:R-:W-:Y:S01]  /*1f40*/  FSEL R13, R24, R16, !P1 ;  /* 0x00000010180d7208 */ /* 0x000fe20004800000 */
[----:B------:R-:W-:Y:S01]  /*1f50*/  DSETP.GT.AND P0, PT, R28, UR8, PT ;  /* 0x000000081c007e2a */ /* 0x000fe2000bf04000 */
[----:B------:R-:W-:-:S05]  /*1f60*/  FSETP.GEU.AND P1, PT, |R33|, 6.5827683646048100446e-37, PT ;  /* 0x036000002100780b */ /* 0x000fca0003f2e200 */
[----:B------:R-:W-:Y:S01]  /*1f70*/  FFMA R0, RZ, R11, R15 ;  /* 0x0000000bff007223 */ /* 0x000fe2000000000f */
[----:B------:R-:W-:Y:S02]  /*1f80*/  FSEL R12, R24, R13, P0 ;  /* 0x0000000d180c7208 */ /* 0x000fe40000000000 */
[----:B------:R-:W-:Y:S02]  /*1f90*/  FSEL R13, R25, R17, P0 ;  /* 0x00000011190d7208 */ /* 0x000fe40000000000 */
[----:B------:R-:W-:-:S04]  /*1fa0*/  FSETP.GT.AND P0, PT, |R0|, 1.469367938527859385e-39, PT ;  /* 0x001000000000780b */ /* 0x000fc80003f04200 */
[----:B------:R-:W-:-:S09]  /*1fb0*/  DFMA R30, R12, R12, R30 ;  /* 0x0000000c0c1e722b */ /* 0x000fd2000000001e */
        /* <DEDUP_REMOVED lines=8> */
.L_x_193:
[----:B------:R-:W-:Y:S05]  /*2040*/  BSYNC.RECONVERGENT B3 ;  /* 0x0000000000037941 */ /* 0x000fea0003800200 */
.L_x_192:
[----:B------:R-:W-:Y:S01]  /*2050*/  DFMA R14, R14, R14, 1 ;  /* 0x3ff000000e0e742b */ /* 0x000fe2000000000e */
[----:B------:R-:W-:Y:S01]  /*2060*/  IMAD.MOV.U32 R18, RZ, RZ, 0x0 ;  /* 0x00000000ff127424 */ /* 0x000fe200078e00ff */
[----:B------:R-:W-:Y:S01]  /*2070*/  BSSY.RECONVERGENT B3, `(.L_x_194) ;  /* 0x0000016000037945 */ /* 0x000fe20003800200 */
[----:B------:R-:W-:-:S03]  /*2080*/  IMAD.MOV.U32 R19, RZ, RZ, 0x3fd80000 ;  /* 0x3fd80000ff137424 */ /* 0x000fc600078e00ff */
[----:B------:R-:W0:Y:S04]  /*2090*/  MUFU.RSQ64H R13, R15 ;  /* 0x0000000f000d7308 */ /* 0x000e280000001c00 */
[----:B------:R-:W-:-:S04]  /*20a0*/  IADD3 R12, PT, PT, R15, -0x3500000, RZ ;  /* 0xfcb000000f0c7810 */ /* 0x000fc80007ffe0ff */
[----:B------:R-:W-:Y:S02]  /*20b0*/  ISETP.GE.U32.AND P0, PT, R12, 0x7ca00000, PT ;  /* 0x7ca000000c00780c */ /* 0x000fe40003f06070 */
        /* <DEDUP_REMOVED lines=15> */
[----:B------:R-:W-:Y:S02]  /*21b0*/  IMAD.MOV.U32 R24, RZ, RZ, R14 ;  /* 0x000000ffff187224 */ /* 0x000fe400078e000e */
[----:B------:R-:W-:-:S07]  /*21c0*/  IMAD.MOV.U32 R25, RZ, RZ, R13 ;  /* 0x000000ffff197224 */ /* 0x000fce00078e000d */
.L_x_195:
[----:B------:R-:W-:Y:S05]  /*21d0*/  BSYNC.RECONVERGENT B3 ;  /* 0x0000000000037941 */ /* 0x000fea0003800200 */
.L_x_194:
[----:B------:R-:W-:Y:S01]  /*21e0*/  DSETP.MAX.AND P0, P1, R10, R32, PT ;  /* 0x000000200a00722a */ /* 0x000fe2000390f000 */
[----:B------:R-:W-:Y:S01]  /*21f0*/  IMAD.MOV.U32 R0, RZ, RZ, R11 ;  /* 0x000000ffff007224 */ /* 0x000fe200078e000b */
[----:B------:R-:W-:Y:S01]  /*2200*/  DADD R22, |R8|, |R22| ;  /* 0x0000000008167229 */ /* 0x000fe20000000616 */
[----:B------:R-:W-:Y:S01]  /*2210*/  UMOV UR8, 0xffffffff ;  /* 0xffffffff00087882 */ /* 0x000fe20000000000 */
[----:B------:R-:W-:Y:S01]  /*2220*/  IMAD.MOV.U32 R9, RZ, RZ, R32 ;  /* 0x000000ffff097224 */ /* 0x000fe200078e0020 */
[----:B------:R-:W-:Y:S01]  /*2230*/  DMUL R24, R10, R24 ;  /* 0x000000180a187228 */ /* 0x000fe20000000000 */
[----:B------:R-:W-:Y:S01]  /*2240*/  FSEL R13, R0, R33, P0 ;  /* 0x00000021000d7208 */ /* 0x000fe20000000000 */
[----:B------:R-:W-:Y:S01]  /*2250*/  IMAD.MOV.U32 R0, RZ, RZ, R10 ;  /* 0x000000ffff007224 */ /* 0x000fe200078e000a */
[----:B------:R-:W-:Y:S01]  /*2260*/  UMOV UR9, 0x7fefffff ;  /* 0x7fefffff00097882 */ /* 0x000fe20000000000 */
[----:B------:R-:W-:-:S03]  /*2270*/  VIADD R3, R3, 0x80 ;  /* 0x0000008003037836 */ /* 0x000fc60000000000 */
[----:B------:R-:W-:Y:S02]  /*2280*/  SEL R8, R0, R9, P0 ;  /* 0x0000000900087207 */ /* 0x000fe40000000000 */
[----:B------:R-:W-:Y:S01]  /*2290*/  @P1 LOP3.LUT R13, R33, 0x80000, RZ, 0xfc, !PT ;  /* 0x00080000210d1812 */ /* 0x000fe200078efcff */
[----:B------:R-:W-:-:S04]  /*22a0*/  DSETP.NEU.AND P1, PT, R10, RZ, PT ;  /* 0x000000ff0a00722a */ /* 0x000fc80003f2d000 */
[----:B------:R-:W-:Y:S02]  /*22b0*/  IMAD.MOV.U32 R9, RZ, RZ, R13 ;  /* 0x000000ffff097224 */ /* 0x000fe400078e000d */
[----:B------:R-:W-:-:S04]  /*22c0*/  FSEL R25, R23, R25, !P1 ;  /* 0x0000001917197208 */ /* 0x000fc80004800000 */
[----:B------:R-:W-:Y:S01]  /*22d0*/  DSETP.GT.AND P0, PT, R8, UR8, PT ;  /* 0x0000000808007e2a */ /* 0x000fe2000bf04000 */
[----:B------:R-:W-:-:S05]  /*22e0*/  FSEL R9, R22, R24, !P1 ;  /* 0x0000001816097208 */ /* 0x000fca0004800000 */
[----:B------:R-:W-:Y:S02]  /*22f0*/  FSEL R8, R22, R9, P0 ;  /* 0x0000000916087208 */ /* 0x000fe40000000000 */
[----:B------:R-:W-:-:S06]  /*2300*/  FSEL R9, R23, R25, P0 ;  /* 0x0000001917097208 */ /* 0x000fcc0000000000 */
[----:B------:R-:W-:-:S11]  /*2310*/  DFMA R30, R8, R8, R30 ;  /* 0x00000008081e722b */ /* 0x000fd6000000001e */
.L_x_187:
[----:B------:R-:W-:Y:S05]  /*2320*/  BSYNC.RECONVERGENT B2 ;  /* 0x0000000000027941 */ /* 0x000fea0003800200 */
.L_x_186:
[----:B------:R-:W-:-:S13]  /*2330*/  LOP3.LUT P0, RZ, R4, 0x40, RZ, 0xc0, !PT ;  /* 0x0000004004ff7812 */ /* 0x000fda000780c0ff */
[----:B------:R-:W-:Y:S05]  /*2340*/  @P0 BRA `(.L_x_185) ;  /* 0x00000004007c0947 */ /* 0x000fea0003800000 */
[----:B------:R-:W0:Y:S01]  /*2350*/  LDCU.64 UR8, c[0x0][0x398] ;  /* 0x00007300ff0877ac */ /* 0x000e220008000a00 */
[----:B------:R-:W-:Y:S01]  /*2360*/  IADD3 R0, P0, PT, R2, R3, RZ ;  /* 0x0000000302007210 */ /* 0x000fe20007f1e0ff */
[----:B------:R-:W1:Y:S04]  /*2370*/  LDCU.64 UR10, c[0x0][0x388] ;  /* 0x00007100ff0a77ac */ /* 0x000e680008000a00 */
[----:B------:R-:W-:Y:S02]  /*2380*/  IMAD.X R3, RZ, RZ, RZ, P0 ;  /* 0x000000ffff037224 */ /* 0x000fe400000e06ff */
[----:B------:R-:W-:-:S03]  /*2390*/  IMAD.SHL.U32 R10, R0, 0x10, RZ ;  /* 0x00000010000a7824 */ /* 0x000fc600078e00ff */
[----:B------:R-:W-:Y:S02]  /*23a0*/  SHF.L.U64.HI R0, R0, 0x4, R3 ;  /* 0x0000000400007819 */ /* 0x000fe40000010203 */
[----:B0-----:R-:W-:-:S04]  /*23b0*/  IADD3 R12, P0, PT, R10, UR8, RZ ;  /* 0x000000080a0c7c10 */ /* 0x001fc8000ff1e0ff */
[----:B------:R-:W-:-:S06]  /*23c0*/  IADD3.X R13, PT, PT, R0, UR9, RZ, P0, !PT ;  /* 0x00000009000d7c10 */ /* 0x000fcc00087fe4ff */
[----:B------:R-:W2:Y:S01]  /*23d0*/  LDG.E.128 R12, desc[UR6][R12.64] ;  /* 0x000000060c0c7981 */ /* 0x000ea2000c1e1d00 */
[----:B-1----:R-:W-:-:S04]  /*23e0*/  IADD3 R10, P0, PT, R10, UR10, RZ ;  /* 0x0000000a0a0a7c10 */ /* 0x002fc8000ff1e0ff */
[----:B------:R-:W-:-:S06]  /*23f0*/  IADD3.X R11, PT, PT, R0, UR11, RZ, P0, !PT ;  /* 0x0000000b000b7c10 */ /* 0x000fcc00087fe4ff */
[----:B------:R-:W3:Y:S01]  /*2400*/  LDG.E.128 R8, desc[UR6][R10.64] ;  /* 0x000000060a087981 */ /* 0x000ee2000c1e1d00 */
[----:B------:R-:W-:Y:S01]  /*2410*/  BSSY.RECONVERGENT B2, `(.L_x_196) ;  /* 0x0000023000027945 */ /* 0x000fe20003800200 */
[-C--:B--2---:R-:W-:Y:S02]  /*2420*/  DMUL R2, RZ, R14.reuse ;  /* 0x0000000eff027228 */ /* 0x084fe40000000000 */
[----:B-----5:R-:W-:-:S06]  /*2430*/  DMUL R14, R6, R14 ;  /* 0x0000000e060e7228 */ /* 0x020fcc0000000000 */
        /* <DEDUP_REMOVED lines=17> */
[----:B------:R-:W-:-:S04]  /*2550*/  FSEL R11, R17, R15, P0 ;  /* 0x0000000f110b7208 */ /* 0x000fc80000000000 */
[----:B------:R-:W-:Y:S02]  /*2560*/  FSETP.GEU.AND P1, PT, |R11|, 6.5827683646048100446e-37, PT ;  /* 0x036000000b00780b */ /* 0x000fe40003f2e200 */
[----:B------:R-:W-:-:S08]  /*2570*/  DMUL R14, R12, R10 ;  /* 0x0000000a0c0e7228 */ /* 0x000fd00000000000 */
[----:B------:R-:W-:-:S08]  /*2580*/  DFMA R16, -R2, R14, R10 ;  /* 0x0000000e0210722b */ /* 0x000fd0000000010a */
[----:B------:R-:W-:-:S10]  /*2590*/  DFMA R14, R12, R16, R14 ;  /* 0x000000100c0e722b */ /* 0x000fd4000000000e */
[----:B------:R-:W-:-:S05]  /*25a0*/  FFMA R0, RZ, R3, R15 ;  /* 0x00000003ff007223 */ /* 0x000fca000000000f */
[----:B------:R-:W-:-:S13]  /*25b0*/  FSETP.GT.AND P0, PT, |R0|, 1.469367938527859385e-39, PT ;  /* 0x001000000000780b */ /* 0x000fda0003f04200 */
[----:B------:R-:W-:Y:S05]  /*25c0*/  @P0 BRA P1, `(.L_x_197) ;  /* 0x00000000001c0947 */ /* 0x000fea0000800000 */
[----:B------:R-:W-:Y:S01]  /*25d0*/  IMAD.MOV.U32 R14, RZ, RZ, R2 ;  /* 0x000000ffff0e7224 */ /* 0x000fe200078e0002 */
[----:B------:R-:W-:Y:S01]  /*25e0*/  MOV R15, R10 ;  /* 0x0000000a000f7202 */ /* 0x000fe20000000f00 */
[----:B------:R-:W-:Y:S01]  /*25f0*/  IMAD.MOV.U32 R13, RZ, RZ, R3 ;  /* 0x000000ffff0d7224 */ /* 0x000fe200078e0003 */
[----:B------:R-:W-:Y:S01]  /*2600*/  MOV R12, 0x2630 ;  /* 0x00002630000c7802 */ /* 0x000fe20000000f00 */
[----:B------:R-:W-:-:S07]  /*2610*/  IMAD.MOV.U32 R16, RZ, RZ, R11 ;  /* 0x000000ffff107224 */ /* 0x000fce00078e000b */
[----:B------:R-:W-:Y:S05]  /*2620*/  CALL.REL.NOINC `($__internal_6_$__cuda_sm20_div_rn_f64_full) ;  /* 0x0000000800147944 */ /* 0x000fea0003c00000 */
[----:B------:R-:W-:-:S07]  /*2630*/  IMAD.MOV.U32 R15, RZ, RZ, R13 ;  /* 0x000000ffff0f7224 */ /* 0x000fce00078e000d */
.L_x_197:
[----:B------:R-:W-:Y:S05]  /*2640*/  BSYNC.RECONVERGENT B2 ;  /* 0x0000000000027941 */ /* 0x000fea0003800200 */
.L_x_196:
[----:B------:R-:W-:Y:S01]  /*2650*/  DFMA R16, R14, R14, 1 ;  /* 0x3ff000000e10742b */ /* 0x000fe2000000000e */
[----:B------:R-:W-:Y:S01]  /*2660*/  BSSY.RECONVERGENT B2, `(.L_x_198) ;  /* 0x000001a000027945 */ /* 0x000fe20003800200 */
[----:B------:R-:W-:Y:S02]  /*2670*/  IMAD.MOV.U32 R14, RZ, RZ, 0x0 ;  /* 0x00000000ff0e7424 */ /* 0x000fe400078e00ff */
[----:B------:R-:W-:Y:S02]  /*2680*/  IMAD.MOV.U32 R15, RZ, RZ, 0x3fd80000 ;  /* 0x3fd80000ff0f7424 */ /* 0x000fe400078e00ff */
        /* <DEDUP_REMOVED lines=22> */
[----:B------:R-:W-:-:S07]  /*27f0*/  IMAD.MOV.U32 R15, RZ, RZ, R13 ;  /* 0x000000ffff0f7224 */ /* 0x000fce00078e000d */
.L_x_199:
[----:B------:R-:W-:Y:S05]  /*2800*/  BSYNC.RECONVERGENT B2 ;  /* 0x0000000000027941 */ /* 0x000fea0003800200 */
.L_x_198:
        /* <DEDUP_REMOVED lines=8> */
[----:B------:R-:W-:-:S04]  /*2890*/  UMOV UR9, 0x7fefffff ;  /* 0x7fefffff00097882 */ /* 0x000fc80000000000 */
[----:B------:R-:W-:Y:S02]  /*28a0*/  SEL R6, R0, R7, P0 ;  /* 0x0000000700067207 */ /* 0x000fe40000000000 */
[----:B------:R-:W-:Y:S01]  /*28b0*/  @P1 LOP3.LUT R13, R11, 0x80000, RZ, 0xfc, !PT ;  /* 0x000800000b0d1812 */ /* 0x000fe200078efcff */
[----:B------:R-:W-:-:S04]  /*28c0*/  DSETP.NEU.AND P1, PT, R2, RZ, PT ;  /* 0x000000ff0200722a */ /* 0x000fc80003f2d000 */
[----:B------:R-:W-:Y:S02]  /*28d0*/  IMAD.MOV.U32 R7, RZ, RZ, R13 ;  /* 0x000000ffff077224 */ /* 0x000fe400078e000d */
[----:B------:R-:W-:Y:S02]  /*28e0*/  FSEL R3, R8, R14, !P1 ;  /* 0x0000000e08037208 */ /* 0x000fe40004800000 */
[----:B------:R-:W-:Y:S02]  /*28f0*/  FSEL R15, R9, R15, !P1 ;  /* 0x0000000f090f7208 */ /* 0x000fe40004800000 */
[----:B------:R-:W-:-:S06]  /*2900*/  DSETP.GT.AND P0, PT, R6, UR8, PT ;  /* 0x0000000806007e2a */ /* 0x000fcc000bf04000 */
[----:B------:R-:W-:Y:S02]  /*2910*/  FSEL R2, R8, R3, P0 ;  /* 0x0000000308027208 */ /* 0x000fe40000000000 */
[----:B------:R-:W-:-:S06]  /*2920*/  FSEL R3, R9, R15, P0 ;  /* 0x0000000f09037208 */ /* 0x000fcc0000000000 */
[----:B------:R-:W-:-:S11]  /*2930*/  DFMA R30, R2, R2, R30 ;  /* 0x00000002021e722b */ /* 0x000fd6000000001e */
.L_x_185:
[----:B------:R-:W-:Y:S05]  /*2940*/  BSYNC.RECONVERGENT B1 ;  /* 0x0000000000017941 */ /* 0x000fea0003800200 */
.L_x_184:
[----:B------:R0:W-:Y:S02]  /*2950*/  STS.64 [R5], R30 ;  /* 0x0000001e05007388 */ /* 0x0001e40000000a00 */
.L_x_164:
[----:B------:R-:W-:Y:S05]  /*2960*/  BSYNC.RECONVERGENT B0 ;  /* 0x0000000000007941 */ /* 0x000fea0003800200 */
.L_x_163:
[----:B------:R-:W-:Y:S01]  /*2970*/  BAR.SYNC.DEFER_BLOCKING 0x0 ;  /* 0x0000000000007b1d */ /* 0x000fe20000010000 */
[C---:B------:R-:W-:Y:S02]  /*2980*/  ISETP.GT.U32.AND P0, PT, R21.reuse, 0x1f, PT ;  /* 0x0000001f1500780c */ /* 0x040fe40003f04070 */
[C---:B------:R-:W-:Y:S02]  /*2990*/  ISETP.GT.U32.AND P1, PT, R21.reuse, 0xf, PT ;  /* 0x0000000f1500780c */ /* 0x040fe40003f24070 */
[----:B------:R-:W-:-:S13]  /*29a0*/  ISETP.NE.AND P2, PT, R21, RZ, PT ;  /* 0x000000ff1500720c */ /* 0x000fda0003f45270 */
[----:B------:R-:W-:Y:S01]  /*29b0*/  @!P2 MOV R0, 0x400 ;  /* 0x000004000000a802 */ /* 0x000fe20000000f00 */
        /* <DEDUP_REMOVED lines=15> */
[----:B------:R1:W-:Y:S01]  /*2ab0*/  @!P0 STS.64 [R5], R8 ;  /* 0x0000000805008388 */ /* 0x0003e20000000a00 */
[----:B------:R-:W-:Y:S01]  /*2ac0*/  BAR.SYNC.DEFER_BLOCKING 0x0 ;  /* 0x0000000000007b1d */ /* 0x000fe20000010000 */
[----:B------:R-:W-:-:S05]  /*2ad0*/  ISETP.GT.U32.AND P0, PT, R21, 0x1, PT ;  /* 0x000000011500780c */ /* 0x000fca0003f04070 */
[----:B-1----:R-:W1:Y:S01]  /*2ae0*/  @!P2 S2R R9, SR_CgaCtaId ;  /* 0x000000000009a919 */ /* 0x002e620000008800 */
[----:B------:R-:W-:Y:S04]  /*2af0*/  @!P1 LDS.64 R2, [R5+0x20] ;  /* 0x0000200005029984 */ /* 0x000fe80000000a00 */
[----:B------:R-:W2:Y:S01]  /*2b00*/  @!P1 LDS.64 R10, [R5] ;  /* 0x00000000050a9984 */ /* 0x000ea20000000a00 */
[----:B-1----:R-:W-:Y:S01]  /*2b10*/  @!P2 LEA R13, R9, R0, 0x18 ;  /* 0x00000000090da211 */ /* 0x002fe200078ec0ff */
[----:B--2---:R-:W-:-:S07]  /*2b20*/  @!P1 DADD R2, R2, R10 ;  /* 0x0000000002029229 */ /* 0x004fce000000000a */
[----:B------:R-:W-:Y:S01]  /*2b30*/  @!P1 STS.64 [R5], R2 ;  /* 0x0000000205009388 */ /* 0x000fe20000000a00 */
[----:B------:R-:W-:Y:S06]  /*2b40*/  BAR.SYNC.DEFER_BLOCKING 0x0 ;  /* 0x0000000000007b1d */ /* 0x000fec0000010000 */
[----:B------:R-:W-:Y:S04]  /*2b50*/  @!P0 LDS.64 R6, [R5+0x10] ;  /* 0x0000100005068984 */ /* 0x000fe80000000a00 */
[----:B------:R-:W1:Y:S02]  /*2b60*/  @!P0 LDS.64 R10, [R5] ;  /* 0x00000000050a8984 */ /* 0x000e640000000a00 */
[----:B-1----:R-:W-:-:S07]  /*2b70*/  @!P0 DADD R6, R6, R10 ;  /* 0x0000000006068229 */ /* 0x002fce000000000a */
[----:B------:R-:W-:Y:S01]  /*2b80*/  @!P0 STS.64 [R5], R6 ;  /* 0x0000000605008388 */ /* 0x000fe20000000a00 */
[----:B------:R-:W-:Y:S06]  /*2b90*/  BAR.SYNC.DEFER_BLOCKING 0x0 ;  /* 0x0000000000007b1d */ /* 0x000fec0000010000 */
[----:B------:R-:W1:Y:S02]  /*2ba0*/  @!P2 LDS.128 R8, [R13] ;  /* 0x000000000d08a984 */ /* 0x000e640000000c00 */
[----:B-1----:R-:W-:-:S07]  /*2bb0*/  @!P2 DADD R2, R10, R8 ;  /* 0x000000000a02a229 */ /* 0x002fce0000000008 */
[----:B------:R1:W-:Y:S01]  /*2bc0*/  @!P2 STS.64 [R13], R2 ;  /* 0x000000020d00a388 */ /* 0x0003e20000000a00 */
[----:B------:R-:W-:Y:S06]  /*2bd0*/  BAR.SYNC.DEFER_BLOCKING 0x0 ;  /* 0x0000000000007b1d */ /* 0x000fec0000010000 */
[----:B------:R-:W-:Y:S05]  /*2be0*/  @P2 EXIT ;  /* 0x000000000000294d */ /* 0x000fea0003800000 */
[----:B------:R-:W2:Y:S02]  /*2bf0*/  LDCU.U8 UR4, c[0x0][0x3b8] ;  /* 0x00007700ff0477ac */ /* 0x000ea40008000000 */
[----:B--2---:R-:W-:-:S04]  /*2c00*/  UPRMT UR4, UR4, 0x8880, URZ ;  /* 0x0000888004047896 */ /* 0x004fc800080000ff */
[----:B------:R-:W-:-:S09]  /*2c10*/  UISETP.NE.AND UP0, UPT, UR4, URZ, UPT ;  /* 0x000000ff0400728c */ /* 0x000fd2000bf05270 */
[----:B------:R-:W-:Y:S05]  /*2c20*/  BRA.U !UP0, `(.L_x_200) ;  /* 0x0000000108747547 */ /* 0x000fea000b800000 */
[----:B------:R-:W2:Y:S01]  /*2c30*/  S2UR UR5, SR_CgaCtaId ;  /* 0x00000000000579c3 */ /* 0x000ea20000008800 */
[----:B------:R-:W-:Y:S01]  /*2c40*/  UMOV UR4, 0x400 ;  /* 0x0000040000047882 */ /* 0x000fe20000000000 */
[----:B------:R-:W-:Y:S02]  /*2c50*/  IMAD.MOV.U32 R4, RZ, RZ, 0x0 ;  /* 0x00000000ff047424 */ /* 0x000fe400078e00ff */
[----:B0-----:R-:W-:Y:S01]  /*2c60*/  IMAD.MOV.U32 R5, RZ, RZ, 0x3fd80000 ;  /* 0x3fd80000ff057424 */ /* 0x001fe200078e00ff */
[----:B--2---:R-:W-:-:S09]  /*2c70*/  ULEA UR4, UR5, UR4, 0x18 ;  /* 0x0000000405047291 */ /* 0x004fd2000f8ec0ff */
[----:B------:R-:W0:Y:S02]  /*2c80*/  LDS.64 R14, [UR4] ;  /* 0x00000004ff0e7984 */ /* 0x000e240008000a00 */
[----:B0-----:R-:W1:Y:S01]  /*2c90*/  MUFU.RSQ64H R41, R15 ;  /* 0x0000000f00297308 */ /* 0x001e620000001c00 */
[----:B------:R-:W-:-:S04]  /*2ca0*/  IADD3 R40, PT, PT, R15, -0x3500000, RZ ;  /* 0xfcb000000f287810 */ /* 0x000fc80007ffe0ff */
[----:B------:R-:W-:Y:S02]  /*2cb0*/  ISETP.GE.U32.AND P0, PT, R40, 0x7ca00000, PT ;  /* 0x7ca000002800780c */ /* 0x000fe40003f06070 */
[----:B-1----:R-:W-:-:S08]  /*2cc0*/  DMUL R2, R40, R40 ;  /* 0x0000002828027228 */ /* 0x002fd00000000000 */
        /* <DEDUP_REMOVED lines=15> */
.L_x_201:
[----:B------:R-:W0:Y:S02]  /*2dc0*/  LDC.64 R2, c[0x0][0x3b0] ;  /* 0x0000ec00ff027b82 */ /* 0x000e240000000a00 */
[----:B0-----:R-:W-:-:S05]  /*2dd0*/  IMAD.WIDE.U32 R20, R20, 0x8, R2 ;  /* 0x0000000814147825 */ /* 0x001fca00078e0002 */
[----:B------:R-:W-:Y:S01]  /*2de0*/  STG.E.64 desc[UR6][R20.64], R12 ;  /* 0x0000000c14007986 */ /* 0x000fe2000c101b06 */
[----:B------:R-:W-:Y:S05]  /*2df0*/  EXIT ;  /* 0x000000000000794d */ /* 0x000fea0003800000 */
.L_x_200:
[----:B------:R-:W2:Y:S01]  /*2e00*/  S2UR UR5, SR_CgaCtaId ;  /* 0x00000000000579c3 */ /* 0x000ea20000008800 */
[----:B------:R-:W-:-:S07]  /*2e10*/  UMOV UR4, 0x400 ;  /* 0x0000040000047882 */ /* 0x000fce0000000000 */
[----:B0-----:R-:W0:Y:S01]  /*2e20*/  LDC.64 R4, c[0x0][0x3b0] ;  /* 0x0000ec00ff047b82 */ /* 0x001e220000000a00 */
[----:B--2---:R-:W-:Y:S01]  /*2e30*/  ULEA UR4, UR5, UR4, 0x18 ;  /* 0x0000000405047291 */ /* 0x004fe2000f8ec0ff */
[----:B0-----:R-:W-:-:S08]  /*2e40*/  IMAD.WIDE.U32 R4, R20, 0x8, R4 ;  /* 0x0000000814047825 */ /* 0x001fd000078e0004 */
[----:B-1----:R-:W0:Y:S04]  /*2e50*/  LDS.64 R2, [UR4] ;  /* 0x00000004ff027984 */ /* 0x002e280008000a00 */
[----:B0-----:R-:W-:Y:S01]  /*2e60*/  STG.E.64 desc[UR6][R4.64], R2 ;  /* 0x0000000204007986 */ /* 0x001fe2000c101b06 */
[----:B------:R-:W-:Y:S05]  /*2e70*/  EXIT ;  /* 0x000000000000794d */ /* 0x000fea0003800000 */
        .weak           $__internal_6_$__cuda_sm20_div_rn_f64_full
        .type           $__internal_6_$__cuda_sm20_div_rn_f64_full,@function
        .size           $__internal_6_$__cuda_sm20_div_rn_f64_full,($__internal_7_$__cuda_sm20_dsqrt_rn_f64_mediumpath_v1 - $__internal_6_$__cuda_sm20_div_rn_f64_full)
$__internal_6_$__cuda_sm20_div_rn_f64_full:
[C---:B------:R-:W-:Y:S01]  /*2e80*/  FSETP.GEU.AND P0, PT, |R13|.reuse, 1.469367938527859385e-39, PT ;  /* 0x001000000d00780b */ /* 0x040fe20003f0e200 */
[--C-:B------:R-:W-:Y:S01]  /*2e90*/  IMAD.MOV.U32 R18, RZ, RZ, R14.reuse ;  /* 0x000000ffff127224 */ /* 0x100fe200078e000e */
[----:B------:R-:W-:Y:S01]  /*2ea0*/  LOP3.LUT R17, R13, 0x800fffff, RZ, 0xc0, !PT ;  /* 0x800fffff0d117812 */ /* 0x000fe200078ec0ff */
[----:B------:R-:W-:Y:S01]  /*2eb0*/  IMAD.MOV.U32 R19, RZ, RZ, R13 ;  /* 0x000000ffff137224 */ /* 0x000fe200078e000d */
[----:B------:R-:W-:Y:S01]  /*2ec0*/  BSSY.RECONVERGENT B4, `(.L_x_202) ;  /* 0x000005d000047945 */ /* 0x000fe20003800200 */
[----:B------:R-:W-:Y:S01]  /*2ed0*/  IMAD.MOV.U32 R40, RZ, RZ, R14 ;  /* 0x000000ffff287224 */ /* 0x000fe200078e000e */
[----:B------:R-:W-:Y:S01]  /*2ee0*/  LOP3.LUT R41, R17, 0x3ff00000, RZ, 0xfc, !PT ;  /* 0x3ff0000011297812 */ /* 0x000fe200078efcff */
[----:B------:R-:W-:Y:S02]  /*2ef0*/  IMAD.MOV.U32 R45, RZ, RZ, R16 ;  /* 0x000000ffff2d7224 */ /* 0x000fe400078e0010 */
[----:B------:R-:W-:Y:S02]  /*2f00*/  IMAD.MOV.U32 R42, RZ, RZ, 0x1 ;  /* 0x00000001ff2a7424 */ /* 0x000fe400078e00ff */
[----:B------:R-:W-:Y:S01]  /*2f10*/  IMAD.MOV.U32 R44, RZ, RZ, R15 ;  /* 0x000000ffff2c7224 */ /* 0x000fe200078e000f */
[C---:B------:R-:W-:Y:S01]  /*2f20*/  FSETP.GEU.AND P2, PT, |R45|.reuse, 1.469367938527859385e-39, PT ;  /* 0x001000002d00780b */ /* 0x040fe20003f4e200 */
[----:B------:R-:W-:Y:S01]  /*2f30*/  @!P0 DMUL R40, R18, 8.98846567431157953865e+307 ;  /* 0x7fe0000012288828 */ /* 0x000fe20000000000 */
[----:B------:R-:W-:-:S02]  /*2f40*/  LOP3.LUT R14, R45, 0x7ff00000, RZ, 0xc0, !PT ;  /* 0x7ff000002d0e7812 */ /* 0x000fc400078ec0ff */
[----:B------:R-:W-:Y:S01]  /*2f50*/  LOP3.LUT R15, R13, 0x7ff00000, RZ, 0xc0, !PT ;  /* 0x7ff000000d0f7812 */ /* 0x000fe200078ec0ff */
[----:B------:R-:W-:Y:S02]  /*2f60*/  IMAD.MOV.U32 R13, RZ, RZ, 0x1ca00000 ;  /* 0x1ca00000ff0d7424 */ /* 0x000fe400078e00ff */
[----:B------:R-:W0:Y:S01]  /*2f70*/  MUFU.RCP64H R43, R41 ;  /* 0x00000029002b7308 */ /* 0x000e220000001800 */
[----:B------:R-:W-:-:S05]  /*2f80*/  ISETP.GE.U32.AND P1, PT, R14, R15, PT ;  /* 0x0000000f0e00720c */ /* 0x000fca0003f26070 */
[----:B------:R-:W-:Y:S01]  /*2f90*/  @!P2 LOP3.LUT R16, R19, 0x7ff00000, RZ, 0xc0, !PT ;  /* 0x7ff000001310a812 */ /* 0x000fe200078ec0ff */
[----:B------:R-:W-:-:S03]  /*2fa0*/  @!P2 IMAD.MOV.U32 R48, RZ, RZ, RZ ;  /* 0x000000ffff30a224 */ /* 0x000fc600078e00ff */
[----:B------:R-:W-:Y:S02]  /*2fb0*/  @!P2 ISETP.GE.U32.AND P3, PT, R14, R16, PT ;  /* 0x000000100e00a20c */ /* 0x000fe40003f66070 */
[C---:B------:R-:W-:Y:S02]  /*2fc0*/  SEL R16, R13.reuse, 0x63400000, !P1 ;  /* 0x634000000d107807 */ /* 0x040fe40004800000 */
[----:B------:R-:W-:Y:S01]  /*2fd0*/  @!P2 SEL R17, R13, 0x63400000, !P3 ;  /* 0x634000000d11a807 */ /* 0x000fe20005800000 */
[----:B0-----:R-:W-:-:S03]  /*2fe0*/  DFMA R46, R42, -R40, 1 ;  /* 0x3ff000002a2e742b */ /* 0x001fc60000000828 */
[----:B------:R-:W-:-:S04]  /*2ff0*/  @!P2 LOP3.LUT R17, R17, 0x80000000, R45, 0xf8, !PT ;  /* 0x800000001111a812 */ /* 0x000fc800078ef82d */
[----:B------:R-:W-:Y:S01]  /*3000*/  @!P2 LOP3.LUT R49, R17, 0x100000, RZ, 0xfc, !PT ;  /* 0x001000001131a812 */ /* 0x000fe200078efcff */
[----:B------:R-:W-:-:S08]  /*3010*/  DFMA R46, R46, R46, R46 ;  /* 0x0000002e2e2e722b */ /* 0x000fd0000000002e */
[----:B------:R-:W-:Y:S01]  /*3020*/  DFMA R46, R42, R46, R42 ;  /* 0x0000002e2a2e722b */ /* 0x000fe2000000002a */
[----:B------:R-:W-:Y:S01]  /*3030*/  LOP3.LUT R43, R16, 0x800fffff, R45, 0xf8, !PT ;  /* 0x800fffff102b7812 */ /* 0x000fe200078ef82d */
[----:B------:R-:W-:-:S06]  /*3040*/  IMAD.MOV.U32 R42, RZ, RZ, R44 ;  /* 0x000000ffff2a7224 */ /* 0x000fcc00078e002c */
[----:B------:R-:W-:Y:S02]  /*3050*/  DFMA R16, R46, -R40, 1 ;  /* 0x3ff000002e10742b */ /* 0x000fe40000000828 */
[----:B------:R-:W-:-:S06]  /*3060*/  @!P2 DFMA R42, R42, 2, -R48 ;  /* 0x400000002a2aa82b */ /* 0x000fcc0000000830 */
[----:B------:R-:W-:Y:S01]  /*3070*/  DFMA R46, R46, R16, R46 ;  /* 0x000000102e2e722b */ /* 0x000fe2000000002e */
[----:B------:R-:W-:Y:S01]  /*3080*/  IMAD.MOV.U32 R16, RZ, RZ, R15 ;  /* 0x000000ffff107224 */ /* 0x000fe200078e000f */
[----:B------:R-:W-:Y:S02]  /*3090*/  @!P0 LOP3.LUT R16, R41, 0x7ff00000, RZ, 0xc0, !PT ;  /* 0x7ff0000029108812 */ /* 0x000fe400078ec0ff */
[----:B------:R-:W-:-:S04]  /*30a0*/  @!P2 LOP3.LUT R14, R43, 0x7ff00000, RZ, 0xc0, !PT ;  /* 0x7ff000002b0ea812 */ /* 0x000fc800078ec0ff */
[----:B------:R-:W-:Y:S01]  /*30b0*/  DMUL R48, R46, R42 ;  /* 0x0000002a2e307228 */ /* 0x000fe20000000000 */
[----:B------:R-:W-:-:S05]  /*30c0*/  VIADD R15, R14, 0xffffffff ;  /* 0xffffffff0e0f7836 */ /* 0x000fca0000000000 */
[----:B------:R-:W-:Y:S02]  /*30d0*/  ISETP.GT.U32.AND P0, PT, R15, 0x7feffffe, PT ;  /* 0x7feffffe0f00780c */ /* 0x000fe40003f04070 */
[----:B------:R-:W-:Y:S01]  /*30e0*/  DFMA R50, R48, -R40, R42 ;  /* 0x800000283032722b */ /* 0x000fe2000000002a */
[----:B------:R-:W-:-:S04]  /*30f0*/  IADD3 R15, PT, PT, R16, -0x1, RZ ;  /* 0xffffffff100f7810 */ /* 0x000fc80007ffe0ff */
[----:B------:R-:W-:-:S03]  /*3100*/  ISETP.GT.U32.OR P0, PT, R15, 0x7feffffe, P0 ;  /* 0x7feffffe0f00780c */ /* 0x000fc60000704470 */
[----:B------:R-:W-:-:S10]  /*3110*/  DFMA R46, R46, R50, R48 ;  /* 0x000000322e2e722b */ /* 0x000fd40000000030 */
[----:B------:R-:W-:Y:S05]  /*3120*/  @P0 BRA `(.L_x_203) ;  /* 0x0000000000780947 */ /* 0x000fea0003800000 */
[----:B------:R-:W-:Y:S02]  /*3130*/  LOP3.LUT R14, R45, 0x7ff00000, RZ, 0xc0, !PT ;  /* 0x7ff000002d0e7812 */ /* 0x000fe400078ec0ff */
[----:B------:R-:W-:-:S04]  /*3140*/  LOP3.LUT R15, R19, 0x7ff00000, RZ, 0xc0, !PT ;  /* 0x7ff00000130f7812 */ /* 0x000fc800078ec0ff */
[CC--:B------:R-:W-:Y:S02]  /*3150*/  VIADDMNMX R16, R14.reuse, -R15.reuse, 0xb9600000, !PT ;  /* 0xb96000000e107446 */ /* 0x0c0fe4000780090f */
[----:B------:R-:W-:Y:S01]  /*3160*/  ISETP.GE.U32.AND P0, PT, R14, R15, PT ;  /* 0x0000000f0e00720c */ /* 0x000fe20003f06070 */
[----:B------:R-:W-:Y:S01]  /*3170*/  IMAD.MOV.U32 R14, RZ, RZ, RZ ;  /* 0x000000ffff0e7224 */ /* 0x000fe200078e00ff */
[----:B------:R-:W-:Y:S02]  /*3180*/  VIMNMX R16, PT, PT, R16, 0x46a00000, PT ;  /* 0x46a0000010107848 */ /* 0x000fe40003fe0100 */
[----:B------:R-:W-:-:S05]  /*3190*/  SEL R13, R13, 0x63400000, !P0 ;  /* 0x634000000d0d7807 */ /* 0x000fca0004000000 */
[----:B------:R-:W-:-:S04]  /*31a0*/  IMAD.IADD R13, R16, 0x1, -R13 ;  /* 0x00000001100d7824 */ /* 0x000fc800078e0a0d */
[----:B------:R-:W-:-:S06]  /*31b0*/  VIADD R15, R13, 0x7fe00000 ;  /* 0x7fe000000d0f7836 */ /* 0x000fcc0000000000 */
[----:B------:R-:W-:-:S10]  /*31c0*/  DMUL R48, R46, R14 ;  /* 0x0000000e2e307228 */ /* 0x000fd40000000000 */
[----:B------:R-:W-:-:S13]  /*31d0*/  FSETP.GTU.AND P0, PT, |R49|, 1.469367938527859385e-39, PT ;  /* 0x001000003100780b */ /* 0x000fda0003f0c200 */
[----:B------:R-:W-:Y:S05]  /*31e0*/  @P0 BRA `(.L_x_204) ;  /* 0x0000000000a80947 */ /* 0x000fea0003800000 */
[----:B------:R-:W-:Y:S01]  /*31f0*/  DFMA R40, R46, -R40, R42 ;  /* 0x800000282e28722b */ /* 0x000fe2000000002a */
[----:B------:R-:W-:-:S09]  /*3200*/  IMAD.MOV.U32 R18, RZ, RZ, RZ ;  /* 0x000000ffff127224 */ /* 0x000fd200078e00ff */
[C---:B------:R-:W-:Y:S02]  /*3210*/  FSETP.NEU.AND P0, PT, R41.reuse, RZ, PT ;  /* 0x000000ff2900720b */ /* 0x040fe40003f0d000 */
[----:B------:R-:W-:-:S04]  /*3220*/  LOP3.LUT R14, R41, 0x80000000, R19, 0x48, !PT ;  /* 0x80000000290e7812 */ /* 0x000fc800078e4813 */
[----:B------:R-:W-:-:S07]  /*3230*/  LOP3.LUT R19, R14, R15, RZ, 0xfc, !PT ;  /* 0x0000000f0e137212 */ /* 0x000fce00078efcff */
[----:B------:R-:W-:Y:S05]  /*3240*/  @!P0 BRA `(.L_x_204) ;  /* 0x0000000000908947 */ /* 0x000fea0003800000 */
[----:B------:R-:W-:Y:S01]  /*3250*/  IMAD.MOV R17, RZ, RZ, -R13 ;  /* 0x000000ffff117224 */ /* 0x000fe200078e0a0d */
[----:B------:R-:W-:Y:S01]  /*3260*/  IADD3 R13, PT, PT, -R13, -0x43300000, RZ ;  /* 0xbcd000000d0d7810 */ /* 0x000fe20007ffe1ff */
[----:B------:R-:W-:-:S06]  /*3270*/  IMAD.MOV.U32 R16, RZ, RZ, RZ ;  /* 0x000000ffff107224 */ /* 0x000fcc00078e00ff */
[----:B------:R-:W-:Y:S02]  /*3280*/  DFMA R16, R48, -R16, R46 ;  /* 0x800000103010722b */ /* 0x000fe4000000002e */
[----:B------:R-:W-:-:S08]  /*3290*/  DMUL.RP R46, R46, R18 ;  /* 0x000000122e2e7228 */ /* 0x000fd00000008000 */
[----:B------:R-:W-:Y:S02]  /*32a0*/  FSETP.NEU.AND P0, PT, |R17|, R13, PT ;  /* 0x0000000d1100720b */ /* 0x000fe40003f0d200 */
[----:B------:R-:W-:Y:S02]  /*32b0*/  LOP3.LUT R13, R47, R14, RZ, 0x3c, !PT ;  /* 0x0000000e2f0d7212 */ /* 0x000fe400078e3cff */
[----:B------:R-:W-:Y:S02]  /*32c0*/  FSEL R14, R46, R48, !P0 ;  /* 0x000000302e0e7208 */ /* 0x000fe40004000000 */
[----:B------:R-:W-:-:S03]  /*32d0*/  FSEL R13, R13, R49, !P0 ;  /* 0x000000310d0d7208 */ /* 0x000fc60004000000 */
[----:B------:R-:W-:Y:S02]  /*32e0*/  IMAD.MOV.U32 R48, RZ, RZ, R14 ;  /* 0x000000ffff307224 */ /* 0x000fe400078e000e */
[----:B------:R-:W-:Y:S01]  /*32f0*/  IMAD.MOV.U32 R49, RZ, RZ, R13 ;  /* 0x000000ffff317224 */ /* 0x000fe200078e000d */
[----:B------:R-:W-:Y:S06]  /*3300*/  BRA `(.L_x_204) ;  /* 0x0000000000607947 */ /* 0x000fec0003800000 */
.L_x_203:
[----:B------:R-:W-:-:S14]  /*3310*/  DSETP.NAN.AND P0, PT, R44, R44, PT ;  /* 0x0000002c2c00722a */ /* 0x000fdc0003f08000 */
[----:B------:R-:W-:Y:S05]  /*3320*/  @P0 BRA `(.L_x_205) ;  /* 0x00000000004c0947 */ /* 0x000fea0003800000 */
[----:B------:R-:W-:-:S14]  /*3330*/  DSETP.NAN.AND P0, PT, R18, R18, PT ;  /* 0x000000121200722a */ /* 0x000fdc0003f08000 */
[----:B------:R-:W-:Y:S05]  /*3340*/  @P0 BRA `(.L_x_206) ;  /* 0x0000000000340947 */ /* 0x000fea0003800000 */
[----:B------:R-:W-:Y:S01]  /*3350*/  ISETP.NE.AND P0, PT, R14, R16, PT ;  /* 0x000000100e00720c */ /* 0x000fe20003f05270 */
[----:B------:R-:W-:Y:S02]  /*3360*/  IMAD.MOV.U32 R48, RZ, RZ, 0x0 ;  /* 0x00000000ff307424 */ /* 0x000fe400078e00ff */
[----:B------:R-:W-:-:S10]  /*3370*/  IMAD.MOV.U32 R49, RZ, RZ, -0x80000 ;  /* 0xfff80000ff317424 */ /* 0x000fd400078e00ff */
[----:B------:R-:W-:Y:S05]  /*3380*/  @!P0 BRA `(.L_x_204) ;  /* 0x0000000000408947 */ /* 0x000fea0003800000 */
[----:B------:R-:W-:Y:S02]  /*3390*/  ISETP.NE.AND P0, PT, R14, 0x7ff00000, PT ;  /* 0x7ff000000e00780c */ /* 0x000fe40003f05270 */
[----:B------:R-:W-:Y:S02]  /*33a0*/  LOP3.LUT R13, R45, 0x80000000, R19, 0x48, !PT ;  /* 0x800000002d0d7812 */ /* 0x000fe400078e4813 */
[----:B------:R-:W-:-:S13]  /*33b0*/  ISETP.EQ.OR P0, PT, R16, RZ, !P0 ;  /* 0x000000ff1000720c */ /* 0x000fda0004702670 */
[----:B------:R-:W-:Y:S01]  /*33c0*/  @P0 LOP3.LUT R14, R13, 0x7ff00000, RZ, 0xfc, !PT ;  /* 0x7ff000000d0e0812 */ /* 0x000fe200078efcff */
[----:B------:R-:W-:Y:S02]  /*33d0*/  @!P0 IMAD.MOV.U32 R48, RZ, RZ, RZ ;  /* 0x000000ffff308224 */ /* 0x000fe400078e00ff */
[----:B------:R-:W-:Y:S02]  /*33e0*/  @!P0 IMAD.MOV.U32 R49, RZ, RZ, R13 ;  /* 0x000000ffff318224 */ /* 0x000fe400078e000d */
[----:B------:R-:W-:Y:S02]  /*33f0*/  @P0 IMAD.MOV.U32 R48, RZ, RZ, RZ ;  /* 0x000000ffff300224 */ /* 0x000fe400078e00ff */
[----:B------:R-:W-:Y:S01]  /*3400*/  @P0 IMAD.MOV.U32 R49, RZ, RZ, R14 ;  /* 0x000000ffff310224 */ /* 0x000fe200078e000e */
[----:B------:R-:W-:Y:S06]  /*3410*/  BRA `(.L_x_204) ;  /* 0x00000000001c7947 */ /* 0x000fec0003800000 */
.L_x_206:
[----:B------:R-:W-:Y:S01]  /*3420*/  LOP3.LUT R13, R19, 0x80000, RZ, 0xfc, !PT ;  /* 0x00080000130d7812 */ /* 0x000fe200078efcff */
[----:B------:R-:W-:-:S04]  /*3430*/  IMAD.MOV.U32 R48, RZ, RZ, R18 ;  /* 0x000000ffff307224 */ /* 0x000fc800078e0012 */
[----:B------:R-:W-:Y:S01]  /*3440*/  IMAD.MOV.U32 R49, RZ, RZ, R13 ;  /* 0x000000ffff317224 */ /* 0x000fe200078e000d */
[----:B------:R-:W-:Y:S06]  /*3450*/  BRA `(.L_x_204) ;  /* 0x00000000000c7947 */ /* 0x000fec0003800000 */
.L_x_205:
[----:B------:R-:W-:Y:S01]  /*3460*/  LOP3.LUT R13, R45, 0x80000, RZ, 0xfc, !PT ;  /* 0x000800002d0d7812 */ /* 0x000fe200078efcff */
[----:B------:R-:W-:-:S04]  /*3470*/  IMAD.MOV.U32 R48, RZ, RZ, R44 ;  /* 0x000000ffff307224 */ /* 0x000fc800078e002c */
[----:B------:R-:W-:-:S07]  /*3480*/  IMAD.MOV.U32 R49, RZ, RZ, R13 ;  /* 0x000000ffff317224 */ /* 0x000fce00078e000d */
.L_x_204:
[----:B------:R-:W-:Y:S05]  /*3490*/  BSYNC.RECONVERGENT B4 ;  /* 0x0000000000047941 */ /* 0x000fea0003800200 */
.L_x_202:
[----:B------:R-:W-:Y:S01]  /*34a0*/  IMAD.MOV.U32 R16, RZ, RZ, R12 ;  /* 0x000000ffff107224 */ /* 0x000fe200078e000c */
[----:B------:R-:W-:Y:S01]  /*34b0*/  MOV R14, R48 ;  /* 0x00000030000e7202 */ /* 0x000fe20000000f00 */
[----:B------:R-:W-:Y:S02]  /*34c0*/  IMAD.MOV.U32 R17, RZ, RZ, 0x0 ;  /* 0x00000000ff117424 */ /* 0x000fe400078e00ff */
[----:B------:R-:W-:Y:S02]  /*34d0*/  IMAD.MOV.U32 R13, RZ, RZ, R49 ;  /* 0x000000ffff0d7224 */ /* 0x000fe400078e0031 */
[----:B------:R-:W-:Y:S05]  /*34e0*/  RET.REL.NODEC R16 `(_Z15z_resids_kerneliiPK7double2iS1_iPdS2_b) ;  /* 0xffffffc810c47950 */ /* 0x000fea0003c3ffff */
        .weak           $__internal_7_$__cuda_sm20_dsqrt_rn_f64_mediumpath_v1
        .type           $__internal_7_$__cuda_sm20_dsqrt_rn_f64_mediumpath_v1,@function
        .size           $__internal_7_$__cuda_sm20_dsqrt_rn_f64_mediumpath_v1,(.L_x_296 - $__internal_7_$__cuda_sm20_dsqrt_rn_f64_mediumpath_v1)
$__internal_7_$__cuda_sm20_dsqrt_rn_f64_mediumpath_v1:
[----:B------:R-:W-:Y:S01]  /*34f0*/  ISETP.GE.U32.AND P0, PT, R40, -0x3400000, PT ;  /* 0xfcc000002800780c */ /* 0x000fe20003f06070 */
[----:B------:R-:W-:Y:S01]  /*3500*/  BSSY.RECONVERGENT B4, `(.L_x_207) ;  /* 0x0000024000047945 */ /* 0x000fe20003800200 */
[----:B------:R-:W-:-:S11]  /*3510*/  IMAD.MOV.U32 R40, RZ, RZ, R13 ;  /* 0x000000ffff287224 */ /* 0x000fd600078e000d */
        /* <DEDUP_REMOVED lines=9> */
.L_x_208:
        /* <DEDUP_REMOVED lines=24> */
.L_x_210:
[----:B------:R-:W-:-:S11]  /*3730*/  DADD R16, R14, R14 ;  /* 0x000000000e107229 */ /* 0x000fd6000000000e */
.L_x_209:
[----:B------:R-:W-:Y:S05]  /*3740*/  BSYNC.RECONVERGENT B4 ;  /* 0x0000000000047941 */ /* 0x000fea0003800200 */
.L_x_207:
[----:B------:R-:W-:Y:S02]  /*3750*/  IMAD.MOV.U32 R14, RZ, RZ, R16 ;  /* 0x000000ffff0e7224 */ /* 0x000fe400078e0010 */
[----:B------:R-:W-:Y:S02]  /*3760*/  IMAD.MOV.U32 R13, RZ, RZ, R17 ;  /* 0x000000ffff0d7224 */ /* 0x000fe400078e0011 */
[----:B------:R-:W-:Y:S02]  /*3770*/  IMAD.MOV.U32 R16, RZ, RZ, R12 ;  /* 0x000000ffff107224 */ /* 0x000fe400078e000c */
[----:B------:R-:W-:-:S04]  /*3780*/  IMAD.MOV.U32 R17, RZ, RZ, 0x0 ;  /* 0x00000000ff117424 */ /* 0x000fc800078e00ff */
[----:B------:R-:W-:Y:S05]  /*3790*/  RET.REL.NODEC R16 `(_Z15z_resids_kerneliiPK7double2iS1_iPdS2_b) ;  /* 0xffffffc810187950 */ /* 0x000fea0003c3ffff */
.L_x_211:
        /* <DEDUP_REMOVED lines=14> */
.L_x_296:


//--------------------- .text._Z15c_resids_kerneliiPK6float2iS1_iPfS2_b --------------------------
	.section	.text._Z15c_resids_kerneliiPK6float2iS1_iPfS2_b,"ax",@progbits
	.align	128
        .global         _Z15c_resids_kerneliiPK6float2iS1_iPfS2_b
        .type           _Z15c_resids_kerneliiPK6float2iS1_iPfS2_b,@function
        .size           _Z15c_resids_kerneliiPK6float2iS1_iPfS2_b,(.L_x_298 - _Z15c_resids_kerneliiPK6float2iS1_iPfS2_b)
        .other          _Z15c_resids_kerneliiPK6float2iS1_iPfS2_b,@"STO_CUDA_ENTRY STV_DEFAULT"
_Z15c_resids_kerneliiPK6float2iS1_iPfS2_b:
.text._Z15c_resids_kerneliiPK6float2iS1_iPfS2_b:
        /* <DEDUP_REMOVED lines=10> */
[----:B------:R1:W-:Y:S01]  /*00a0*/  STS [R9], RZ ;  /* 0x000000ff09007388 */ /* 0x0003e20000000800 */
[----:B0-----:R-:W-:-:S13]  /*00b0*/  ISETP.GE.AND P0, PT, R11, UR5, PT ;  /* 0x000000050b007c0c */ /* 0x001fda000bf06270 */
[----:B-123--:R-:W-:Y:S05]  /*00c0*/  @P0 BRA `(.L_x_213) ;  /* 0x0000001800280947 */ /* 0x00efea0003800000 */
[----:B------:R-:W0:Y:S01]  /*00d0*/  LDC.64 R2, c[0x0][0x3a8] ;  /* 0x0000ea00ff027b82 */ /* 0x000e220000000a00 */
[----:B------:R-:W1:Y:S01]  /*00e0*/  LDCU UR4, c[0x0][0x390] ;  /* 0x00007200ff0477ac */ /* 0x000e620008000800 */
[----:B0-----:R-:W-:-:S05]  /*00f0*/  IMAD.WIDE.U32 R2, R10, 0x4, R2 ;  /* 0x000000040a027825 */ /* 0x001fca00078e0002 */
[----:B------:R0:W5:Y:S01]  /*0100*/  LDG.E R8, desc[UR6][R2.64] ;  /* 0x0000000602087981 */ /* 0x000162000c1e1900 */
[-C--:B------:R-:W-:Y:S01]  /*0110*/  LOP3.LUT R7, RZ, R11.reuse, RZ, 0x33, !PT ;  /* 0x0000000bff077212 */ /* 0x080fe200078e33ff */
[----:B-1----:R-:W-:Y:S01]  /*0120*/  IMAD R5, R10, UR4, RZ ;  /* 0x000000040a057c24 */ /* 0x002fe2000f8e02ff */
[----:B------:R-:W-:Y:S01]  /*0130*/  BSSY.RECONVERGENT B3, `(.L_x_214) ;  /* 0x00000d9000037945 */ /* 0x000fe20003800200 */
[----:B------:R-:W-:Y:S01]  /*0140*/  IMAD.MOV.U32 R23, RZ, RZ, RZ ;  /* 0x000000ffff177224 */ /* 0x000fe200078e00ff */
[----:B------:R-:W-:Y:S02]  /*0150*/  IADD3 R7, PT, PT, R7, UR5, RZ ;  /* 0x0000000507077c10 */ /* 0x000fe4000fffe0ff */
[----:B------:R-:W-:Y:S02]  /*0160*/  MOV R6, R11 ;  /* 0x0000000b00067202 */ /* 0x000fe40000000f00 */
[C---:B------:R-:W-:Y:S02]  /*0170*/  ISETP.GE.U32.AND P0, PT, R7.reuse, 0xc0, PT ;  /* 0x000000c00700780c */ /* 0x040fe40003f06070 */
[----:B------:R-:W-:-:S11]  /*0180*/  LEA.HI R4, R7, 0x1, RZ, 0x1a ;  /* 0x0000000107047811 */ /* 0x000fd600078fd0ff */
[----:B0-----:R-:W-:Y:S05]  /*0190*/  @!P0 BRA `(.L_x_215) ;  /* 0x0000000c00488947 */ /* 0x001fea0003800000 */
        /* <DEDUP_REMOVED lines=14> */
.L_x_236:
[----:B------:R-:W2:Y:S04]  /*0280*/  LDG.E.64 R16, desc[UR6][R12.64+-0x400] ;  /* 0xfffc00060c107981 */ /* 0x000ea8000c1e1b00 */
[----:B------:R-:W3:Y:S01]  /*0290*/  LDG.E.64 R18, desc[UR6][R14.64+-0x400] ;  /* 0xfffc00060e127981 */ /* 0x000ee2000c1e1b00 */
[----:B------:R-:W-:Y:S01]  /*02a0*/  BSSY.RECONVERGENT B4, `(.L_x_216) ;  /* 0x0000016000047945 */ /* 0x000fe20003800200 */
[-C--:B--2---:R-:W-:Y:S01]  /*02b0*/  FMUL R21, RZ, R17.reuse ;  /* 0x00000011ff157220 */ /* 0x084fe20000400000 */
[----:B-----5:R-:W-:-:S03]  /*02c0*/  FMUL R17, R8, R17 ;  /* 0x0000001108117220 */ /* 0x020fc60000400000 */
[-C--:B------:R-:W-:Y:S01]  /*02d0*/  FFMA R21, R8, R16.reuse, -R21 ;  /* 0x0000001008157223 */ /* 0x080fe20000000815 */
[----:B------:R-:W-:-:S03]  /*02e0*/  FFMA R16, RZ, R16, R17 ;  /* 0x00000010ff107223 */ /* 0x000fc60000000011 */
[----:B---3--:R-:W-:Y:S01]  /*02f0*/  FADD R24, -R21, R18 ;  /* 0x0000001215187221 */ /* 0x008fe20000000100 */
[----:B------:R-:W-:-:S05]  /*0300*/  FADD R19, -R16, R19 ;  /* 0x0000001310137221 */ /* 0x000fca0000000100 */
[----:B------:R-:W-:-:S04]  /*0310*/  FSETP.GT.AND P0, PT, |R24|, |R19|, PT ;  /* 0x400000131800720b */ /* 0x000fc80003f04200 */
[----:B------:R-:W-:Y:S02]  /*0320*/  FSEL R18, |R24|, |R19|, P0 ;  /* 0x4000001318127208 */ /* 0x000fe40000000200 */
[----:B------:R-:W-:Y:S02]  /*0330*/  FSEL R0, |R19|, |R24|, P0 ;  /* 0x4000001813007208 */ /* 0x000fe40000000200 */
[----:B------:R-:W0:Y:S08]  /*0340*/  MUFU.RCP R17, R18 ;  /* 0x0000001200117308 */ /* 0x000e300000001000 */
[----:B------:R-:W1:Y:S01]  /*0350*/  FCHK P0, R0, R18 ;  /* 0x0000001200007302 */ /* 0x000e620000000000 */
[----:B0-----:R-:W-:-:S04]  /*0360*/  FFMA R2, -R18, R17, 1 ;  /* 0x3f80000012027423 */ /* 0x001fc80000000111 */
[----:B------:R-:W-:-:S04]  /*0370*/  FFMA R17, R17, R2, R17 ;  /* 0x0000000211117223 */ /* 0x000fc80000000011 */
[----:B------:R-:W-:-:S04]  /*0380*/  FFMA R2, R0, R17, RZ ;  /* 0x0000001100027223 */ /* 0x000fc800000000ff */
[----:B------:R-:W-:-:S04]  /*0390*/  FFMA R16, -R18, R2, R0 ;  /* 0x0000000212107223 */ /* 0x000fc80000000100 */
[----:B------:R-:W-:Y:S01]  /*03a0*/  FFMA R2, R17, R16, R2 ;  /* 0x0000001011027223 */ /* 0x000fe20000000002 */
[----:B-1----:R-:W-:Y:S06]  /*03b0*/  @!P0 BRA `(.L_x_217) ;  /* 0x0000000000108947 */ /* 0x002fec0003800000 */
[----:B------:R-:W-:Y:S01]  /*03c0*/  IMAD.MOV.U32 R2, RZ, RZ, R0 ;  /* 0x000000ffff027224 */ /* 0x000fe200078e0000 */
[----:B------:R-:W-:Y:S02]  /*03d0*/  MOV R28, R18 ;  /* 0x00000012001c7202 */ /* 0x000fe40000000f00 */
[----:B------:R-:W-:-:S07]  /*03e0*/  MOV R17, 0x400 ;  /* 0x0000040000117802 */ /* 0x000fce0000000f00 */
[----:B------:R-:W-:Y:S05]  /*03f0*/  CALL.REL.NOINC `($__internal_9_$__cuda_sm3x_div_rn_noftz_f32_slowpath) ;  /* 0x0000001800dc7944 */ /* 0x000fea0003c00000 */
.L_x_217:
[----:B------:R-:W-:Y:S05]  /*0400*/  BSYNC.RECONVERGENT B4 ;  /* 0x0000000000047941 */ /* 0x000fea0003800200 */
.L_x_216:
[----:B------:R-:W-:Y:S01]  /*0410*/  FFMA R2, R2, R2, 1 ;  /* 0x3f80000002027423 */ /* 0x000fe20000000002 */
[----:B------:R-:W-:Y:S03]  /*0420*/  BSSY.RECONVERGENT B1, `(.L_x_218) ;  /* 0x000000d000017945 */ /* 0x000fe60003800200 */
[----:B------:R-:W-:Y:S01]  /*0430*/  VIADD R16, R2, 0xf3000000 ;  /* 0xf300000002107836 */ /* 0x000fe20000000000 */
[----:B------:R0:W1:Y:S04]  /*0440*/  MUFU.RSQ R17, R2 ;  /* 0x0000000200117308 */ /* 0x0000680000001400 */
[----:B------:R-:W-:-:S13]  /*0450*/  ISETP.GT.U32.AND P0, PT, R16, 0x727fffff, PT ;  /* 0x727fffff1000780c */ /* 0x000fda0003f04070 */
[----:B01----:R-:W-:Y:S05]  /*0460*/  @!P0 BRA `(.L_x_219) ;  /* 0x0000000000108947 */ /* 0x003fea0003800000 */
[----:B------:R-:W-:Y:S02]  /*0470*/  MOV R16, R2 ;  /* 0x0000000200107202 */ /* 0x000fe40000000f00 */
[----:B------:R-:W-:-:S07]  /*0480*/  MOV R2, 0x4a0 ;  /* 0x000004a000027802 */ /* 0x000fce0000000f00 */
[----:B------:R-:W-:Y:S05]  /*0490*/  CALL.REL.NOINC `($__internal_8_$__cuda_sm20_sqrt_rn_f32_slowpath) ;  /* 0x00000018005c7944 */ /* 0x000fea0003c00000 */
[----:B------:R-:W-:Y:S05]  /*04a0*/  BRA `(.L_x_220) ;  /* 0x0000000000107947 */ /* 0x000fea0003800000 */
.L_x_219:
[----:B------:R-:W-:Y:S01]  /*04b0*/  FMUL.FTZ R27, R2, R17 ;  /* 0x00000011021b7220 */ /* 0x000fe20000410000 */
[----:B------:R-:W-:-:S03]  /*04c0*/  FMUL.FTZ R16, R17, 0.5 ;  /* 0x3f00000011107820 */ /* 0x000fc60000410000 */
[----:B------:R-:W-:-:S04]  /*04d0*/  FFMA R2, -R27, R27, R2 ;  /* 0x0000001b1b027223 */ /* 0x000fc80000000102 */
[----:B------:R-:W-:-:S07]  /*04e0*/  FFMA R27, R2, R16, R27 ;  /* 0x00000010021b7223 */ /* 0x000fce000000001b */
.L_x_220:
[----:B------:R-:W-:Y:S05]  /*04f0*/  BSYNC.RECONVERGENT B1 ;  /* 0x0000000000017941 */ /* 0x000fea0003800200 */
.L_x_218:
[----:B------:R-:W2:Y:S04]  /*0500*/  LDG.E.64 R16, desc[UR6][R12.64+-0x200] ;  /* 0xfffe00060c107981 */ /* 0x000ea8000c1e1b00 */
[----:B------:R-:W3:Y:S01]  /*0510*/  LDG.E.64 R20, desc[UR6][R14.64+-0x200] ;  /* 0xfffe00060e147981 */ /* 0x000ee2000c1e1b00 */
[----:B------:R-:W-:Y:S01]  /*0520*/  FMNMX R0, R18, R0, !PT ;  /* 0x0000000012007209 */ /* 0x000fe20007800000 */
[----:B------:R-:W-:Y:S01]  /*0530*/  FADD R24, |R24|, |R19| ;  /* 0x4000001318187221 */ /* 0x000fe20000000200 */
[C---:B------:R-:W-:Y:S01]  /*0540*/  FMUL R27, R18.reuse, R27 ;  /* 0x0000001b121b7220 */ /* 0x040fe20000400000 */
[----:B------:R-:W-:Y:S01]  /*0550*/  FSETP.NEU.AND P2, PT, R18, RZ, PT ;  /* 0x000000ff1200720b */ /* 0x000fe20003f4d000 */
[----:B------:R-:W-:Y:S01]  /*0560*/  BSSY.RECONVERGENT B4, `(.L_x_221) ;  /* 0x0000019000047945 */ /* 0x000fe20003800200 */
[----:B------:R-:W-:-:S13]  /*0570*/  FSETP.GT.AND P0, PT, R0, 3.40282346638528859812e+38, PT ;  /* 0x7f7fffff0000780b */ /* 0x000fda0003f04000 */
[----:B------:R-:W-:-:S05]  /*0580*/  @!P0 FSEL R24, R24, R27, !P2 ;  /* 0x0000001b18188208 */ /* 0x000fca0005000000 */
[----:B------:R-:W-:Y:S01]  /*0590*/  FFMA R23, R24, R24, R23 ;  /* 0x0000001818177223 */ /* 0x000fe20000000017 */
[-C--:B--2---:R-:W-:Y:S01]  /*05a0*/  FMUL R25, RZ, R17.reuse ;  /* 0x00000011ff197220 */ /* 0x084fe20000400000 */
[----:B------:R-:W-:-:S03]  /*05b0*/  FMUL R17, R8, R17 ;  /* 0x0000001108117220 */ /* 0x000fc60000400000 */
        /* <DEDUP_REMOVED lines=19> */
.L_x_222:
[----:B------:R-:W-:Y:S05]  /*06f0*/  BSYNC.RECONVERGENT B4 ;  /* 0x0000000000047941 */ /* 0x000fea0003800200 */
.L_x_221:
        /* <DEDUP_REMOVED lines=10> */
.L_x_224:
[----:B------:R-:W-:Y:S01]  /*07a0*/  FMUL.FTZ R27, R2, R17 ;  /* 0x00000011021b7220 */ /* 0x000fe20000410000 */
[----:B------:R-:W-:-:S03]  /*07b0*/  FMUL.FTZ R16, R17, 0.5 ;  /* 0x3f00000011107820 */ /* 0x000fc60000410000 */
[----:B------:R-:W-:-:S04]  /*07c0*/  FFMA R2, -R27, R27, R2 ;  /* 0x0000001b1b027223 */ /* 0x000fc80000000102 */
[----:B------:R-:W-:-:S07]  /*07d0*/  FFMA R27, R2, R16, R27 ;  /* 0x00000010021b7223 */ /* 0x000fce000000001b */
.L_x_225:
[----:B------:R-:W-:Y:S05]  /*07e0*/  BSYNC.RECONVERGENT B1 ;  /* 0x0000000000017941 */ /* 0x000fea0003800200 */
.L_x_223:
        /* <DEDUP_REMOVED lines=31> */
.L_x_227:
[----:B------:R-:W-:Y:S05]  /*09e0*/  BSYNC.RECONVERGENT B4 ;  /* 0x0000000000047941 */ /* 0x000fea0003800200 */
.L_x_226:
        /* <DEDUP_REMOVED lines=10> */
.L_x_229:
[----:B------:R-:W-:Y:S01]  /*0a90*/  FMUL.FTZ R27, R2, R17 ;  /* 0x00000011021b7220 */ /* 0x000fe20000410000 */
[----:B------:R-:W-:-:S03]  /*0aa0*/  FMUL.FTZ R16, R17, 0.5 ;  /* 0x3f00000011107820 */ /* 0x000fc60000410000 */
[----:B------:R-:W-:-:S04]  /*0ab0*/  FFMA R2, -R27, R27, R2 ;  /* 0x0000001b1b027223 */ /* 0x000fc80000000102 */
[----:B------:R-:W-:-:S07]  /*0ac0*/  FFMA R27, R2, R16, R27 ;  /* 0x00000010021b7223 */ /* 0x000fce000000001b */
.L_x_230:
[----:B------:R-:W-:Y:S05]  /*0ad0*/  BSYNC.RECONVERGENT B1 ;  /* 0x0000000000017941 */ /* 0x000fea0003800200 */
.L_x_228:
        /* <DEDUP_REMOVED lines=31> */
.L_x_232:
[----:B------:R-:W-:Y:S05]  /*0cd0*/  BSYNC.RECONVERGENT B4 ;  /* 0x0000000000047941 */ /* 0x000fea0003800200 */
.L_x_231:
        /* <DEDUP_REMOVED lines=10> */
.L_x_234:
[----:B------:R-:W-:Y:S01]  /*0d80*/  FMUL.FTZ R27, R2, R17 ;  /* 0x00000011021b7220 */ /* 0x000fe20000410000 */
[----:B------:R-:W-:-:S03]  /*0d90*/  FMUL.FTZ R16, R17, 0.5 ;  /* 0x3f00000011107820 */ /* 0x000fc60000410000 */
[----:B------:R-:W-:-:S04]  /*0da0*/  FFMA R2, -R27, R27, R2 ;  /* 0x0000001b1b027223 */ /* 0x000fc80000000102 */
[----:B------:R-:W-:-:S07]  /*0db0*/  FFMA R27, R2, R16, R27 ;  /* 0x00000010021b7223 */ /* 0x000fce000000001b */
.L_x_235:
[----:B------:R-:W-:Y:S05]  /*0dc0*/  BSYNC.RECONVERGENT B1 ;  /* 0x0000000000017941 */ /* 0x000fea0003800200 */
.L_x_233:
[C---:B------:R-:W-:Y:S01]  /*0dd0*/  FMNMX R0, R21.reuse, R0, !PT ;  /* 0x0000000015007209 */ /* 0x040fe20007800000 */
[----:B------:R-:W-:Y:S01]  /*0de0*/  FADD R20, |R20|, |R22| ;  /* 0x4000001614147221 */ /* 0x000fe20000000200 */
[C---:B------:R-:W-:Y:S01]  /*0df0*/  FMUL R27, R21.reuse, R27 ;  /* 0x0000001b151b7220 */ /* 0x040fe20000400000 */
[----:B------:R-:W-:Y:S01]  /*0e00*/  FSETP.NEU.AND P2, PT, R21, RZ, PT ;  /* 0x000000ff1500720b */ /* 0x000fe20003f4d000 */
[----:B------:R-:W-:Y:S01]  /*0e10*/  VIADD R3, R3, 0x4 ;  /* 0x0000000403037836 */ /* 0x000fe20000000000 */
[----:B------:R-:W-:Y:S02]  /*0e20*/  FSETP.GT.AND P1, PT, R0, 3.40282346638528859812e+38, PT ;  /* 0x7f7fffff0000780b */ /* 0x000fe40003f24000 */
[----:B------:R-:W-:Y:S02]  /*0e30*/  IADD3 R12, P0, PT, R12, 0x800, RZ ;  /* 0x000008000c0c7810 */ /* 0x000fe40007f1e0ff */
[----:B------:R-:W-:Y:S02]  /*0e40*/  IADD3 R6, PT, PT, R6, 0x100, RZ ;  /* 0x0000010006067810 */ /* 0x000fe40007ffe0ff */
[----:B------:R-:W-:-:S07]  /*0e50*/  IADD3.X R13, PT, PT, RZ, R13, RZ, P0, !PT ;  /* 0x0000000dff0d7210 */ /* 0x000fce00007fe4ff */
[----:B------:R-:W-:Y:S02]  /*0e60*/  @!P1 FSEL R20, R20, R27, !P2 ;  /* 0x0000001b14149208 */ /* 0x000fe40005000000 */
[----:B------:R-:W-:Y:S02]  /*0e70*/  ISETP.NE.AND P1, PT, R3, RZ, PT ;  /* 0x000000ff0300720c */ /* 0x000fe40003f25270 */
[----:B------:R-:W-:Y:S01]  /*0e80*/  IADD3 R14, P2, PT, R14, 0x800, RZ ;  /* 0x000008000e0e7810 */ /* 0x000fe20007f5e0ff */
[----:B------:R-:W-:-:S04]  /*0e90*/  FFMA R23, R20, R20, R23 ;  /* 0x0000001414177223 */ /* 0x000fc80000000017 */
[----:B------:R-:W-:-:S06]  /*0ea0*/  IMAD.X R15, RZ, RZ, R15, P2 ;  /* 0x000000ffff0f7224 */ /* 0x000fcc00010e060f */
[----:B------:R-:W-:Y:S05]  /*0eb0*/  @P1 BRA `(.L_x_236) ;  /* 0xfffffff000f01947 */ /* 0x000fea000383ffff */
.L_x_215:
[----:B------:R-:W-:Y:S05]  /*0ec0*/  BSYNC.RECONVERGENT B3 ;  /* 0x0000000000037941 */ /* 0x000fea0003800200 */
.L_x_214:
[----:B------:R-:W-:Y:S01]  /*0ed0*/  LOP3.LUT P0, R4, R4, 0x3, RZ, 0xc0, !PT ;  /* 0x0000000304047812 */ /* 0x000fe2000780c0ff */
[----:B------:R-:W-:-:S12]  /*0ee0*/  BSSY.RECONVERGENT B3, `(.L_x_237) ;  /* 0x00000a7000037945 */ /* 0x000fd80003800200 */
[----:B------:R-:W-:Y:S05]  /*0ef0*/  @!P0 BRA `(.L_x_238) ;  /* 0x0000000800948947 */ /* 0x000fea0003800000 */
[----:B------:R-:W-:Y:S01]  /*0f00*/  ISETP.NE.AND P0, PT, R4, 0x1, PT ;  /* 0x000000010400780c */ /* 0x000fe20003f05270 */
[----:B------:R-:W-:-:S12]  /*0f10*/  BSSY.RECONVERGENT B4, `(.L_x_239) ;  /* 0x0000069000047945 */ /* 0x000fd80003800200 */
[----:B------:R-:W-:Y:S05]  /*0f20*/  @!P0 BRA `(.L_x_240) ;  /* 0x00000004009c8947 */ /* 0x000fea0003800000 */
[----:B------:R-:W0:Y:S01]  /*0f30*/  LDCU.64 UR8, c[0x0][0x398] ;  /* 0x00007300ff0877ac */ /* 0x000e220008000a00 */
[----:B------:R-:W-:Y:S01]  /*0f40*/  IADD3 R0, P0, PT, R5, R6, RZ ;  /* 0x0000000605007210 */ /* 0x000fe20007f1e0ff */
[----:B------:R-:W1:Y:S03]  /*0f50*/  LDCU.64 UR10, c[0x0][0x388] ;  /* 0x00007100ff0a77ac */ /* 0x000e660008000a00 */
[----:B------:R-:W-:Y:S01]  /*0f60*/  SHF.L.U32 R18, R0, 0x3, RZ ;  /* 0x0000000300127819 */ /* 0x000fe200000006ff */
[----:B------:R-:W-:-:S05]  /*0f70*/  IMAD.X R3, RZ, RZ, RZ, P0 ;  /* 0x000000ffff037224 */ /* 0x000fca00000e06ff */
[----:B------:R-:W-:Y:S02]  /*0f80*/  SHF.L.U64.HI R0, R0, 0x3, R3 ;  /* 0x0000000300007819 */ /* 0x000fe40000010203 */
[----:B0-----:R-:W-:-:S04]  /*0f90*/  IADD3 R20, P0, PT, R18, UR8, RZ ;  /* 0x0000000812147c10 */ /* 0x001fc8000ff1e0ff */
[----:B------:R-:W-:Y:S02]  /*0fa0*/  IADD3.X R21, PT, PT, R0, UR9, RZ, P0, !PT ;  /* 0x0000000900157c10 */ /* 0x000fe400087fe4ff */
[----:B-1----:R-:W-:-:S03]  /*0fb0*/  IADD3 R18, P0, PT, R18, UR10, RZ ;  /* 0x0000000a12127c10 */ /* 0x002fc6000ff1e0ff */
[----:B------:R-:W2:Y:S01]  /*0fc0*/  LDG.E.64 R2, desc[UR6][R20.64] ;  /* 0x0000000614027981 */ /* 0x000ea2000c1e1b00 */
[----:B------:R-:W-:-:S05]  /*0fd0*/  IADD3.X R19, PT, PT, R0, UR11, RZ, P0, !PT ;  /* 0x0000000b00137c10 */ /* 0x000fca00087fe4ff */
        /* <DEDUP_REMOVED lines=23> */
.L_x_242:
[----:B------:R-:W-:Y:S05]  /*1150*/  BSYNC.RECONVERGENT B5 ;  /* 0x0000000000057941 */ /* 0x000fea0003800200 */
.L_x_241:
[----:B------:R-:W-:Y:S01]  /*1160*/  FFMA R16, R2, R2, 1 ;  /* 0x3f80000002107423 */ /* 0x000fe20000000002 */
[----:B------:R-:W-:Y:S03]  /*1170*/  BSSY.RECONVERGENT B1, `(.L_x_243) ;  /* 0x000000c000017945 */ /* 0x000fe60003800200 */
[----:B------:R-:W-:Y:S01]  /*1180*/  VIADD R0, R16, 0xf3000000 ;  /* 0xf300000010007836 */ /* 0x000fe20000000000 */
[----:B------:R0:W1:Y:S04]  /*1190*/  MUFU.RSQ R3, R16 ;  /* 0x0000001000037308 */ /* 0x0000680000001400 */
[----:B------:R-:W-:-:S13]  /*11a0*/  ISETP.GT.U32.AND P0, PT, R0, 0x727fffff, PT ;  /* 0x727fffff0000780c */ /* 0x000fda0003f04070 */
[----:B01----:R-:W-:Y:S05]  /*11b0*/  @!P0 BRA `(.L_x_244) ;  /* 0x00000000000c8947 */ /* 0x003fea0003800000 */
[----:B------:R-:W-:-:S07]  /*11c0*/  MOV R2, 0x11e0 ;  /* 0x000011e000027802 */ /* 0x000fce0000000f00 */
[----:B------:R-:W-:Y:S05]  /*11d0*/  CALL.REL.NOINC `($__internal_8_$__cuda_sm20_sqrt_rn_f32_slowpath) ;  /* 0x0000000c000c7944 */ /* 0x000fea0003c00000 */
[----:B------:R-:W-:Y:S05]  /*11e0*/  BRA `(.L_x_245) ;  /* 0x0000000000107947 */ /* 0x000fea0003800000 */
.L_x_244:
[----:B------:R-:W-:Y:S01]  /*11f0*/  FMUL.FTZ R27, R16, R3 ;  /* 0x00000003101b7220 */ /* 0x000fe20000410000 */
[----:B------:R-:W-:-:S03]  /*1200*/  FMUL.FTZ R2, R3, 0.5 ;  /* 0x3f00000003027820 */ /* 0x000fc60000410000 */
[----:B------:R-:W-:-:S04]  /*1210*/  FFMA R0, -R27, R27, R16 ;  /* 0x0000001b1b007223 */ /* 0x000fc80000000110 */
[----:B------:R-:W-:-:S07]  /*1220*/  FFMA R27, R0, R2, R27 ;  /* 0x00000002001b7223 */ /* 0x000fce000000001b */
.L_x_245:
[----:B------:R-:W-:Y:S05]  /*1230*/  BSYNC.RECONVERGENT B1 ;  /* 0x0000000000017941 */ /* 0x000fea0003800200 */
.L_x_243:
        /* <DEDUP_REMOVED lines=27> */
[----:B------:R-:W-:Y:S01]  /*13f0*/  MOV R2, R12 ;  /* 0x0000000c00027202 */ /* 0x000fe20000000f00 */
[----:B------:R-:W-:Y:S01]  /*1400*/  IMAD.MOV.U32 R28, RZ, RZ, R0 ;  /* 0x000000ffff1c7224 */ /* 0x000fe200078e0000 */
[----:B------:R-:W-:-:S07]  /*1410*/  MOV R17, 0x1430 ;  /* 0x0000143000117802 */ /* 0x000fce0000000f00 */
[----:B------:R-:W-:Y:S05]  /*1420*/  CALL.REL.NOINC `($__internal_9_$__cuda_sm3x_div_rn_noftz_f32_slowpath) ;  /* 0x0000000800d07944 */ /* 0x000fea0003c00000 */
.L_x_247:
[----:B------:R-:W-:Y:S05]  /*1430*/  BSYNC.RECONVERGENT B5 ;  /* 0x0000000000057941 */ /* 0x000fea0003800200 */
.L_x_246:
[----:B------:R-:W-:Y:S01]  /*1440*/  FFMA R16, R2, R2, 1 ;  /* 0x3f80000002107423 */ /* 0x000fe20000000002 */
[----:B------:R-:W-:Y:S03]  /*1450*/  BSSY.RECONVERGENT B1, `(.L_x_248) ;  /* 0x000000c000017945 */ /* 0x000fe60003800200 */
[----:B------:R0:W1:Y:S01]  /*1460*/  MUFU.RSQ R13, R16 ;  /* 0x00000010000d7308 */ /* 0x0000620000001400 */
[----:B------:R-:W-:-:S04]  /*1470*/  IADD3 R2, PT, PT, R16, -0xd000000, RZ ;  /* 0xf300000010027810 */ /* 0x000fc80007ffe0ff */
[----:B------:R-:W-:-:S13]  /*1480*/  ISETP.GT.U32.AND P0, PT, R2, 0x727fffff, PT ;  /* 0x727fffff0200780c */ /* 0x000fda0003f04070 */
[----:B01----:R-:W-:Y:S05]  /*1490*/  @!P0 BRA `(.L_x_249) ;  /* 0x00000000000c8947 */ /* 0x003fea0003800000 */
[----:B------:R-:W-:-:S07]  /*14a0*/  MOV R2, 0x14c0 ;  /* 0x000014c000027802 */ /* 0x000fce0000000f00 */
[----:B------:R-:W-:Y:S05]  /*14b0*/  CALL.REL.NOINC `($__internal_8_$__cuda_sm20_sqrt_rn_f32_slowpath) ;  /* 0x0000000800547944 */ /* 0x000fea0003c00000 */
[----:B------:R-:W-:Y:S05]  /*14c0*/  BRA `(.L_x_250) ;  /* 0x0000000000107947 */ /* 0x000fea0003800000 */
.L_x_249:
[----:B------:R-:W-:Y:S01]  /*14d0*/  FMUL.FTZ R27, R16, R13 ;  /* 0x0000000d101b7220 */ /* 0x000fe20000410000 */
[----:B------:R-:W-:-:S03]  /*14e0*/  FMUL.FTZ R13, R13, 0.5 ;  /* 0x3f0000000d0d7820 */ /* 0x000fc60000410000 */
[----:B------:R-:W-:-:S04]  /*14f0*/  FFMA R2, -R27, R27, R16 ;  /* 0x0000001b1b027223 */ /* 0x000fc80000000110 */
[----:B------:R-:W-:-:S07]  /*1500*/  FFMA R27, R2, R13, R27 ;  /* 0x0000000d021b7223 */ /* 0x000fce000000001b */
.L_x_250:
[----:B------:R-:W-:Y:S05]  /*1510*/  BSYNC.RECONVERGENT B1 ;  /* 0x0000000000017941 */ /* 0x000fea0003800200 */
.L_x_248:
[----:B------:R-:W-:Y:S01]  /*1520*/  FMNMX R12, R0, R12, !PT ;  /* 0x0000000c000c7209 */ /* 0x000fe20007800000 */
[----:B------:R-:W-:Y:S01]  /*1530*/  FADD R4, |R4|, |R3| ;  /* 0x4000000304047221 */ /* 0x000fe20000000200 */
[C---:B------:R-:W-:Y:S01]  /*1540*/  FMUL R27, R0.reuse, R27 ;  /* 0x0000001b001b7220 */ /* 0x040fe20000400000 */
[----:B------:R-:W-:Y:S01]  /*1550*/  FSETP.NEU.AND P1, PT, R0, RZ, PT ;  /* 0x000000ff0000720b */ /* 0x000fe20003f2d000 */
[----:B------:R-:W-:Y:S01]  /*1560*/  VIADD R6, R6, 0x80 ;  /* 0x0000008006067836 */ /* 0x000fe20000000000 */
[----:B------:R-:W-:-:S13]  /*1570*/  FSETP.GT.AND P0, PT, R12, 3.40282346638528859812e+38, PT ;  /* 0x7f7fffff0c00780b */ /* 0x000fda0003f04000 */
[----:B------:R-:W-:-:S05]  /*1580*/  @!P0 FSEL R4, R4, R27, !P1 ;  /* 0x0000001b04048208 */ /* 0x000fca0004800000 */
[----:B------:R-:W-:-:S07]  /*1590*/  FFMA R23, R4, R4, R23 ;  /* 0x0000000404177223 */ /* 0x000fce0000000017 */
.L_x_240:
[----:B------:R-:W-:Y:S05]  /*15a0*/  BSYNC.RECONVERGENT B4 ;  /* 0x0000000000047941 */ /* 0x000fea0003800200 */
.L_x_239:
[----:B------:R-:W-:-:S13]  /*15b0*/  LOP3.LUT P0, RZ, R7, 0x40, RZ, 0xc0, !PT ;  /* 0x0000004007ff7812 */ /* 0x000fda000780c0ff */
[----:B------:R-:W-:Y:S05]  /*15c0*/  @P0 BRA `(.L_x_238) ;  /* 0x0000000000e00947 */ /* 0x000fea0003800000 */
[----:B------:R-:W0:Y:S01]  /*15d0*/  LDCU.64 UR8, c[0x0][0x398] ;  /* 0x00007300ff0877ac */ /* 0x000e220008000a00 */
[----:B------:R-:W-:Y:S01]  /*15e0*/  IADD3 R0, P0, PT, R5, R6, RZ ;  /* 0x0000000605007210 */ /* 0x000fe20007f1e0ff */
[----:B------:R-:W1:Y:S03]  /*15f0*/  LDCU.64 UR10, c[0x0][0x388] ;  /* 0x00007100ff0a77ac */ /* 0x000e660008000a00 */
[----:B------:R-:W-:Y:S01]  /*1600*/  IADD3.X R3, PT, PT, RZ, RZ, RZ, P0, !PT ;  /* 0x000000ffff037210 */ /* 0x000fe200007fe4ff */
[----:B------:R-:W-:-:S03]  /*1610*/  IMAD.SHL.U32 R12, R0, 0x8, RZ ;  /* 0x00000008000c7824 */ /* 0x000fc600078e00ff */
[----:B------:R-:W-:Y:S02]  /*1620*/  SHF.L.U64.HI R0, R0, 0x3, R3 ;  /* 0x0000000300007819 */ /* 0x000fe40000010203 */
[----:B0-----:R-:W-:-:S04]  /*1630*/  IADD3 R6, P0, PT, R12, UR8, RZ ;  /* 0x000000080c067c10 */ /* 0x001fc8000ff1e0ff */
[----:B------:R-:W-:Y:S02]  /*1640*/  IADD3.X R7, PT, PT, R0, UR9, RZ, P0, !PT ;  /* 0x0000000900077c10 */ /* 0x000fe400087fe4ff */
[----:B-1----:R-:W-:-:S04]  /*1650*/  IADD3 R12, P0, PT, R12, UR10, RZ ;  /* 0x0000000a0c0c7c10 */ /* 0x002fc8000ff1e0ff */
[----:B------:R-:W2:Y:S01]  /*1660*/  LDG.E.64 R6, desc[UR6][R6.64] ;  /* 0x0000000606067981 */ /* 0x000ea2000c1e1b00 */
[----:B------:R-:W-:-:S06]  /*1670*/  IADD3.X R13, PT, PT, R0, UR11, RZ, P0, !PT ;  /* 0x0000000b000d7c10 */ /* 0x000fcc00087fe4ff */
        /* <DEDUP_REMOVED lines=23> */
.L_x_252:
[----:B------:R-:W-:Y:S05]  /*17f0*/  BSYNC.RECONVERGENT B4 ;  /* 0x0000000000047941 */ /* 0x000fea0003800200 */
.L_x_251:
        /* <DEDUP_REMOVED lines=9> */
.L_x_254:
[----:B------:R-:W-:Y:S01]  /*1890*/  FMUL.FTZ R27, R16, R7 ;  /* 0x00000007101b7220 */ /* 0x000fe20000410000 */
[----:B------:R-:W-:-:S03]  /*18a0*/  FMUL.FTZ R6, R7, 0.5 ;  /* 0x3f00000007067820 */ /* 0x000fc60000410000 */
[----:B------:R-:W-:-:S04]  /*18b0*/  FFMA R2, -R27, R27, R16 ;  /* 0x0000001b1b027223 */ /* 0x000fc80000000110 */
[----:B------:R-:W-:-:S07]  /*18c0*/  FFMA R27, R2, R6, R27 ;  /* 0x00000006021b7223 */ /* 0x000fce000000001b */
.L_x_255:
[----:B------:R-:W-:Y:S05]  /*18d0*/  BSYNC.RECONVERGENT B1 ;  /* 0x0000000000017941 */ /* 0x000fea0003800200 */
.L_x_253:
[----:B------:R-:W-:Y:S01]  /*18e0*/  FMNMX R0, R3, R0, !PT ;  /* 0x0000000003007209 */ /* 0x000fe20007800000 */
[----:B------:R-:W-:Y:S01]  /*18f0*/  FADD R4, |R5|, |R4| ;  /* 0x4000000405047221 */ /* 0x000fe20000000200 */
[C---:B------:R-:W-:Y:S01]  /*1900*/  FMUL R27, R3.reuse, R27 ;  /* 0x0000001b031b7220 */ /* 0x040fe20000400000 */
[----:B------:R-:W-:Y:S02]  /*1910*/  FSETP.NEU.AND P1, PT, R3, RZ, PT ;  /* 0x000000ff0300720b */ /* 0x000fe40003f2d000 */
[----:B------:R-:W-:-:S13]  /*1920*/  FSETP.GT.AND P0, PT, R0, 3.40282346638528859812e+38, PT ;  /* 0x7f7fffff0000780b */ /* 0x000fda0003f04000 */
[----:B------:R-:W-:-:S05]  /*1930*/  @!P0 FSEL R4, R4, R27, !P1 ;  /* 0x0000001b04048208 */ /* 0x000fca0004800000 */
[----:B------:R-:W-:-:S07]  /*1940*/  FFMA R23, R4, R4, R23 ;  /* 0x0000000404177223 */ /* 0x000fce0000000017 */
.L_x_238:
[----:B------:R-:W-:Y:S05]  /*1950*/  BSYNC.RECONVERGENT B3 ;  /* 0x0000000000037941 */ /* 0x000fea0003800200 */
.L_x_237:
[----:B------:R0:W-:Y:S02]  /*1960*/  STS [R9], R23 ;  /* 0x0000001709007388 */ /* 0x0001e40000000800 */
.L_x_213:
[----:B------:R-:W-:Y:S05]  /*1970*/  BSYNC.RECONVERGENT B0 ;  /* 0x0000000000007941 */ /* 0x000fea0003800200 */
.L_x_212:
[----:B------:R-:W-:Y:S01]  /*1980*/  BAR.SYNC.DEFER_BLOCKING 0x0 ;  /* 0x0000000000007b1d */ /* 0x000fe20000010000 */
[C---:B------:R-:W-:Y:S02]  /*1990*/  ISETP.GT.U32.AND P0, PT, R11.reuse, 0x1f, PT ;  /* 0x0000001f0b00780c */ /* 0x040fe40003f04070 */
[C---:B------:R-:W-:Y:S02]  /*19a0*/  ISETP.GT.U32.AND P1, PT, R11.reuse, 0xf, PT ;  /* 0x0000000f0b00780c */ /* 0x040fe40003f24070 */
[----:B------:R-:W-:-:S09]  /*19b0*/  ISETP.GT.U32.AND P2, PT, R11, 0x7, PT ;  /* 0x000000070b00780c */ /* 0x000fd20003f44070 */
        /* <DEDUP_REMOVED lines=15> */
[----:B------:R1:W-:Y:S01]  /*1ab0*/  @!P2 STS [R9], R4 ;  /* 0x000000040900a388 */ /* 0x0003e20000000800 */
[----:B------:R-:W-:Y:S01]  /*1ac0*/  BAR.SYNC.DEFER_BLOCKING 0x0 ;  /* 0x0000000000007b1d */ /* 0x000fe20000010000 */
[----:B------:R-:W-:-:S13]  /*1ad0*/  ISETP.NE.AND P2, PT, R11, RZ, PT ;  /* 0x000000ff0b00720c */ /* 0x000fda0003f45270 */
[----:B------:R-:W2:Y:S01]  /*1ae0*/  @!P2 S2R R5, SR_CgaCtaId ;  /* 0x000000000005a919 */ /* 0x000ea20000008800 */
[----:B-1----:R-:W-:Y:S01]  /*1af0*/  @!P2 MOV R4, 0x400 ;  /* 0x000004000004a802 */ /* 0x002fe20000000f00 */
[----:B------:R-:W-:Y:S04]  /*1b00*/  @!P0 LDS R0, [R9+0x10] ;  /* 0x0000100009008984 */ /* 0x000fe80000000800 */
[----:B------:R-:W1:Y:S02]  /*1b10*/  @!P0 LDS R3, [R9] ;  /* 0x0000000009038984 */ /* 0x000e640000000800 */
[----:B-1----:R-:W-:-:S05]  /*1b20*/  @!P0 FADD R0, R0, R3 ;  /* 0x0000000300008221 */ /* 0x002fca0000000000 */
[----:B------:R-:W-:Y:S01]  /*1b30*/  @!P0 STS [R9], R0 ;  /* 0x0000000009008388 */ /* 0x000fe20000000800 */
[----:B------:R-:W-:Y:S06]  /*1b40*/  BAR.SYNC.DEFER_BLOCKING 0x0 ;  /* 0x0000000000007b1d */ /* 0x000fec0000010000 */
[----:B------:R-:W-:Y:S04]  /*1b50*/  @!P1 LDS R2, [R9+0x8] ;  /* 0x0000080009029984 */ /* 0x000fe80000000800 */
[----:B------:R-:W1:Y:S02]  /*1b60*/  @!P1 LDS R3, [R9] ;  /* 0x0000000009039984 */ /* 0x000e640000000800 */
[----:B-1----:R-:W-:Y:S01]  /*1b70*/  @!P1 FADD R2, R2, R3 ;  /* 0x0000000302029221 */ /* 0x002fe20000000000 */
[----:B--2---:R-:W-:-:S04]  /*1b80*/  @!P2 LEA R3, R5, R4, 0x18 ;  /* 0x000000040503a211 */ /* 0x004fc800078ec0ff */
[----:B------:R-:W-:Y:S01]  /*1b90*/  @!P1 STS [R9], R2 ;  /* 0x0000000209009388 */ /* 0x000fe20000000800 */
[----:B------:R-:W-:Y:S06]  /*1ba0*/  BAR.SYNC.DEFER_BLOCKING 0x0 ;  /* 0x0000000000007b1d */ /* 0x000fec0000010000 */
[----:B------:R-:W1:Y:S02]  /*1bb0*/  @!P2 LDS.64 R4, [R3] ;  /* 0x000000000304a984 */ /* 0x000e640000000a00 */
[----:B-1----:R-:W-:-:S05]  /*1bc0*/  @!P2 FADD R0, R5, R4 ;  /* 0x000000040500a221 */ /* 0x002fca0000000000 */
[----:B------:R1:W-:Y:S01]  /*1bd0*/  @!P2 STS [R3], R0 ;  /* 0x000000000300a388 */ /* 0x0003e20000000800 */
[----:B------:R-:W-:Y:S06]  /*1be0*/  BAR.SYNC.DEFER_BLOCKING 0x0 ;  /* 0x0000000000007b1d */ /* 0x000fec0000010000 */
[----:B------:R-:W-:Y:S05]  /*1bf0*/  @P2 EXIT ;  /* 0x000000000000294d */ /* 0x000fea0003800000 */
[----:B------:R-:W2:Y:S02]  /*1c00*/  LDCU.U8 UR4, c[0x0][0x3b8] ;  /* 0x00007700ff0477ac */ /* 0x000ea40008000000 */
[----:B--2---:R-:W-:-:S04]  /*1c10*/  UPRMT UR4, UR4, 0x8880, URZ ;  /* 0x0000888004047896 */ /* 0x004fc800080000ff */
[----:B------:R-:W-:-:S09]  /*1c20*/  UISETP.NE.AND UP0, UPT, UR4, URZ, UPT ;  /* 0x000000ff0400728c */ /* 0x000fd2000bf05270 */
[----:B------:R-:W-:Y:S05]  /*1c30*/  BRA.U !UP0, `(.L_x_256) ;  /* 0x0000000108547547 */ /* 0x000fea000b800000 */
[----:B------:R-:W2:Y:S01]  /*1c40*/  S2UR UR5, SR_CgaCtaId ;  /* 0x00000000000579c3 */ /* 0x000ea20000008800 */
[----:B------:R-:W-:Y:S02]  /*1c50*/  UMOV UR4, 0x400 ;  /* 0x0000040000047882 */ /* 0x000fe40000000000 */
[----:B--2---:R-:W-:-:S09]  /*1c60*/  ULEA UR4, UR5, UR4, 0x18 ;  /* 0x0000000405047291 */ /* 0x004fd2000f8ec0ff */
[----:B------:R-:W1:Y:S02]  /*1c70*/  LDS R16, [UR4] ;  /* 0x00000004ff107984 */ /* 0x000e640008000800 */
[----:B-1----:R-:W-:Y:S01]  /*1c80*/  VIADD R0, R16, 0xf3000000 ;  /* 0xf300000010007836 */ /* 0x002fe20000000000 */
[----:B------:R1:W2:Y:S04]  /*1c90*/  MUFU.RSQ R3, R16 ;  /* 0x0000001000037308 */ /* 0x0002a80000001400 */
[----:B------:R-:W-:-:S13]  /*1ca0*/  ISETP.GT.U32.AND P0, PT, R0, 0x727fffff, PT ;  /* 0x727fffff0000780c */ /* 0x000fda0003f04070 */
[----:B-12---:R-:W-:Y:S05]  /*1cb0*/  @!P0 BRA `(.L_x_257) ;  /* 0x0000000000148947 */ /* 0x006fea0003800000 */
[----:B------:R-:W-:Y:S01]  /*1cc0*/  BSSY.RECONVERGENT B0, `(.L_x_258) ;  /* 0x0000003000007945 */ /* 0x000fe20003800200 */
[----:B------:R-:W-:-:S07]  /*1cd0*/  MOV R2, 0x1cf0 ;  /* 0x00001cf000027802 */ /* 0x000fce0000000f00 */
[----:B0----5:R-:W-:Y:S05]  /*1ce0*/  CALL.REL.NOINC `($__internal_8_$__cuda_sm20_sqrt_rn_f32_slowpath) ;  /* 0x0000000000487944 */ /* 0x021fea0003c00000 */
[----:B------:R-:W-:Y:S05]  /*1cf0*/  BSYNC.RECONVERGENT B0 ;  /* 0x0000000000007941 */ /* 0x000fea0003800200 */
.L_x_258:
[----:B------:R-:W-:Y:S05]  /*1d00*/  BRA `(.L_x_259) ;  /* 0x0000000000107947 */ /* 0x000fea0003800000 */
.L_x_257:
[----:B------:R-:W-:Y:S01]  /*1d10*/  FMUL.FTZ R27, R16, R3 ;  /* 0x00000003101b7220 */ /* 0x000fe20000410000 */
[----:B------:R-:W-:-:S03]  /*1d20*/  FMUL.FTZ R3, R3, 0.5 ;  /* 0x3f00000003037820 */ /* 0x000fc60000410000 */
[----:B------:R-:W-:-:S04]  /*1d30*/  FFMA R16, -R27, R27, R16 ;  /* 0x0000001b1b107223 */ /* 0x000fc80000000110 */
[----:B------:R-:W-:-:S07]  /*1d40*/  FFMA R27, R16, R3, R27 ;  /* 0x00000003101b7223 */ /* 0x000fce000000001b */
.L_x_259:
[----:B------:R-:W1:Y:S02]  /*1d50*/  LDC.64 R2, c[0x0][0x3b0] ;  /* 0x0000ec00ff027b82 */ /* 0x000e640000000a00 */
[----:B-1----:R-:W-:-:S05]  /*1d60*/  IMAD.WIDE.U32 R10, R10, 0x4, R2 ;  /* 0x000000040a0a7825 */ /* 0x002fca00078e0002 */
[----:B------:R-:W-:Y:S01]  /*1d70*/  STG.E desc[UR6][R10.64], R27 ;  /* 0x0000001b0a007986 */ /* 0x000fe2000c101906 */
[----:B------:R-:W-:Y:S05]  /*1d80*/  EXIT ;  /* 0x000000000000794d */ /* 0x000fea0003800000 */
.L_x_256:
[----:B------:R-:W2:Y:S01]  /*1d90*/  S2UR UR5, SR_CgaCtaId ;  /* 0x00000000000579c3 */ /* 0x000ea20000008800 */
[----:B------:R-:W-:-:S07]  /*1da0*/  UMOV UR4, 0x400 ;  /* 0x0000040000047882 */ /* 0x000fce0000000000 */
[----:B-1----:R-:W1:Y:S01]  /*1db0*/  LDC.64 R2, c[0x0][0x3b0] ;  /* 0x0000ec00ff027b82 */ /* 0x002e620000000a00 */
[----:B--2---:R-:W-:Y:S01]  /*1dc0*/  ULEA UR4, UR5, UR4, 0x18 ;  /* 0x0000000405047291 */ /* 0x004fe2000f8ec0ff */
[----:B-1----:R-:W-:-:S08]  /*1dd0*/  IMAD.WIDE.U32 R2, R10, 0x4, R2 ;  /* 0x000000040a027825 */ /* 0x002fd000078e0002 */
[----:B------:R-:W1:Y:S04]  /*1de0*/  LDS R5, [UR4] ;  /* 0x00000004ff057984 */ /* 0x000e680008000800 */
[----:B-1----:R-:W-:Y:S01]  /*1df0*/  STG.E desc[UR6][R2.64], R5 ;  /* 0x0000000502007986 */ /* 0x002fe2000c101906 */
[----:B------:R-:W-:Y:S05]  /*1e00*/  EXIT ;  /* 0x000000000000794d */ /* 0x000fea0003800000 */
        .weak           $__internal_8_$__cuda_sm20_sqrt_rn_f32_slowpath
        .type           $__internal_8_$__cuda_sm20_sqrt_rn_f32_slowpath,@function
        .size           $__internal_8_$__cuda_sm20_sqrt_rn_f32_slowpath,($__internal_9_$__cuda_sm3x_div_rn_noftz_f32_slowpath - $__internal_8_$__cuda_sm20_sqrt_rn_f32_slowpath)
$__internal_8_$__cuda_sm20_sqrt_rn_f32_slowpath:
        /* <DEDUP_REMOVED lines=13> */
[----:B------:R-:W-:-:S03]  /*1ee0*/  @P0 FMUL.FTZ R17, R17, 0.5 ;  /* 0x3f00000011110820 */ /* 0x000fc60000410000 */
[----:B------:R-:W-:-:S04]  /*1ef0*/  @P0 FADD.FTZ R25, -R26, -RZ ;  /* 0x800000ff1a190221 */ /* 0x000fc80000010100 */
[----:B------:R-:W-:Y:S01]  /*1f00*/  @P0 FFMA R25, R26, R25, R27 ;  /* 0x000000191a190223 */ /* 0x000fe2000000001b */
[----:B------:R-:W-:-:S03]  /*1f10*/  @!P0 MOV R27, R16 ;  /* 0x00000010001b8202 */ /* 0x000fc60000000f00 */
[----:B------:R-:W-:-:S04]  /*1f20*/  @P0 FFMA R17, R25, R17, R26 ;  /* 0x0000001119110223 */ /* 0x000fc8000000001a */
[----:B------:R-:W-:-:S07]  /*1f30*/  @P0 FMUL.FTZ R27, R17, 2.3283064365386962891e-10 ;  /* 0x2f800000111b0820 */ /* 0x000fce0000410000 */
.L_x_260:
[----:B------:R-:W-:Y:S02]  /*1f40*/  HFMA2 R17, -RZ, RZ, 0, 0 ;  /* 0x00000000ff117431 */ /* 0x000fe400000001ff */
[----:B------:R-:W-:-:S04]  /*1f50*/  IMAD.MOV.U32 R16, RZ, RZ, R2 ;  /* 0x000000ffff107224 */ /* 0x000fc800078e0002 */
[----:B------:R-:W-:Y:S05]  /*1f60*/  RET.REL.NODEC R16 `(_Z15c_resids_kerneliiPK6float2iS1_iPfS2_b) ;  /* 0xffffffe010247950 */ /* 0x000fea0003c3ffff */
        .weak           $__internal_9_$__cuda_sm3x_div_rn_noftz_f32_slowpath
        .type           $__internal_9_$__cuda_sm3x_div_rn_noftz_f32_slowpath,@function
        .size           $__internal_9_$__cuda_sm3x_div_rn_noftz_f32_slowpath,(.L_x_298 - $__internal_9_$__cuda_sm3x_div_rn_noftz_f32_slowpath)
$__internal_9_$__cuda_sm3x_div_rn_noftz_f32_slowpath:
[----:B------:R-:W-:Y:S01]  /*1f70*/  SHF.R.U32.HI R16, RZ, 0x17, R28 ;  /* 0x00000017ff107819 */ /* 0x000fe2000001161c */
[----:B------:R-:W-:Y:S01]  /*1f80*/  BSSY.RECONVERGENT B1, `(.L_x_261) ;  /* 0x0000063000017945 */ /* 0x000fe20003800200 */
[----:B------:R-:W-:Y:S02]  /*1f90*/  SHF.R.U32.HI R27, RZ, 0x17, R2 ;  /* 0x00000017ff1b7819 */ /* 0x000fe40000011602 */
[----:B------:R-:W-:Y:S02]  /*1fa0*/  LOP3.LUT R16, R16, 0xff, RZ, 0xc0, !PT ;  /* 0x000000ff10107812 */ /* 0x000fe400078ec0ff */
[----:B------:R-:W-:-:S03]  /*1fb0*/  LOP3.LUT R27, R27, 0xff, RZ, 0xc0, !PT ;  /* 0x000000ff1b1b7812 */ /* 0x000fc600078ec0ff */
[----:B------:R-:W-:Y:S01]  /*1fc0*/  VIADD R25, R16, 0xffffffff ;  /* 0xffffffff10197836 */ /* 0x000fe20000000000 */
[----:B------:R-:W-:-:S04]  /*1fd0*/  IADD3 R26, PT, PT, R27, -0x1, RZ ;  /* 0xffffffff1b1a7810 */ /* 0x000fc80007ffe0ff */
[----:B------:R-:W-:-:S04]  /*1fe0*/  ISETP.GT.U32.AND P0, PT, R25, 0xfd, PT ;  /* 0x000000fd1900780c */ /* 0x000fc80003f04070 */
[----:B------:R-:W-:-:S13]  /*1ff0*/  ISETP.GT.U32.OR P0, PT, R26, 0xfd, P0 ;  /* 0x000000fd1a00780c */ /* 0x000fda0000704470 */
[----:B------:R-:W-:Y:S01]  /*2000*/  @!P0 MOV R30, RZ ;  /* 0x000000ff001e8202 */ /* 0x000fe20000000f00 */
[----:B------:R-:W-:Y:S06]  /*2010*/  @!P0 BRA `(.L_x_262) ;  /* 0x00000000005c8947 */ /* 0x000fec0003800000 */
[----:B------:R-:W-:Y:S02]  /*2020*/  FSETP.GTU.FTZ.AND P0, PT, |R2|, +INF , PT ;  /* 0x7f8000000200780b */ /* 0x000fe40003f1c200 */
[----:B------:R-:W-:-:S04]  /*2030*/  FSETP.GTU.FTZ.AND P1, PT, |R28|, +INF , PT ;  /* 0x7f8000001c00780b */ /* 0x000fc80003f3c200 */
[----:B------:R-:W-:-:S13]  /*2040*/  PLOP3.LUT P0, PT, P0, P1, PT, 0xf8, 0x8f ;  /* 0x00000000008f781c */ /* 0x000fda0000703f70 */
[----:B------:R-:W-:Y:S05]  /*2050*/  @P0 BRA `(.L_x_263) ;  /* 0x0000000400500947 */ /* 0x000fea0003800000 */
[----:B------:R-:W-:-:S13]  /*2060*/  LOP3.LUT P0, RZ, R28, 0x7fffffff, R2, 0xc8, !PT ;  /* 0x7fffffff1cff7812 */ /* 0x000fda000780c802 */
[----:B------:R-:W-:Y:S05]  /*2070*/  @!P0 BRA `(.L_x_264) ;  /* 0x0000000400408947 */ /* 0x000fea0003800000 */
[----:B------:R-:W-:Y:S02]  /*2080*/  FSETP.NEU.FTZ.AND P2, PT, |R2|, +INF , PT ;  /* 0x7f8000000200780b */ /* 0x000fe40003f5d200 */
[----:B------:R-:W-:Y:S02]  /*2090*/  FSETP.NEU.FTZ.AND P1, PT, |R28|, +INF , PT ;  /* 0x7f8000001c00780b */ /* 0x000fe40003f3d200 */
[----:B------:R-:W-:-:S11]  /*20a0*/  FSETP.NEU.FTZ.AND P0, PT, |R2|, +INF , PT ;  /* 0x7f8000000200780b */ /* 0x000fd60003f1d200 */
[----:B------:R-:W-:Y:S05]  /*20b0*/  @!P1 BRA !P2, `(.L_x_264) ;  /* 0x0000000400309947 */ /* 0x000fea0005000000 */
[----:B------:R-:W-:-:S04]  /*20c0*/  LOP3.LUT P2, RZ, R2, 0x7fffffff, RZ, 0xc0, !PT ;  /* 0x7fffffff02ff7812 */ /* 0x000fc8000784c0ff */
[----:B------:R-:W-:-:S13]  /*20d0*/  PLOP3.LUT P1, PT, P1, P2, PT, 0x2f, 0xf2 ;  /* 0x0000000000f2781c */ /* 0x000fda0000f24577 */
[----:B------:R-:W-:Y:S05]  /*20e0*/  @P1 BRA `(.L_x_265) ;  /* 0x00000004001c1947 */ /* 0x000fea0003800000 */
[----:B------:R-:W-:-:S04]  /*20f0*/  LOP3.LUT P1, RZ, R28, 0x7fffffff, RZ, 0xc0, !PT ;  /* 0x7fffffff1cff7812 */ /* 0x000fc8000782c0ff */
[----:B------:R-:W-:-:S13]  /*2100*/  PLOP3.LUT P0, PT, P0, P1, PT, 0x2f, 0xf2 ;  /* 0x0000000000f2781c */ /* 0x000fda0000702577 */
[----:B------:R-:W-:Y:S05]  /*2110*/  @P0 BRA `(.L_x_266) ;  /* 0x0000000400040947 */ /* 0x000fea0003800000 */
[----:B------:R-:W-:Y:S02]  /*2120*/  ISETP.GE.AND P0, PT, R26, RZ, PT ;  /* 0x000000ff1a00720c */ /* 0x000fe40003f06270 */
[----:B------:R-:W-:-:S11]  /*2130*/  ISETP.GE.AND P1, PT, R25, RZ, PT ;  /* 0x000000ff1900720c */ /* 0x000fd60003f26270 */
[----:B------:R-:W-:Y:S01]  /*2140*/  @P0 IMAD.MOV.U32 R30, RZ, RZ, RZ ;  /* 0x000000ffff1e0224 */ /* 0x000fe200078e00ff */
[----:B------:R-:W-:Y:S01]  /*2150*/  @!P0 MOV R30, 0xffffffc0 ;  /* 0xffffffc0001e8802 */ /* 0x000fe20000000f00 */
[----:B------:R-:W-:Y:S01]  /*2160*/  @!P0 FFMA R2, R2, 1.84467440737095516160e+19, RZ ;  /* 0x5f80000002028823 */ /* 0x000fe200000000ff */
[----:B------:R-:W-:Y:S02]  /*2170*/  @!P1 FFMA R28, R28, 1.84467440737095516160e+19, RZ ;  /* 0x5f8000001c1c9823 */ /* 0x000fe400000000ff */
[----:B------:R-:W-:-:S07]  /*2180*/  @!P1 IADD3 R30, PT, PT, R30, 0x40, RZ ;  /* 0x000000401e1e9810 */ /* 0x000fce0007ffe0ff */
.L_x_262:
[----:B------:R-:W-:Y:S01]  /*2190*/  LEA R26, R16, 0xc0800000, 0x17 ;  /* 0xc0800000101a7811 */ /* 0x000fe200078eb8ff */
[----:B------:R-:W-:Y:S01]  /*21a0*/  BSSY.RECONVERGENT B2, `(.L_x_267) ;  /* 0x0000036000027945 */ /* 0x000fe20003800200 */
[----:B------:R-:W-:-:S03]  /*21b0*/  IADD3 R27, PT, PT, R27, -0x7f, RZ ;  /* 0xffffff811b1b7810 */ /* 0x000fc60007ffe0ff */
[----:B------:R-:W-:Y:S02]  /*21c0*/  IMAD.IADD R26, R28, 0x1, -R26 ;  /* 0x000000011c1a7824 */ /* 0x000fe400078e0a1a */
[C---:B------:R-:W-:Y:S01]  /*21d0*/  IMAD R2, R27.reuse, -0x800000, R2 ;  /* 0xff8000001b027824 */ /* 0x040fe200078e0202 */
[----:B------:R-:W-:Y:S01]  /*21e0*/  IADD3 R27, PT, PT, R27, 0x7f, -R16 ;  /* 0x0000007f1b1b7810 */ /* 0x000fe20007ffe810 */
[----:B------:R0:W1:Y:S03]  /*21f0*/  MUFU.RCP R28, R26 ;  /* 0x0000001a001c7308 */ /* 0x0000660000001000 */
[----:B------:R-:W-:Y:S01]  /*2200*/  IADD3 R30, PT, PT, R27, R30, RZ ;  /* 0x0000001e1b1e7210 */ /* 0x000fe20007ffe0ff */
[----:B0-----:R-:W-:-:S04]  /*2210*/  FADD.FTZ R26, -R26, -RZ ;  /* 0x800000ff1a1a7221 */ /* 0x001fc80000010100 */
[----:B-1----:R-:W-:-:S04]  /*2220*/  FFMA R25, R28, R26, 1 ;  /* 0x3f8000001c197423 */ /* 0x002fc8000000001a */
[----:B------:R-:W-:-:S04]  /*2230*/  FFMA R25, R28, R25, R28 ;  /* 0x000000191c197223 */ /* 0x000fc8000000001c */
[----:B------:R-:W-:-:S04]  /*2240*/  FFMA R28, R2, R25, RZ ;  /* 0x00000019021c7223 */ /* 0x000fc800000000ff */
[----:B------:R-:W-:-:S04]  /*2250*/  FFMA R29, R26, R28, R2 ;  /* 0x0000001c1a1d7223 */ /* 0x000fc80000000002 */
[----:B------:R-:W-:-:S04]  /*2260*/  FFMA R29, R25, R29, R28 ;  /* 0x0000001d191d7223 */ /* 0x000fc8000000001c */
[----:B------:R-:W-:-:S04]  /*2270*/  FFMA R2, R26, R29, R2 ;  /* 0x0000001d1a027223 */ /* 0x000fc80000000002 */
[----:B------:R-:W-:-:S05]  /*2280*/  FFMA R26, R25, R2, R29 ;  /* 0x00000002191a7223 */ /* 0x000fca000000001d */
[----:B------:R-:W-:-:S04]  /*2290*/  SHF.R.U32.HI R16, RZ, 0x17, R26 ;  /* 0x00000017ff107819 */ /* 0x000fc8000001161a */
[----:B------:R-:W-:-:S05]  /*22a0*/  LOP3.LUT R16, R16, 0xff, RZ, 0xc0, !PT ;  /* 0x000000ff10107812 */ /* 0x000fca00078ec0ff */
[----:B------:R-:W-:-:S05]  /*22b0*/  IMAD.IADD R16, R16, 0x1, R30 ;  /* 0x0000000110107824 */ /* 0x000fca00078e021e */
[----:B------:R-:W-:-:S04]  /*22c0*/  IADD3 R27, PT, PT, R16, -0x1, RZ ;  /* 0xffffffff101b7810 */ /* 0x000fc80007ffe0ff */
[----:B------:R-:W-:-:S13]  /*22d0*/  ISETP.GE.U32.AND P0, PT, R27, 0xfe, PT ;  /* 0x000000fe1b00780c */ /* 0x000fda0003f06070 */
[----:B------:R-:W-:Y:S05]  /*22e0*/  @!P0 BRA `(.L_x_268) ;  /* 0x0000000000808947 */ /* 0x000fea0003800000 */
[----:B------:R-:W-:-:S13]  /*22f0*/  ISETP.GT.AND P0, PT, R16, 0xfe, PT ;  /* 0x000000fe1000780c */ /* 0x000fda0003f04270 */
[----:B------:R-:W-:Y:S05]  /*2300*/  @P0 BRA `(.L_x_269) ;  /* 0x00000000006c0947 */ /* 0x000fea0003800000 */
[----:B------:R-:W-:-:S13]  /*2310*/  ISETP.GE.AND P0, PT, R16, 0x1, PT ;  /* 0x000000011000780c */ /* 0x000fda0003f06270 */
[----:B------:R-:W-:Y:S05]  /*2320*/  @P0 BRA `(.L_x_270) ;  /* 0x0000000000740947 */ /* 0x000fea0003800000 */
[----:B------:R-:W-:Y:S02]  /*2330*/  ISETP.GE.AND P0, PT, R16, -0x18, PT ;  /* 0xffffffe81000780c */ /* 0x000fe40003f06270 */
[----:B------:R-:W-:-:S11]  /*2340*/  LOP3.LUT R26, R26, 0x80000000, RZ, 0xc0, !PT ;  /* 0x800000001a1a7812 */ /* 0x000fd600078ec0ff */
[----:B------:R-:W-:Y:S05]  /*2350*/  @!P0 BRA `(.L_x_270) ;  /* 0x0000000000688947 */ /* 0x000fea0003800000 */
[CCC-:B------:R-:W-:Y:S01]  /*2360*/  FFMA.RZ R27, R25.reuse, R2.reuse, R29.reuse ;  /* 0x00000002191b7223 */ /* 0x1c0fe2000000c01d */
[CCC-:B------:R-:W-:Y:S01]  /*2370*/  FFMA.RP R28, R25.reuse, R2.reuse, R29.reuse ;  /* 0x00000002191c7223 */ /* 0x1c0fe2000000801d */
[----:B------:R-:W-:Y:S01]  /*2380*/  FFMA.RM R25, R25, R2, R29 ;  /* 0x0000000219197223 */ /* 0x000fe2000000401d */
[C---:B------:R-:W-:Y:S02]  /*2390*/  IADD3 R2, PT, PT, R16.reuse, 0x20, RZ ;  /* 0x0000002010027810 */ /* 0x040fe40007ffe0ff */
[----:B------:R-:W-:Y:S02]  /*23a0*/  LOP3.LUT R27, R27, 0x7fffff, RZ, 0xc0, !PT ;  /* 0x007fffff1b1b7812 */ /* 0x000fe400078ec0ff */
[C---:B------:R-:W-:Y:S02]  /*23b0*/  ISETP.NE.AND P2, PT, R16.reuse, RZ, PT ;  /* 0x000000ff1000720c */ /* 0x040fe40003f45270 */
[----:B------:R-:W-:Y:S02]  /*23c0*/  LOP3.LUT R27, R27, 0x800000, RZ, 0xfc, !PT ;  /* 0x008000001b1b7812 */ /* 0x000fe400078efcff */
[----:B------:R-:W-:Y:S01]  /*23d0*/  ISETP.NE.AND P1, PT, R16, RZ, PT ;  /* 0x000000ff1000720c */ /* 0x000fe20003f25270 */
[----:B------:R-:W-:Y:S01]  /*23e0*/  IMAD.MOV R16, RZ, RZ, -R16 ;  /* 0x000000ffff107224 */ /* 0x000fe200078e0a10 */
[----:B------:R-:W-:-:S02]  /*23f0*/  SHF.L.U32 R2, R27, R2, RZ ;  /* 0x000000021b027219 */ /* 0x000fc400000006ff */
[----:B------:R-:W-:Y:S02]  /*2400*/  FSETP.NEU.FTZ.AND P0, PT, R28, R25, PT ;  /* 0x000000191c00720b */ /* 0x000fe40003f1d000 */
[----:B------:R-:W-:Y:S02]  /*2410*/  SEL R16, R16, RZ, P2 ;  /* 0x000000ff10107207 */ /* 0x000fe40001000000 */
[----:B------:R-:W-:Y:S02]  /*2420*/  ISETP.NE.AND P1, PT, R2, RZ, P1 ;  /* 0x000000ff0200720c */ /* 0x000fe40000f25270 */
[----:B------:R-:W-:Y:S02]  /*2430*/  SHF.R.U32.HI R27, RZ, R16, R27 ;  /* 0x00000010ff1b7219 */ /* 0x000fe4000001161b */
[----:B------:R-:W-:Y:S02]  /*2440*/  PLOP3.LUT P0, PT, P0, P1, PT, 0xf8, 0x8f ;  /* 0x00000000008f781c */ /* 0x000fe40000703f70 */
[----:B------:R-:W-:-:S02]  /*2450*/  SHF.R.U32.HI R16, RZ, 0x1, R27 ;  /* 0x00000001ff107819 */ /* 0x000fc4000001161b */
[----:B------:R-:W-:-:S04]  /*2460*/  SEL R2, RZ, 0x1, !P0 ;  /* 0x00000001ff027807 */ /* 0x000fc80004000000 */
[----:B------:R-:W-:-:S04]  /*2470*/  LOP3.LUT R2, R2, 0x1, R16, 0xf8, !PT ;  /* 0x0000000102027812 */ /* 0x000fc800078ef810 */
[----:B------:R-:W-:-:S04]  /*2480*/  LOP3.LUT R2, R2, R27, RZ, 0xc0, !PT ;  /* 0x0000001b02027212 */ /* 0x000fc800078ec0ff */
[----:B------:R-:W-:-:S04]  /*2490*/  IADD3 R2, PT, PT, R16, R2, RZ ;  /* 0x0000000210027210 */ /* 0x000fc80007ffe0ff */
[----:B------:R-:W-:Y:S01]  /*24a0*/  LOP3.LUT R26, R2, R26, RZ, 0xfc, !PT ;  /* 0x0000001a021a7212 */ /* 0x000fe200078efcff */
[----:B------:R-:W-:Y:S06]  /*24b0*/  BRA `(.L_x_270) ;  /* 0x0000000000107947 */ /* 0x000fec0003800000 */
.L_x_269:
[----:B------:R-:W-:-:S04]  /*24c0*/  LOP3.LUT R26, R26, 0x80000000, RZ, 0xc0, !PT ;  /* 0x800000001a1a7812 */ /* 0x000fc800078ec0ff */
[----:B------:R-:W-:Y:S01]  /*24d0*/  LOP3.LUT R26, R26, 0x7f800000, RZ, 0xfc, !PT ;  /* 0x7f8000001a1a7812 */ /* 0x000fe200078efcff */
[----:B------:R-:W-:Y:S06]  /*24e0*/  BRA `(.L_x_270) ;  /* 0x0000000000047947 */ /* 0x000fec0003800000 */
.L_x_268:
[----:B------:R-:W-:-:S07]  /*24f0*/  LEA R26, R30, R26, 0x17 ;  /* 0x0000001a1e1a7211 */ /* 0x000fce00078eb8ff */
.L_x_270:
[----:B------:R-:W-:Y:S05]  /*2500*/  BSYNC.RECONVERGENT B2 ;  /* 0x0000000000027941 */ /* 0x000fea0003800200 */
.L_x_267:
[----:B------:R-:W-:Y:S01]  /*2510*/  IMAD.MOV.U32 R2, RZ, RZ, R26 ;  /* 0x000000ffff027224 */ /* 0x000fe200078e001a */
[----:B------:R-:W-:Y:S06]  /*2520*/  BRA `(.L_x_271) ;  /* 0x0000000000207947 */ /* 0x000fec0003800000 */
.L_x_266:
[----:B------:R-:W-:-:S04]  /*2530*/  LOP3.LUT R2, R28, 0x80000000, R2, 0x48, !PT ;  /* 0x800000001c027812 */ /* 0x000fc800078e4802 */
[----:B------:R-:W-:Y:S01]  /*2540*/  LOP3.LUT R2, R2, 0x7f800000, RZ, 0xfc, !PT ;  /* 0x7f80000002027812 */ /* 0x000fe200078efcff */
[----:B------:R-:W-:Y:S06]  /*2550*/  BRA `(.L_x_271) ;  /* 0x0000000000147947 */ /* 0x000fec0003800000 */
.L_x_265:
[----:B------:R-:W-:Y:S01]  /*2560*/  LOP3.LUT R2, R28, 0x80000000, R2, 0x48, !PT ;  /* 0x800000001c027812 */ /* 0x000fe200078e4802 */
[----:B------:R-:W-:Y:S06]  /*2570*/  BRA `(.L_x_271) ;  /* 0x00000000000c7947 */ /* 0x000fec0003800000 */
.L_x_264:
[----:B------:R-:W0:Y:S01]  /*2580*/  MUFU.RSQ R2, -QNAN ;  /* 0xffc0000000027908 */ /* 0x000e220000001400 */
[----:B------:R-:W-:Y:S05]  /*2590*/  BRA `(.L_x_271) ;  /* 0x0000000000047947 */ /* 0x000fea0003800000 */
.L_x_263:
[----:B------:R-:W-:-:S07]  /*25a0*/  FADD.FTZ R2, R2, R28 ;  /* 0x0000001c02027221 */ /* 0x000fce0000010000 */
.L_x_271:
[----:B------:R-:W-:Y:S05]  /*25b0*/  BSYNC.RECONVERGENT B1 ;  /* 0x0000000000017941 */ /* 0x000fea0003800200 */
.L_x_261:
[----:B------:R-:W-:Y:S01]  /*25c0*/  MOV R16, R17 ;  /* 0x0000001100107202 */ /* 0x000fe20000000f00 */
[----:B------:R-:W-:-:S04]  /*25d0*/  HFMA2 R17, -RZ, RZ, 0, 0 ;  /* 0x00000000ff117431 */ /* 0x000fc800000001ff */
[----:B0-----:R-:W-:Y:S05]  /*25e0*/  RET.REL.NODEC R16 `(_Z15c_resids_kerneliiPK6float2iS1_iPfS2_b) ;  /* 0xffffffd810847950 */ /* 0x001fea0003c3ffff */
.L_x_272:
        /* <DEDUP_REMOVED lines=9> */
.L_x_298:


//--------------------- .nv.global.init           --------------------------
	.section	.nv.global.init,"aw",@progbits
	.align	4
.nv.global.init:
	.type		mrg32k3aM1SubSeq,@object
	.size		mrg32k3aM1SubSeq,(mrg32k3aM2SubSeq - mrg32k3aM1SubSeq)
mrg32k3aM1SubSeq:
        /*0000*/ 	.byte	0x0b, 0xcc, 0xee, 0x04, 0x73, 0x29, 0x8b, 0x6f, 0xf6, 0x53, 0x03, 0xf6, 0x23, 0xf6, 0xea, 0xda
        /* <DEDUP_REMOVED lines=125> */
	.type		mrg32k3aM2SubSeq,@object
	.size		mrg32k3aM2SubSeq,(mrg32k3aM1 - mrg32k3aM2SubSeq)
mrg32k3aM2SubSeq:
        /* <DEDUP_REMOVED lines=126> */
	.type		mrg32k3aM1,@object
	.size		mrg32k3aM1,(mrg32k3aM1Seq - mrg32k3aM1)
mrg32k3aM1:
        /* <DEDUP_REMOVED lines=144> */
	.type		mrg32k3aM1Seq,@object
	.size		mrg32k3aM1Seq,(mrg32k3aM2 - mrg32k3aM1Seq)
mrg32k3aM1Seq:
        /* <DEDUP_REMOVED lines=144> */
	.type		mrg32k3aM2,@object
	.size		mrg32k3aM2,(mrg32k3aM2Seq - mrg32k3aM2)
mrg32k3aM2:
        /* <DEDUP_REMOVED lines=144> */
	.type		mrg32k3aM2Seq,@object
	.size		mrg32k3aM2Seq,(precalc_xorwow_matrix - mrg32k3aM2Seq)
mrg32k3aM2Seq:
        /* <DEDUP_REMOVED lines=144> */
	.type		precalc_xorwow_matrix,@object
	.size		precalc_xorwow_matrix,(precalc_xorwow_offset_matrix - precalc_xorwow_matrix)
precalc_xorwow_matrix:
        /* <DEDUP_REMOVED lines=6400> */
	.type		precalc_xorwow_offset_matrix,@object
	.size		precalc_xorwow_offset_matrix,(.L_1 - precalc_xorwow_offset_matrix)
precalc_xorwow_offset_matrix:
        /* <DEDUP_REMOVED lines=6400> */
.L_1:


//--------------------- .nv.shared.reserved.0     --------------------------
	.section	.nv.shared.reserved.0,"aw",@nobits
	.weak		__nv_reservedSMEM_offset_0_alias
	.size		__nv_reservedSMEM_offset_0_alias, 0, 64
	.other		__nv_reservedSMEM_offset_0_alias,@"STO_CUDA_RESERVED_SHARED STV_DEFAULT"
__nv_reservedSMEM_offset_0_alias:
	.zero		0
	.zero		64


//--------------------- .nv.shared._Z15s_resids_kerneliiPKfiS0_iPfS1_b --------------------------
	.section	.nv.shared._Z15s_resids_kerneliiPKfiS0_iPfS1_b,"aw",@nobits
	.sectionflags	@""
	.align	4
.nv.shared._Z15s_resids_kerneliiPKfiS0_iPfS1_b:
	.zero		1280


//--------------------- .nv.shared._Z15d_resids_kerneliiPKdiS0_iPdS1_b --------------------------
	.section	.nv.shared._Z15d_resids_kerneliiPKdiS0_iPdS1_b,"aw",@nobits
	.sectionflags	@""
	.align	8
.nv.shared._Z15d_resids_kerneliiPKdiS0_iPdS1_b:
	.zero		1536


//--------------------- .nv.shared._Z15z_resids_kerneliiPK7double2iS1_iPdS2_b --------------------------
	.section	.nv.shared._Z15z_resids_kerneliiPK7double2iS1_iPdS2_b,"aw",@nobits
	.sectionflags	@""
	.align	8
.nv.shared._Z15z_resids_kerneliiPK7double2iS1_iPdS2_b:
	.zero		1536


//--------------------- .nv.shared._Z15c_resids_kerneliiPK6float2iS1_iPfS2_b --------------------------
	.section	.nv.shared._Z15c_resids_kerneliiPK6float2iS1_iPfS2_b,"aw",@nobits
	.sectionflags	@""
	.align	4
.nv.shared._Z15c_resids_kerneliiPK6float2iS1_iPfS2_b:
	.zero		1280


//--------------------- .nv.constant0._Z18zshift_mgpu_matrixP7double2PmS1_mmd --------------------------
	.section	.nv.constant0._Z18zshift_mgpu_matrixP7double2PmS1_mmd,"a",@progbits
	.sectionflags	@""
	.align	4
.nv.constant0._Z18zshift_mgpu_matrixP7double2PmS1_mmd:
	.zero		944


//--------------------- .nv.constant0._Z18cshift_mgpu_matrixP6float2PmS1_mmf --------------------------
	.section	.nv.constant0._Z18cshift_mgpu_matrixP6float2PmS1_mmf,"a",@progbits
	.sectionflags	@""
	.align	4
.nv.constant0._Z18cshift_mgpu_matrixP6float2PmS1_mmf:
	.zero		940


//--------------------- .nv.constant0._Z18dshift_mgpu_matrixPdPmS0_mmd --------------------------
	.section	.nv.constant0._Z18dshift_mgpu_matrixPdPmS0_mmd,"a",@progbits
	.sectionflags	@""
	.align	4
.nv.constant0._Z18dshift_mgpu_matrixPdPmS0_mmd:
	.zero		944


//--------------------- .nv.constant0._Z18sshift_mgpu_matrixPfPmS0_mmf --------------------------
	.section	.nv.constant0._Z18sshift_mgpu_matrixPfPmS0_mmf,"a",@progbits
	.sectionflags	@""
	.align	4
.nv.constant0._Z18sshift_mgpu_matrixPfPmS0_mmf:
	.zero		940


//--------------------- .nv.constant0._Z13zshift_matrixP7double2id --------------------------
	.section	.nv.constant0._Z13zshift_matrixP7double2id,"a",@progbits
	.sectionflags	@""
	.align	4
.nv.constant0._Z13zshift_matrixP7double2id:
	.zero		920


//--------------------- .nv.constant0._Z13cshift_matrixP6float2if --------------------------
	.section	.nv.constant0._Z13cshift_matrixP6float2if,"a",@progbits
	.sectionflags	@""
	.align	4
.nv.constant0._Z13cshift_matrixP6float2if:
	.zero		912


//--------------------- .nv.constant0._Z13dshift_matrixPdid --------------------------
	.section	.nv.constant0._Z13dshift_matrixPdid,"a",@progbits
	.sectionflags	@""
	.align	4
.nv.constant0._Z13dshift_matrixPdid:
	.zero		920


//--------------------- .nv.constant0._Z13sshift_matrixPfif --------------------------
	.section	.nv.constant0._Z13sshift_matrixPfif,"a",@progbits
	.sectionflags	@""
	.align	4
.nv.constant0._Z13sshift_matrixPfif:
	.zero		912


//--------------------- .nv.constant0._Z15z_normal_kernelyP24curandStatePhilox4_32_10P7double2i --------------------------
	.section	.nv.constant0._Z15z_normal_kernelyP24curandStatePhilox4_32_10P7double2i,"a",@progbits
	.sectionflags	@""
	.align	4
.nv.constant0._Z15z_normal_kernelyP24curandStatePhilox4_32_10P7double2i:
	.zero		924


//--------------------- .nv.constant0._Z15c_normal_kernelyP24curandStatePhilox4_32_10P6float2i --------------------------
	.section	.nv.constant0._Z15c_normal_kernelyP24curandStatePhilox4_32_10P6float2i,"a",@progbits
	.sectionflags	@""
	.align	4
.nv.constant0._Z15c_normal_kernelyP24curandStatePhilox4_32_10P6float2i:
	.zero		924


//--------------------- .nv.constant0._Z15d_normal_kernelyP24curandStatePhilox4_32_10Pdi --------------------------
	.section	.nv.constant0._Z15d_normal_kernelyP24curandStatePhilox4_32_10Pdi,"a",@progbits
	.sectionflags	@""
	.align	4
.nv.constant0._Z15d_normal_kernelyP24curandStatePhilox4_32_10Pdi:
	.zero		924


//--------------------- .nv.constant0._Z15s_normal_kernelyP24curandStatePhilox4_32_10Pfi --------------------------
	.section	.nv.constant0._Z15s_normal_kernelyP24curandStatePhilox4_32_10Pfi,"a",@progbits
	.sectionflags	@""
	.align	4
.nv.constant0._Z15s_normal_kernelyP24curandStatePhilox4_32_10Pfi:
	.zero		924


//--------------------- .nv.constant0._Z18clacpy_full_kerneliiPK6float2iPS_i --------------------------
	.section	.nv.constant0._Z18clacpy_full_kerneliiPK6float2iPS_i,"a",@progbits
	.sectionflags	@""
	.align	4
.nv.constant0._Z18clacpy_full_kerneliiPK6float2iPS_i:
	.zero		932


//--------------------- .nv.constant0._Z18zlacpy_full_kerneliiPK7double2iPS_i --------------------------
	.section	.nv.constant0._Z18zlacpy_full_kerneliiPK7double2iPS_i,"a",@progbits
	.sectionflags	@""
	.align	4
.nv.constant0._Z18zlacpy_full_kerneliiPK7double2iPS_i:
	.zero		932


//--------------------- .nv.constant0._Z18slacpy_full_kerneliiPKfiPfi --------------------------
	.section	.nv.constant0._Z18slacpy_full_kerneliiPKfiPfi,"a",@progbits
	.sectionflags	@""
	.align	4
.nv.constant0._Z18slacpy_full_kerneliiPKfiPfi:
	.zero		932


//--------------------- .nv.constant0._Z18dlacpy_full_kerneliiPKdiPdi --------------------------
	.section	.nv.constant0._Z18dlacpy_full_kerneliiPKdiPdi,"a",@progbits
	.sectionflags	@""
	.align	4
.nv.constant0._Z18dlacpy_full_kerneliiPKdiPdi:
	.zero		932


//--------------------- .nv.constant0._Z15s_resids_kerneliiPKfiS0_iPfS1_b --------------------------
	.section	.nv.constant0._Z15s_resids_kerneliiPKfiS0_iPfS1_b,"a",@progbits
	.sectionflags	@""
	.align	4
.nv.constant0._Z15s_resids_kerneliiPKfiS0_iPfS1_b:
	.zero		953


//--------------------- .nv.constant0._Z15d_resids_kerneliiPKdiS0_iPdS1_b --------------------------
	.section	.nv.constant0._Z15d_resids_kerneliiPKdiS0_iPdS1_b,"a",@progbits
	.sectionflags	@""
	.align	4
.nv.constant0._Z15d_resids_kerneliiPKdiS0_iPdS1_b:
	.zero		953


//--------------------- .nv.constant0._Z15z_resids_kerneliiPK7double2iS1_iPdS2_b --------------------------
	.section	.nv.constant0._Z15z_resids_kerneliiPK7double2iS1_iPdS2_b,"a",@progbits
	.sectionflags	@""
	.align	4
.nv.constant0._Z15z_resids_kerneliiPK7double2iS1_iPdS2_b:
	.zero		953


//--------------------- .nv.constant0._Z15c_resids_kerneliiPK6float2iS1_iPfS2_b --------------------------
	.section	.nv.constant0._Z15c_resids_kerneliiPK6float2iS1_iPfS2_b,"a",@progbits
	.sectionflags	@""
	.align	4
.nv.constant0._Z15c_resids_kerneliiPK6float2iS1_iPfS2_b:
	.zero		953


//--------------------- SYMBOLS --------------------------

	.type		.nv.reservedSmem.offset0,@object
	.size		.nv.reservedSmem.offset0,0x4
	.type		.nv.reservedSmem.cap,@object
	.size		.nv.reservedSmem.cap,0x4
